def matmul_kernel(
    a_ptr,
    b_ptr,
    c_ptr,
    M,
    N,
    K,
    stride_am,
    stride_ak,
    stride_bk,
    stride_bn,
    stride_cm,
    stride_cn,
    BLOCK_M: tl.constexpr,
    BLOCK_N: tl.constexpr,
    BLOCK_K: tl.constexpr,
    GROUP_M: tl.constexpr,
):
    pid = tl.program_id(axis=0)
    num_pid_m = tl.cdiv(M, BLOCK_M)
    num_pid_n = tl.cdiv(N, BLOCK_N)
    num_pid_in_group = GROUP_M * num_pid_n
    group_id = pid // num_pid_in_group
    first_pid_m = group_id * GROUP_M
    group_size_m = min(num_pid_m - first_pid_m, GROUP_M)
    pid_m = first_pid_m + ((pid % num_pid_in_group) % group_size_m)
    pid_n = (pid % num_pid_in_group) // group_size_m

    offs_am = (pid_m * BLOCK_M + tl.arange(0, BLOCK_M)) % M
    offs_bn = (pid_n * BLOCK_N + tl.arange(0, BLOCK_N)) % N
    offs_k = tl.arange(0, BLOCK_K)
    a_ptrs = a_ptr + offs_am[:, None] * stride_am + offs_k[None, :] * stride_ak
    b_ptrs = b_ptr + offs_k[:, None] * stride_bk + offs_bn[None, :] * stride_bn

    acc = tl.zeros((BLOCK_M, BLOCK_N), dtype=tl.float32)
    for kk in range(0, tl.cdiv(K, BLOCK_K)):
        a = tl.load(a_ptrs, mask=offs_k[None, :] < K - kk * BLOCK_K, other=0.0)
        b = tl.load(b_ptrs, mask=offs_k[:, None] < K - kk * BLOCK_K, other=0.0)
        acc = tl.dot(a, b, acc)
        a_ptrs += BLOCK_K * stride_ak
        b_ptrs += BLOCK_K * stride_bk

    c = acc.to(c_ptr.dtype.element_ty)
    offs_cm = pid_m * BLOCK_M + tl.arange(0, BLOCK_M)
    offs_cn = pid_n * BLOCK_N + tl.arange(0, BLOCK_N)
    c_ptrs = c_ptr + offs_cm[:, None] * stride_cm + offs_cn[None, :] * stride_cn
    mask = (offs_cm[:, None] < M) & (offs_cn[None, :] < N)
    tl.store(c_ptrs, c, mask=mask)

# config = {"BLOCK_K": 64, "BLOCK_M": 512, "BLOCK_N": 128, "GROUP_M": 8, "arch": "sm_100", "dtype": "fp16", "num_ctas": 1, "num_stages": 3, "num_warps": 8}
# arch = sm_100


// ===== COMPILED SASS (sm_100a) =====

	.target	sm_100a

	.elftype	@"ET_EXEC"


//--------------------- .note.nv.tkinfo           --------------------------
	.section	.note.nv.tkinfo,"",@"SHT_NOTE"
	.sectionflags	@"SHF_NOTE_NV_TKINFO"
	.tkinfo
        /*0018*/ 	.word	0x00000081
        /*0030*/ 	.string	""
        /*0030*/ 	.string	"ptxas-blackwell"
        /*0030*/ 	.string	"Cuda compilation tools, release 12.9, V12.9.86"
        /*0030*/ 	.string	"Build cuda_12.9.r12.9/compiler.36037853_0"
        /*0030*/ 	.string	"-v  -suppress-debug-info  -lineinfo  -arch sm_100a "



//--------------------- .note.nv.cuver            --------------------------
	.section	.note.nv.cuver,"",@"SHT_NOTE"
	.sectionflags	@"SHF_NOTE_NV_CUVER"
        /*0018*/ 	.short	0x0001
        /*001a*/ 	.short	0x0064
        /*001c*/ 	.short	0x0001
        /*001e*/ 	.short	0x0000
        /*0020*/ 	.short	0x0001
        /*0022*/ 	.short	0x0000


//--------------------- .nv.info                  --------------------------
	.section	.nv.info,"",@"SHT_CUDA_INFO"
	.align	4


	//----- nvinfo : EIATTR_REGCOUNT
	.align		4
        /*0000*/ 	.byte	0x04, 0x2f
        /*0002*/ 	.short	(.L_4 - .L_3)
	.align		4
.L_3:
        /*0004*/ 	.word	index@(matmul_kernel)
        /*0008*/ 	.word	0x00000080


	//----- nvinfo : EIATTR_FRAME_SIZE
	.align		4
.L_4:
        /*000c*/ 	.byte	0x04, 0x11
        /*000e*/ 	.short	(.L_6 - .L_5)
	.align		4
.L_5:
        /*0010*/ 	.word	index@($__internal_2_$__cuda_sm10x_tcgen05_guardrail_trap_unallocated_columns_being_dealloced)
        /*0014*/ 	.word	0x00000a68


	//----- nvinfo : EIATTR_FRAME_SIZE
	.align		4
.L_6:
        /*0018*/ 	.byte	0x04, 0x11
        /*001a*/ 	.short	(.L_8 - .L_7)
	.align		4
.L_7:
        /*001c*/ 	.word	index@($__internal_1_$__cuda_sm10x_tcgen05_guardrail_trap_phase_invalid_during_alloc)
        /*0020*/ 	.word	0x00000a68


	//----- nvinfo : EIATTR_FRAME_SIZE
	.align		4
.L_8:
        /*0024*/ 	.byte	0x04, 0x11
        /*0026*/ 	.short	(.L_10 - .L_9)
	.align		4
.L_9:
        /*0028*/ 	.word	index@($__internal_0_$__cuda_sm10x_tcgen05_guardrail_trap_col_being_dealloced_not_returned_by_alloc)
        /*002c*/ 	.word	0x00000a68


	//----- nvinfo : EIATTR_FRAME_SIZE
	.align		4
.L_10:
        /*0030*/ 	.byte	0x04, 0x11
        /*0032*/ 	.short	(.L_12 - .L_11)
	.align		4
.L_11:
        /*0034*/ 	.word	index@(matmul_kernel)
        /*0038*/ 	.word	0x00000a68


	//----- nvinfo : EIATTR_MIN_STACK_SIZE
	.align		4
.L_12:
        /*003c*/ 	.byte	0x04, 0x12
        /*003e*/ 	.short	(.L_14 - .L_13)
	.align		4
.L_13:
        /*0040*/ 	.word	index@(matmul_kernel)
        /*0044*/ 	.word	0x00000a68
.L_14:


//--------------------- .nv.info.matmul_kernel    --------------------------
	.section	.nv.info.matmul_kernel,"",@"SHT_CUDA_INFO"
	.sectionflags	@""
	.align	4


	//----- nvinfo : EIATTR_CUDA_API_VERSION
	.align		4
        /*0000*/ 	.byte	0x04, 0x37
        /*0002*/ 	.short	(.L_16 - .L_15)
.L_15:
        /*0004*/ 	.word	0x00000081


	//----- nvinfo : EIATTR_KPARAM_INFO
	.align		4
.L_16:
        /*0008*/ 	.byte	0x04, 0x17
        /*000a*/ 	.short	(.L_18 - .L_17)
.L_17:
        /*000c*/ 	.word	0x00000000
        /*0010*/ 	.short	0x000d
        /*0012*/ 	.short	0x0048
        /*0014*/ 	.byte	0x00, 0xf4, 0x21, 0x00


	//----- nvinfo : EIATTR_KPARAM_INFO
	.align		4
.L_18:
        /*0018*/ 	.byte	0x04, 0x17
        /*001a*/ 	.short	(.L_20 - .L_19)
.L_19:
        /*001c*/ 	.word	0x00000000
        /*0020*/ 	.short	0x000c
        /*0022*/ 	.short	0x0040
        /*0024*/ 	.byte	0x00, 0xf4, 0x21, 0x00


	//----- nvinfo : EIATTR_KPARAM_INFO
	.align		4
.L_20:
        /*0028*/ 	.byte	0x04, 0x17
        /*002a*/ 	.short	(.L_22 - .L_21)
.L_21:
        /*002c*/ 	.word	0x00000000
        /*0030*/ 	.short	0x000b
        /*0032*/ 	.short	0x0038
        /*0034*/ 	.byte	0x00, 0xf0, 0x11, 0x00


	//----- nvinfo : EIATTR_KPARAM_INFO
	.align		4
.L_22:
        /*0038*/ 	.byte	0x04, 0x17
        /*003a*/ 	.short	(.L_24 - .L_23)
.L_23:
        /*003c*/ 	.word	0x00000000
        /*0040*/ 	.short	0x000a
        /*0042*/ 	.short	0x0034
        /*0044*/ 	.byte	0x00, 0xf0, 0x11, 0x00


	//----- nvinfo : EIATTR_KPARAM_INFO
	.align		4
.L_24:
        /*0048*/ 	.byte	0x04, 0x17
        /*004a*/ 	.short	(.L_26 - .L_25)
.L_25:
        /*004c*/ 	.word	0x00000000
        /*0050*/ 	.short	0x0009
        /*0052*/ 	.short	0x0030
        /*0054*/ 	.byte	0x00, 0xf0, 0x11, 0x00


	//----- nvinfo : EIATTR_KPARAM_INFO
	.align		4
.L_26:
        /*0058*/ 	.byte	0x04, 0x17
        /*005a*/ 	.short	(.L_28 - .L_27)
.L_27:
        /*005c*/ 	.word	0x00000000
        /*0060*/ 	.short	0x0008
        /*0062*/ 	.short	0x002c
        /*0064*/ 	.byte	0x00, 0xf0, 0x11, 0x00


	//----- nvinfo : EIATTR_KPARAM_INFO
	.align		4
.L_28:
        /*0068*/ 	.byte	0x04, 0x17
        /*006a*/ 	.short	(.L_30 - .L_29)
.L_29:
        /*006c*/ 	.word	0x00000000
        /*0070*/ 	.short	0x0007
        /*0072*/ 	.short	0x0028
        /*0074*/ 	.byte	0x00, 0xf0, 0x11, 0x00


	//----- nvinfo : EIATTR_KPARAM_INFO
	.align		4
.L_30:
        /*0078*/ 	.byte	0x04, 0x17
        /*007a*/ 	.short	(.L_32 - .L_31)
.L_31:
        /*007c*/ 	.word	0x00000000
        /*0080*/ 	.short	0x0006
        /*0082*/ 	.short	0x0024
        /*0084*/ 	.byte	0x00, 0xf0, 0x11, 0x00


	//----- nvinfo : EIATTR_KPARAM_INFO
	.align		4
.L_32:
        /*0088*/ 	.byte	0x04, 0x17
        /*008a*/ 	.short	(.L_34 - .L_33)
.L_33:
        /*008c*/ 	.word	0x00000000
        /*0090*/ 	.short	0x0005
        /*0092*/ 	.short	0x0020
        /*0094*/ 	.byte	0x00, 0xf0, 0x11, 0x00


	//----- nvinfo : EIATTR_KPARAM_INFO
	.align		4
.L_34:
        /*0098*/ 	.byte	0x04, 0x17
        /*009a*/ 	.short	(.L_36 - .L_35)
.L_35:
        /*009c*/ 	.word	0x00000000
        /*00a0*/ 	.short	0x0004
        /*00a2*/ 	.short	0x001c
        /*00a4*/ 	.byte	0x00, 0xf0, 0x11, 0x00


	//----- nvinfo : EIATTR_KPARAM_INFO
	.align		4
.L_36:
        /*00a8*/ 	.byte	0x04, 0x17
        /*00aa*/ 	.short	(.L_38 - .L_37)
.L_37:
        /*00ac*/ 	.word	0x00000000
        /*00b0*/ 	.short	0x0003
        /*00b2*/ 	.short	0x0018
        /*00b4*/ 	.byte	0x00, 0xf0, 0x11, 0x00


	//----- nvinfo : EIATTR_KPARAM_INFO
	.align		4
.L_38:
        /*00b8*/ 	.byte	0x04, 0x17
        /*00ba*/ 	.short	(.L_40 - .L_39)
.L_39:
        /*00bc*/ 	.word	0x00000000
        /*00c0*/ 	.short	0x0002
        /*00c2*/ 	.short	0x0010
        /*00c4*/ 	.byte	0x00, 0xf4, 0x21, 0x00


	//----- nvinfo : EIATTR_KPARAM_INFO
	.align		4
.L_40:
        /*00c8*/ 	.byte	0x04, 0x17
        /*00ca*/ 	.short	(.L_42 - .L_41)
.L_41:
        /*00cc*/ 	.word	0x00000000
        /*00d0*/ 	.short	0x0001
        /*00d2*/ 	.short	0x0008
        /*00d4*/ 	.byte	0x00, 0xf4, 0x21, 0x00


	//----- nvinfo : EIATTR_KPARAM_INFO
	.align		4
.L_42:
        /*00d8*/ 	.byte	0x04, 0x17
        /*00da*/ 	.short	(.L_44 - .L_43)
.L_43:
        /*00dc*/ 	.word	0x00000000
        /*00e0*/ 	.short	0x0000
        /*00e2*/ 	.short	0x0000
        /*00e4*/ 	.byte	0x00, 0xf4, 0x21, 0x00


	//----- nvinfo : EIATTR_AT_ENTRY_FRAGMENTS
	.align		4
.L_44:
        /*00e8*/ 	.byte	0x04, 0x4f
        /*00ea*/ 	.short	(.L_46 - .L_45)


	//   ....[0]....
.L_45:
        /*00ec*/ 	.word	0x00000004


	//----- nvinfo : EIATTR_RESERVED_SMEM_USED
	.align		4
.L_46:
        /*00f0*/ 	.byte	0x01, 0x41
	.zero		2


	//----- nvinfo : EIATTR_SPARSE_MMA_MASK
	.align		4
        /*00f4*/ 	.byte	0x03, 0x50
        /*00f6*/ 	.short	0x0000


	//----- nvinfo : EIATTR_TCGEN05_1CTA_USED
	.align		4
        /*00f8*/ 	.byte	0x01, 0x51
	.zero		2


	//----- nvinfo : EIATTR_MAXREG_COUNT
	.align		4
        /*00fc*/ 	.byte	0x03, 0x1b
        /*00fe*/ 	.short	0x00ff


	//----- nvinfo : EIATTR_NUM_BARRIERS
	.align		4
        /*0100*/ 	.byte	0x02, 0x4c
        /*0102*/ 	.byte	0x01
	.zero		1


	//----- nvinfo : EIATTR_ANNOTATIONS
	.align		4
        /*0104*/ 	.byte	0x04, 0x55
        /*0106*/ 	.short	(.L_48 - .L_47)


	//   ....[0]....
.L_47:
        /*0108*/ 	.word	0x00000001
        /*010c*/ 	.byte	0x40, 0x1d, 0x00, 0x00, 0x01, 0x00, 0x00, 0x00, 0x20, 0x1e, 0x00, 0x00, 0x01, 0x00, 0x00, 0x00
        /* <DEDUP_REMOVED lines=1004> */
        /*3fdc*/ 	.byte	0xc0, 0x69, 0x01, 0x00, 0x01, 0x00, 0x00, 0x00, 0x00, 0x6b, 0x01, 0x00


	//----- nvinfo : EIATTR_INT_WARP_WIDE_INSTR_OFFSETS
	.align		4
.L_48:
        /*3fe8*/ 	.byte	0x04, 0x31
        /*3fea*/ 	.short	(.L_50 - .L_49)


	//   ....[0]....
.L_49:
        /*3fec*/ 	.word	0x00003070


	//   ....[1]....
        /*3ff0*/ 	.word	0x00003080


	//   ....[2]....
        /*3ff4*/ 	.word	0x00005ac0


	//   ....[3]....
        /*3ff8*/ 	.word	0x0001c450


	//   ....[4]....
        /*3ffc*/ 	.word	0x0001c4a0


	//----- nvinfo : EIATTR_COOP_GROUP_MASK_REGIDS
	.align		4
.L_50:
        /*4000*/ 	.byte	0x04, 0x29
        /*4002*/ 	.short	(.L_52 - .L_51)


	//   ....[0]....
.L_51:
        /*4004*/ 	.word	0xffffffff


	//   ....[1]....
        /*4008*/ 	.word	0xffffffff


	//   ....[2]....
        /*400c*/ 	.word	0xffffffff


	//   ....[3]....
        /*4010*/ 	.word	0xffffffff


	//----- nvinfo : EIATTR_COOP_GROUP_INSTR_OFFSETS
	.align		4
.L_52:
        /*4014*/ 	.byte	0x04, 0x28
        /*4016*/ 	.short	(.L_54 - .L_53)


	//   ....[0]....
.L_53:
        /*4018*/ 	.word	0x00000070


	//   ....[1]....
        /*401c*/ 	.word	0x00000330


	//   ....[2]....
        /*4020*/ 	.word	0x0001c2e0


	//   ....[3]....
        /*4024*/ 	.word	0x0001c550


	//----- nvinfo : EIATTR_VRC_CTA_INIT_COUNT
	.align		4
.L_54:
        /*4028*/ 	.byte	0x02, 0x4a
        /*402a*/ 	.byte	0x80
	.zero		1


	//----- nvinfo : EIATTR_MBARRIER_INSTR_OFFSETS
	.align		4
        /*402c*/ 	.byte	0x04, 0x39
        /*402e*/ 	.short	(.L_56 - .L_55)


	//   ....[0]....
.L_55:
        /*4030*/ 	.word	0x00003210
        /*4034*/ 	.word	0x000000ff
        /*4038*/ 	.word	0x00000000
        /*403c*/ 	.short	0x0100
        /*403e*/ 	.byte	0x08
	.zero		1


	//   ....[1]....
        /*4040*/ 	.word	0x00005ca0
        /*4044*/ 	.word	0x000000ff
        /*4048*/ 	.word	0x00028008
        /*404c*/ 	.short	0x0100
        /*404e*/ 	.byte	0x05
	.zero		1


	//   ....[2]....
        /*4050*/ 	.word	0x0000bbf0
        /*4054*/ 	.word	0x000000ff
        /*4058*/ 	.word	0x00000000
        /*405c*/ 	.short	0x010a
        /*405e*/ 	.byte	0x08
	.zero		1


	//   ....[3]....
        /*4060*/ 	.word	0x00013800
        /*4064*/ 	.word	0x000000ff
        /*4068*/ 	.word	0x00000000
        /*406c*/ 	.short	0x010a
        /*406e*/ 	.byte	0x08
	.zero		1


	//   ....[4]....
        /*4070*/ 	.word	0x00013930
        /*4074*/ 	.word	0x000000ff
        /*4078*/ 	.word	0x00028000
        /*407c*/ 	.short	0x0108
        /*407e*/ 	.byte	0x05
	.zero		1


	//   ....[5]....
        /*4080*/ 	.word	0x000139f0
        /*4084*/ 	.word	0x000000ff
        /*4088*/ 	.word	0x00028008
        /*408c*/ 	.short	0x0108
        /*408e*/ 	.byte	0x05
	.zero		1


	//   ....[6]....
        /*4090*/ 	.word	0x0001c570
        /*4094*/ 	.word	0x000000ff
        /*4098*/ 	.word	0x00000000
        /*409c*/ 	.short	0x010a
        /*409e*/ 	.byte	0x08
	.zero		1


	//   ....[7]....
        /*40a0*/ 	.word	0x0001c5a0
        /*40a4*/ 	.word	0x000000ff
        /*40a8*/ 	.word	0x00000000
        /*40ac*/ 	.short	0x010a
        /*40ae*/ 	.byte	0x08
	.zero		1


	//----- nvinfo : EIATTR_NUM_MBARRIERS
	.align		4
.L_56:
        /*40b0*/ 	.byte	0x03, 0x38
        /*40b2*/ 	.short	0x0002


	//----- nvinfo : EIATTR_EXIT_INSTR_OFFSETS
	.align		4
        /*40b4*/ 	.byte	0x04, 0x1c
        /*40b6*/ 	.short	(.L_58 - .L_57)


	//   ....[0]....
.L_57:
        /*40b8*/ 	.word	0x0001c560


	//----- nvinfo : EIATTR_REQNTID
	.align		4
.L_58:
        /*40bc*/ 	.byte	0x04, 0x10
        /*40be*/ 	.short	(.L_60 - .L_59)
.L_59:
        /*40c0*/ 	.word	0x00000100
        /*40c4*/ 	.word	0x00000001
        /*40c8*/ 	.word	0x00000001


	//----- nvinfo : EIATTR_CRS_STACK_SIZE
	.align		4
.L_60:
        /*40cc*/ 	.byte	0x04, 0x1e
        /*40ce*/ 	.short	(.L_62 - .L_61)
.L_61:
        /*40d0*/ 	.word	0x00000000


	//----- nvinfo : EIATTR_CBANK_PARAM_SIZE
	.align		4
.L_62:
        /*40d4*/ 	.byte	0x03, 0x19
        /*40d6*/ 	.short	0x0050


	//----- nvinfo : EIATTR_PARAM_CBANK
	.align		4
        /*40d8*/ 	.byte	0x04, 0x0a
        /*40da*/ 	.short	(.L_64 - .L_63)
	.align		4
.L_63:
        /*40dc*/ 	.word	index@(.nv.constant0.matmul_kernel)
        /*40e0*/ 	.short	0x0380
        /*40e2*/ 	.short	0x0050


	//----- nvinfo : EIATTR_SW_WAR
	.align		4
.L_64:
        /*40e4*/ 	.byte	0x04, 0x36
        /*40e6*/ 	.short	(.L_66 - .L_65)
.L_65:
        /*40e8*/ 	.word	0x00000008
.L_66:


//--------------------- .nv.compat                --------------------------
	.section	.nv.compat,"",@"SHT_CUDA_COMPAT_INFO"
	.align	4
        /*0000*/ 	.byte	0x02, 0x02, 0x02, 0x00, 0x02, 0x05, 0x05, 0x00, 0x02, 0x03, 0x00, 0x00, 0x02, 0x06, 0x01, 0x00


//--------------------- .nv.callgraph             --------------------------
	.section	.nv.callgraph,"",@"SHT_CUDA_CALLGRAPH"
	.align	4
	.sectionentsize	8
	.align		4
        /*0000*/ 	.word	0x00000000
	.align		4
        /*0004*/ 	.word	0xffffffff
	.align		4
        /*0008*/ 	.word	0x00000000
	.align		4
        /*000c*/ 	.word	0xfffffffe
	.align		4
        /*0010*/ 	.word	0x00000000
	.align		4
        /*0014*/ 	.word	0xfffffffd
	.align		4
        /*0018*/ 	.word	0x00000000
	.align		4
        /*001c*/ 	.word	0xfffffffc


//--------------------- .text.matmul_kernel       --------------------------
	.section	.text.matmul_kernel,"ax",@progbits
	.align	128
        .global         matmul_kernel
        .type           matmul_kernel,@function
        .size           matmul_kernel,(.L_x_20 - matmul_kernel)
        .other          matmul_kernel,@"STO_CUDA_ENTRY STV_DEFAULT"
matmul_kernel:
.text.matmul_kernel:
[----:B------:R-:W0:Y:S01]  /*0000*/  LDC R1, c[0x0][0x37c] ;  /* 0x0000df00ff017b82 */ /* 0x000e220000000800 */
[----:B------:R-:W1:Y:S01]  /*0010*/  S2R R0, SR_TID.X ;  /* 0x0000000000007919 */ /* 0x000e620000002100 */
[----:B0-----:R-:W-:Y:S01]  /*0020*/  VIADD R1, R1, 0xfffff598 ;  /* 0xfffff59801017836 */ /* 0x001fe20000000000 */
[----:B-1----:R-:W-:-:S13]  /*0030*/  ISETP.GE.U32.AND P0, PT, R0, 0x20, PT ;  /* 0x000000200000780c */ /* 0x002fda0003f06070 */
[----:B------:R-:W-:Y:S02]  /*0040*/  VOTEU.ANY UP0, P0 ;  /* 0x0000000000ff7886 */ /* 0x000fe40000000100 */
[----:B------:R-:W-:Y:S05]  /*0050*/  BRA.U UP0, `(.L_x_0) ;  /* 0x0000000100b87547 */ /* 0x000fea000b800000 */
[----:B------:R-:W0:Y:S01]  /*0060*/  S2UR UR6, SR_CgaCtaId ;  /* 0x00000000000679c3 */ /* 0x000e220000008800 */
[----:B------:R-:W-:Y:S01]  /*0070*/  NOP ;  /* 0x0000000000007918 */ /* 0x000fe20000000000 */
[----:B------:R-:W-:Y:S02]  /*0080*/  UMOV UR4, 0x40 ;  /* 0x0000004000047882 */ /* 0x000fe40000000000 */
[----:B0-----:R-:W-:-:S09]  /*0090*/  ULEA UR4, UR6, UR4, 0x18 ;  /* 0x0000000406047291 */ /* 0x001fd2000f8ec0ff */
[----:B------:R-:W0:Y:S01]  /*00a0*/  LDS.U8 R0, [UR4] ;  /* 0x00000004ff007984 */ /* 0x000e220008000000 */
[----:B------:R-:W-:Y:S02]  /*00b0*/  UMOV UR4, 0x400 ;  /* 0x0000040000047882 */ /* 0x000fe40000000000 */
[----:B------:R-:W-:Y:S01]  /*00c0*/  ULEA UR4, UR6, UR4, 0x18 ;  /* 0x0000000406047291 */ /* 0x000fe2000f8ec0ff */
[----:B0-----:R-:W-:-:S13]  /*00d0*/  ISETP.NE.AND P0, PT, R0, RZ, PT ;  /* 0x000000ff0000720c */ /* 0x001fda0003f05270 */
[----:B------:R-:W-:Y:S05]  /*00e0*/  @P0 BRA `(.L_x_1) ;  /* 0x00000000007c0947 */ /* 0x000fea0003800000 */
[----:B------:R-:W-:-:S13]  /*00f0*/  ELECT P0, URZ, PT ;  /* 0x0000000000ff782f */ /* 0x000fda0003800000 */
[----:B------:R-:W-:Y:S05]  /*0100*/  @!P0 BRA `(.L_x_2) ;  /* 0x0000000000848947 */ /* 0x000fea0003800000 */
[----:B------:R-:W-:Y:S01]  /*0110*/  UMOV UR5, 0x10 ;  /* 0x0000001000057882 */ /* 0x000fe20000000000 */
[----:B------:R-:W-:Y:S02]  /*0120*/  IMAD.MOV.U32 R4, RZ, RZ, 0x1 ;  /* 0x00000001ff047424 */ /* 0x000fe400078e00ff */
[----:B------:R-:W-:Y:S02]  /*0130*/  IMAD.MOV.U32 R5, RZ, RZ, 0xffff ;  /* 0x0000ffffff057424 */ /* 0x000fe400078e00ff */
[----:B------:R-:W-:Y:S04]  /*0140*/  DEPBAR.LE SB0, 0x36 ;  /* 0x00008d800000791a */ /* 0x000fe80000000000 */
[----:B------:R-:W0:Y:S02]  /*0150*/  UTCATOMSWS.FIND_AND_SET.ALIGN UP1, UR5, UR5 ;  /* 0x00000005000575e3 */ /* 0x000e240008020800 */
[----:B0-----:R-:W-:-:S04]  /*0160*/  PLOP3.LUT P0, PT, PT, PT, UP1, 0x80, 0x8 ;  /* 0x000000000008781c */ /* 0x001fc80003f0f018 */
[----:B------:R-:W-:-:S04]  /*0170*/  SEL R0, RZ, 0xffffffff, !P0 ;  /* 0xffffffffff007807 */ /* 0x000fc80004000000 */
[----:B------:R-:W-:Y:S01]  /*0180*/  ISETP.NE.AND P0, PT, R0, RZ, PT ;  /* 0x000000ff0000720c */ /* 0x000fe20003f05270 */
[----:B------:R-:W-:-:S12]  /*0190*/  IMAD.U32 R0, RZ, RZ, UR5 ;  /* 0x00000005ff007e24 */ /* 0x000fd8000f8e00ff */
[----:B------:R-:W-:Y:S05]  /*01a0*/  @P0 BRA `(.L_x_3) ;  /* 0x0000000000240947 */ /* 0x000fea0003800000 */
.L_x_4:
[----:B------:R-:W-:Y:S05]  /*01b0*/  NANOSLEEP 0x64 ;  /* 0x000000640000795d */ /* 0x000fea0003800000 */
[----:B------:R-:W-:-:S05]  /*01c0*/  UMOV UR5, 0x10 ;  /* 0x0000001000057882 */ /* 0x000fca0000000000 */
[----:B------:R-:W-:Y:S04]  /*01d0*/  DEPBAR.LE SB0, 0x36 ;  /* 0x00008d800000791a */ /* 0x000fe80000000000 */
[----:B------:R-:W0:Y:S02]  /*01e0*/  UTCATOMSWS.FIND_AND_SET.ALIGN UP1, UR5, UR5 ;  /* 0x00000005000575e3 */ /* 0x000e240008020800 */
[----:B0-----:R-:W-:-:S04]  /*01f0*/  PLOP3.LUT P0, PT, PT, PT, UP1, 0x80, 0x8 ;  /* 0x000000000008781c */ /* 0x001fc80003f0f018 */
[----:B------:R-:W-:-:S04]  /*0200*/  SEL R0, RZ, 0xffffffff, !P0 ;  /* 0xffffffffff007807 */ /* 0x000fc80004000000 */
[----:B------:R-:W-:Y:S01]  /*0210*/  ISETP.NE.AND P0, PT, R0, RZ, PT ;  /* 0x000000ff0000720c */ /* 0x000fe20003f05270 */
[----:B------:R-:W-:-:S12]  /*0220*/  IMAD.U32 R0, RZ, RZ, UR5 ;  /* 0x00000005ff007e24 */ /* 0x000fd8000f8e00ff */
[----:B------:R-:W-:Y:S05]  /*0230*/  @!P0 BRA `(.L_x_4) ;  /* 0xfffffffc00dc8947 */ /* 0x000fea000383ffff */
.L_x_3:
[C---:B------:R-:W-:Y:S01]  /*0240*/  VIADD R3, R0.reuse, 0x10 ;  /* 0x0000001000037836 */ /* 0x040fe20000000000 */
[----:B------:R-:W-:Y:S01]  /*0250*/  UMOV UR5, 0x50 ;  /* 0x0000005000057882 */ /* 0x000fe20000000000 */
[----:B------:R-:W-:Y:S01]  /*0260*/  SHF.L.U32 R2, R5, R0, RZ ;  /* 0x0000000005027219 */ /* 0x000fe200000006ff */
[----:B------:R-:W-:Y:S01]  /*0270*/  ULEA UR5, UR6, UR5, 0x18 ;  /* 0x0000000506057291 */ /* 0x000fe2000f8ec0ff */
[----:B------:R-:W-:Y:S01]  /*0280*/  IMAD.SHL.U32 R0, R0, 0x20, RZ ;  /* 0x0000002000007824 */ /* 0x000fe200078e00ff */
[----:B------:R-:W-:-:S04]  /*0290*/  SHF.L.U32 R3, R4, R3, RZ ;  /* 0x0000000304037219 */ /* 0x000fc800000006ff */
[----:B------:R-:W-:-:S05]  /*02a0*/  LOP3.LUT R2, R3, R2, RZ, 0xfc, !PT ;  /* 0x0000000203027212 */ /* 0x000fca00078efcff */
[----:B------:R0:W-:Y:S04]  /*02b0*/  ATOMS.OR RZ, [UR5], R2 ;  /* 0x00000002ffff798c */ /* 0x0001e8000b000005 */
[----:B------:R0:W-:Y:S01]  /*02c0*/  STS [UR4], R0 ;  /* 0x00000000ff007988 */ /* 0x0001e20008000804 */
[----:B------:R-:W-:Y:S05]  /*02d0*/  BRA `(.L_x_2) ;  /* 0x0000000000107947 */ /* 0x000fea0003800000 */
.L_x_1:
[----:B------:R-:W-:Y:S01]  /*02e0*/  IMAD.MOV.U32 R0, RZ, RZ, -0x1 ;  /* 0xffffffffff007424 */ /* 0x000fe200078e00ff */
[----:B------:R-:W-:-:S04]  /*02f0*/  MOV R2, 0x320 ;  /* 0x0000032000027802 */ /* 0x000fc80000000f00 */
[----:B------:R0:W-:Y:S03]  /*0300*/  STS [UR4], R0 ;  /* 0x00000000ff007988 */ /* 0x0001e60008000804 */
[----:B0-----:R-:W-:Y:S05]  /*0310*/  CALL.REL.NOINC `($__internal_1_$__cuda_sm10x_tcgen05_guardrail_trap_phase_invalid_during_alloc) ;  /* 0x000001c000b87944 */ /* 0x001fea0003c00000 */
.L_x_2:
[----:B------:R-:W-:Y:S05]  /*0320*/  WARPSYNC.ALL ;  /* 0x0000000000007948 */ /* 0x000fea0003800000 */
[----:B------:R-:W-:Y:S01]  /*0330*/  NOP ;  /* 0x0000000000007918 */ /* 0x000fe20000000000 */
.L_x_0:
[----:B------:R-:W1:Y:S01]  /*0340*/  LDC.64 R4, c[0x0][0x398] ;  /* 0x0000e600ff047b82 */ /* 0x000e620000000a00 */
[----:B------:R-:W2:Y:S01]  /*0350*/  S2R R7, SR_CTAID.X ;  /* 0x0000000000077919 */ /* 0x000ea20000002500 */
[----:B------:R-:W-:Y:S01]  /*0360*/  UMOV UR5, 0x400 ;  /* 0x0000040000057882 */ /* 0x000fe20000000000 */
[----:B------:R-:W3:Y:S01]  /*0370*/  LDCU.128 UR12, c[0x0][0x380] ;  /* 0x00007000ff0c77ac */ /* 0x000ee20008000c00 */
[----:B------:R-:W4:Y:S04]  /*0380*/  S2R R56, SR_TID.X ;  /* 0x0000000000387919 */ /* 0x000f280000002100 */
[----:B------:R-:W5:Y:S08]  /*0390*/  S2UR UR4, SR_CgaCtaId ;  /* 0x00000000000479c3 */ /* 0x000f700000008800 */
[----:B------:R-:W0:Y:S02]  /*03a0*/  LDC.64 R122, c[0x0][0x3a8] ;  /* 0x0000ea00ff7a7b82 */ /* 0x000e240000000a00 */
[----:B01----:R-:W-:-:S05]  /*03b0*/  VIADD R0, R5, 0x7f ;  /* 0x0000007f05007836 */ /* 0x003fca0000000000 */
[----:B------:R-:W-:Y:S01]  /*03c0*/  SHF.R.S32.HI R3, RZ, 0x1f, R0 ;  /* 0x0000001fff037819 */ /* 0x000fe20000011400 */
[----:B-----5:R-:W-:-:S03]  /*03d0*/  ULEA UR5, UR4, UR5, 0x18 ;  /* 0x0000000504057291 */ /* 0x020fc6000f8ec0ff */
[----:B------:R-:W-:Y:S02]  /*03e0*/  LEA.HI R3, R3, R0, RZ, 0x7 ;  /* 0x0000000003037211 */ /* 0x000fe400078f38ff */
[----:B--2---:R-:W-:Y:S02]  /*03f0*/  IABS R10, R7 ;  /* 0x00000007000a7213 */ /* 0x004fe40000000000 */
[----:B------:R-:W-:Y:S02]  /*0400*/  SHF.R.S32.HI R3, RZ, 0x7, R3 ;  /* 0x00000007ff037819 */ /* 0x000fe40000011403 */
[----:B----4-:R-:W-:-:S03]  /*0410*/  LOP3.LUT R85, R56, 0xff, RZ, 0xc0, !PT ;  /* 0x000000ff38557812 */ /* 0x010fc600078ec0ff */
[----:B------:R-:W-:-:S05]  /*0420*/  IMAD.SHL.U32 R6, R3, 0x8, RZ ;  /* 0x0000000803067824 */ /* 0x000fca00078e00ff */
[-C--:B------:R-:W-:Y:S02]  /*0430*/  IABS R9, R6.reuse ;  /* 0x0000000600097213 */ /* 0x080fe40000000000 */
[----:B------:R-:W-:Y:S02]  /*0440*/  IABS R12, R6 ;  /* 0x00000006000c7213 */ /* 0x000fe40000000000 */
[----:B------:R-:W0:Y:S08]  /*0450*/  I2F.RP R0, R9 ;  /* 0x0000000900007306 */ /* 0x000e300000209400 */
[----:B0-----:R-:W0:Y:S02]  /*0460*/  MUFU.RCP R0, R0 ;  /* 0x0000000000007308 */ /* 0x001e240000001000 */
[----:B0-----:R-:W-:-:S02]  /*0470*/  VIADD R2, R0, 0xffffffe ;  /* 0x0ffffffe00027836 */ /* 0x001fc40000000000 */
[----:B------:R-:W-:-:S04]  /*0480*/  IMAD.MOV R0, RZ, RZ, -R12 ;  /* 0x000000ffff007224 */ /* 0x000fc800078e0a0c */
[----:B------:R0:W1:Y:S02]  /*0490*/  F2I.FTZ.U32.TRUNC.NTZ R3, R2 ;  /* 0x0000000200037305 */ /* 0x000064000021f000 */
[----:B0-----:R-:W-:Y:S02]  /*04a0*/  IMAD.MOV.U32 R2, RZ, RZ, RZ ;  /* 0x000000ffff027224 */ /* 0x001fe400078e00ff */
[----:B-1----:R-:W-:-:S04]  /*04b0*/  IMAD.MOV R8, RZ, RZ, -R3 ;  /* 0x000000ffff087224 */ /* 0x002fc800078e0a03 */
[----:B------:R-:W-:Y:S02]  /*04c0*/  IMAD R11, R8, R9, RZ ;  /* 0x00000009080b7224 */ /* 0x000fe400078e02ff */
[----:B------:R-:W-:Y:S02]  /*04d0*/  IMAD.MOV.U32 R8, RZ, RZ, R10 ;  /* 0x000000ffff087224 */ /* 0x000fe400078e000a */
[----:B------:R-:W-:Y:S01]  /*04e0*/  IMAD.HI.U32 R3, R3, R11, R2 ;  /* 0x0000000b03037227 */ /* 0x000fe200078e0002 */
[----:B------:R-:W-:-:S05]  /*04f0*/  IABS R11, R5 ;  /* 0x00000005000b7213 */ /* 0x000fca0000000000 */
[----:B------:R-:W-:-:S04]  /*0500*/  IMAD.HI.U32 R3, R3, R8, RZ ;  /* 0x0000000803037227 */ /* 0x000fc800078e00ff */
[----:B------:R-:W-:Y:S01]  /*0510*/  IMAD R0, R3, R0, R8 ;  /* 0x0000000003007224 */ /* 0x000fe200078e0208 */
[----:B------:R-:W-:Y:S04]  /*0520*/  BAR.SYNC.DEFER_BLOCKING 0x0 ;  /* 0x0000000000007b1d */ /* 0x000fe80000010000 */
[----:B------:R-:W-:-:S13]  /*0530*/  ISETP.GT.U32.AND P1, PT, R9, R0, PT ;  /* 0x000000000900720c */ /* 0x000fda0003f24070 */
[----:B------:R-:W-:Y:S02]  /*0540*/  @!P1 IMAD.IADD R0, R0, 0x1, -R9 ;  /* 0x0000000100009824 */ /* 0x000fe400078e0a09 */
[----:B------:R-:W-:Y:S01]  /*0550*/  @!P1 VIADD R3, R3, 0x1 ;  /* 0x0000000103039836 */ /* 0x000fe20000000000 */
[----:B------:R-:W-:Y:S02]  /*0560*/  ISETP.NE.AND P1, PT, R6, RZ, PT ;  /* 0x000000ff0600720c */ /* 0x000fe40003f25270 */
[----:B------:R-:W-:Y:S02]  /*0570*/  ISETP.GE.U32.AND P0, PT, R0, R9, PT ;  /* 0x000000090000720c */ /* 0x000fe40003f06070 */
[----:B------:R-:W-:-:S04]  /*0580*/  LOP3.LUT R0, R7, R6, RZ, 0x3c, !PT ;  /* 0x0000000607007212 */ /* 0x000fc800078e3cff */
[----:B------:R-:W-:Y:S01]  /*0590*/  ISETP.GE.AND P2, PT, R0, RZ, PT ;  /* 0x000000ff0000720c */ /* 0x000fe20003f46270 */
[----:B------:R-:W-:-:S06]  /*05a0*/  VIADD R0, R4, 0x1ff ;  /* 0x000001ff04007836 */ /* 0x000fcc0000000000 */
[----:B------:R-:W-:-:S04]  /*05b0*/  @P0 VIADD R3, R3, 0x1 ;  /* 0x0000000103030836 */ /* 0x000fc80000000000 */
[----:B------:R-:W-:Y:S01]  /*05c0*/  IMAD.MOV.U32 R2, RZ, RZ, R3 ;  /* 0x000000ffff027224 */ /* 0x000fe200078e0003 */
[----:B------:R-:W-:-:S03]  /*05d0*/  SHF.R.S32.HI R3, RZ, 0x1f, R0 ;  /* 0x0000001fff037819 */ /* 0x000fc60000011400 */
[----:B------:R-:W-:Y:S01]  /*05e0*/  @!P2 IMAD.MOV R2, RZ, RZ, -R2 ;  /* 0x000000ffff02a224 */ /* 0x000fe200078e0a02 */
[----:B------:R-:W-:Y:S02]  /*05f0*/  @!P1 LOP3.LUT R2, RZ, R6, RZ, 0x33, !PT ;  /* 0x00000006ff029212 */ /* 0x000fe400078e33ff */
[----:B------:R-:W-:-:S03]  /*0600*/  LEA.HI R3, R3, R0, RZ, 0x9 ;  /* 0x0000000003037211 */ /* 0x000fc600078f48ff */
[----:B------:R-:W-:Y:S02]  /*0610*/  IMAD.SHL.U32 R13, R2, 0x8, RZ ;  /* 0x00000008020d7824 */ /* 0x000fe400078e00ff */
[----:B------:R-:W-:-:S03]  /*0620*/  IMAD.MOV R2, RZ, RZ, -R2 ;  /* 0x000000ffff027224 */ /* 0x000fc600078e0a02 */
[----:B------:R-:W-:Y:S01]  /*0630*/  LEA.HI.SX32 R3, R3, -R13, 0x17 ;  /* 0x8000000d03037211 */ /* 0x000fe200078fbaff */
[----:B------:R-:W-:Y:S02]  /*0640*/  IMAD R16, R6, R2, R7 ;  /* 0x0000000206107224 */ /* 0x000fe400078e0207 */
[----:B------:R-:W-:Y:S01]  /*0650*/  IMAD.MOV.U32 R2, RZ, RZ, RZ ;  /* 0x000000ffff027224 */ /* 0x000fe200078e00ff */
[----:B------:R-:W-:Y:S02]  /*0660*/  VIMNMX R15, PT, PT, R3, 0x8, PT ;  /* 0x00000008030f7848 */ /* 0x000fe40003fe0100 */
[----:B------:R-:W-:Y:S02]  /*0670*/  IABS R6, R16 ;  /* 0x0000001000067213 */ /* 0x000fe40000000000 */
[-C--:B------:R-:W-:Y:S02]  /*0680*/  IABS R10, R15.reuse ;  /* 0x0000000f000a7213 */ /* 0x080fe40000000000 */
[----:B------:R-:W-:-:S02]  /*0690*/  IABS R8, R15 ;  /* 0x0000000f00087213 */ /* 0x000fc40000000000 */
[----:B------:R-:W0:Y:S08]  /*06a0*/  I2F.RP R0, R10 ;  /* 0x0000000a00007306 */ /* 0x000e300000209400 */
[----:B0-----:R-:W0:Y:S02]  /*06b0*/  MUFU.RCP R0, R0 ;  /* 0x0000000000007308 */ /* 0x001e240000001000 */
[----:B0-----:R-:W-:Y:S01]  /*06c0*/  VIADD R3, R0, 0xffffffe ;  /* 0x0ffffffe00037836 */ /* 0x001fe20000000000 */
[----:B------:R-:W-:-:S05]  /*06d0*/  IABS R0, R4 ;  /* 0x0000000400007213 */ /* 0x000fca0000000000 */
[----:B------:R-:W0:Y:S02]  /*06e0*/  F2I.FTZ.U32.TRUNC.NTZ R3, R3 ;  /* 0x0000000300037305 */ /* 0x000e24000021f000 */
[----:B0-----:R-:W-:-:S04]  /*06f0*/  IMAD.MOV R9, RZ, RZ, -R3 ;  /* 0x000000ffff097224 */ /* 0x001fc800078e0a03 */
[----:B------:R-:W-:-:S04]  /*0700*/  IMAD R7, R9, R10, RZ ;  /* 0x0000000a09077224 */ /* 0x000fc800078e02ff */
[----:B------:R-:W-:-:S04]  /*0710*/  IMAD.HI.U32 R2, R3, R7, R2 ;  /* 0x0000000703027227 */ /* 0x000fc800078e0002 */
[----:B------:R-:W-:Y:S02]  /*0720*/  IMAD.MOV.U32 R3, RZ, RZ, R6 ;  /* 0x000000ffff037224 */ /* 0x000fe400078e0006 */
[----:B------:R-:W-:Y:S02]  /*0730*/  IMAD.MOV R6, RZ, RZ, -R8 ;  /* 0x000000ffff067224 */ /* 0x000fe400078e0a08 */
[----:B------:R-:W-:-:S04]  /*0740*/  IMAD.HI.U32 R2, R2, R3, RZ ;  /* 0x0000000302027227 */ /* 0x000fc800078e00ff */
[----:B------:R-:W-:Y:S01]  /*0750*/  IMAD.MOV.U32 R7, RZ, RZ, R11 ;  /* 0x000000ffff077224 */ /* 0x000fe200078e000b */
[----:B------:R-:W-:Y:S01]  /*0760*/  SHF.R.U32.HI R11, RZ, 0x6, R56 ;  /* 0x00000006ff0b7819 */ /* 0x000fe20000011638 */
[----:B------:R-:W-:Y:S02]  /*0770*/  IMAD R3, R2, R6, R3 ;  /* 0x0000000602037224 */ /* 0x000fe400078e0203 */
[----:B------:R-:W0:Y:S01]  /*0780*/  I2F.RP R8, R7 ;  /* 0x0000000700087306 */ /* 0x000e220000209400 */
[----:B------:R-:W-:Y:S02]  /*0790*/  SGXT.U32 R11, R11, 0x2 ;  /* 0x000000020b0b781a */ /* 0x000fe40000000000 */
[----:B------:R-:W-:-:S05]  /*07a0*/  ISETP.GT.U32.AND P1, PT, R10, R3, PT ;  /* 0x000000030a00720c */ /* 0x000fca0003f24070 */
[----:B------:R-:W1:Y:S08]  /*07b0*/  I2F.RP R6, R0 ;  /* 0x0000000000067306 */ /* 0x000e700000209400 */
[----:B------:R-:W-:Y:S01]  /*07c0*/  @!P1 IMAD.IADD R3, R3, 0x1, -R10 ;  /* 0x0000000103039824 */ /* 0x000fe200078e0a0a */
[----:B0-----:R-:W0:Y:S01]  /*07d0*/  MUFU.RCP R8, R8 ;  /* 0x0000000800087308 */ /* 0x001e220000001000 */
[----:B------:R-:W-:Y:S01]  /*07e0*/  @!P1 VIADD R2, R2, 0x1 ;  /* 0x0000000102029836 */ /* 0x000fe20000000000 */
[----:B------:R-:W-:-:S02]  /*07f0*/  ISETP.NE.AND P1, PT, R15, RZ, PT ;  /* 0x000000ff0f00720c */ /* 0x000fc40003f25270 */
[----:B------:R-:W-:Y:S02]  /*0800*/  ISETP.GE.U32.AND P0, PT, R3, R10, PT ;  /* 0x0000000a0300720c */ /* 0x000fe40003f06070 */
[----:B------:R-:W-:Y:S02]  /*0810*/  LOP3.LUT R3, R16, R15, RZ, 0x3c, !PT ;  /* 0x0000000f10037212 */ /* 0x000fe400078e3cff */
[----:B-1----:R-:W1:Y:S02]  /*0820*/  MUFU.RCP R6, R6 ;  /* 0x0000000600067308 */ /* 0x002e640000001000 */
[----:B------:R-:W-:Y:S01]  /*0830*/  ISETP.GE.AND P2, PT, R3, RZ, PT ;  /* 0x000000ff0300720c */ /* 0x000fe20003f46270 */
[----:B0-----:R-:W-:-:S06]  /*0840*/  VIADD R10, R8, 0xffffffe ;  /* 0x0ffffffe080a7836 */ /* 0x001fcc0000000000 */
[----:B------:R-:W-:Y:S01]  /*0850*/  @P0 VIADD R2, R2, 0x1 ;  /* 0x0000000102020836 */ /* 0x000fe20000000000 */
[----:B------:R0:W2:Y:S03]  /*0860*/  F2I.FTZ.U32.TRUNC.NTZ R3, R10 ;  /* 0x0000000a00037305 */ /* 0x0000a6000021f000 */
[----:B------:R-:W-:Y:S01]  /*0870*/  IMAD.MOV.U32 R17, RZ, RZ, R2 ;  /* 0x000000ffff117224 */ /* 0x000fe200078e0002 */
[----:B------:R-:W-:Y:S01]  /*0880*/  SHF.R.U32.HI R2, RZ, 0x5, R56 ;  /* 0x00000005ff027819 */ /* 0x000fe20000011638 */
[----:B-1----:R-:W-:Y:S02]  /*0890*/  VIADD R8, R6, 0xffffffe ;  /* 0x0ffffffe06087836 */ /* 0x002fe40000000000 */
[----:B------:R-:W-:Y:S01]  /*08a0*/  @!P2 IMAD.MOV R17, RZ, RZ, -R17 ;  /* 0x000000ffff11a224 */ /* 0x000fe200078e0a11 */
[----:B------:R-:W-:Y:S01]  /*08b0*/  @!P1 LOP3.LUT R17, RZ, R15, RZ, 0x33, !PT ;  /* 0x0000000fff119212 */ /* 0x000fe200078e33ff */
[----:B------:R2:W1:Y:S01]  /*08c0*/  F2I.FTZ.U32.TRUNC.NTZ R9, R8 ;  /* 0x0000000800097305 */ /* 0x000462000021f000 */
[C---:B------:R-:W-:Y:S01]  /*08d0*/  IMAD.SHL.U32 R6, R2.reuse, 0x200000, RZ ;  /* 0x0020000002067824 */ /* 0x040fe200078e00ff */
[C---:B------:R-:W-:Y:S01]  /*08e0*/  ISETP.NE.U32.AND P0, PT, R2.reuse, RZ, PT ;  /* 0x000000ff0200720c */ /* 0x040fe20003f05070 */
[----:B------:R-:W-:-:S02]  /*08f0*/  IMAD.SHL.U32 R2, R2, 0x40, RZ ;  /* 0x0000004002027824 */ /* 0x000fc400078e00ff */
[----:B------:R-:W-:Y:S01]  /*0900*/  IMAD.SHL.U32 R124, R17, 0x80, RZ ;  /* 0x00000080117c7824 */ /* 0x000fe200078e00ff */
[----:B------:R-:W-:Y:S01]  /*0910*/  LOP3.LUT R6, R6, 0x600000, RZ, 0xc0, !PT ;  /* 0x0060000006067812 */ /* 0x000fe200078ec0ff */
[----:B0-----:R-:W-:Y:S01]  /*0920*/  IMAD.MOV R10, RZ, RZ, -R17 ;  /* 0x000000ffff0a7224 */ /* 0x001fe200078e0a11 */
[----:B------:R-:W-:Y:S01]  /*0930*/  LOP3.LUT R2, R2, 0x100, RZ, 0xc0, !PT ;  /* 0x0000010002027812 */ /* 0x000fe200078ec0ff */
[----:B--2---:R-:W-:Y:S01]  /*0940*/  IMAD.MOV R8, RZ, RZ, -R3 ;  /* 0x000000ffff087224 */ /* 0x004fe200078e0a03 */
[----:B------:R-:W-:Y:S02]  /*0950*/  R2UR UR9, R6 ;  /* 0x00000000060972ca */ /* 0x000fe400000e0000 */
[----:B------:R-:W-:Y:S01]  /*0960*/  LOP3.LUT R6, R124, R11, RZ, 0xfc, !PT ;  /* 0x0000000b7c067212 */ /* 0x000fe200078efcff */
[----:B------:R-:W-:Y:S01]  /*0970*/  IMAD R11, R8, R7, RZ ;  /* 0x00000007080b7224 */ /* 0x000fe200078e02ff */
[----:B------:R-:W-:Y:S01]  /*0980*/  R2UR UR8, R2 ;  /* 0x00000000020872ca */ /* 0x000fe200000e0000 */
[----:B------:R-:W-:Y:S01]  /*0990*/  IMAD.MOV.U32 R2, RZ, RZ, RZ ;  /* 0x000000ffff027224 */ /* 0x000fe200078e00ff */
[C---:B------:R-:W-:Y:S01]  /*09a0*/  LOP3.LUT R20, R6.reuse, 0x7c, RZ, 0xfc, !PT ;  /* 0x0000007c06147812 */ /* 0x040fe200078efcff */
[----:B-1----:R-:W-:Y:S01]  /*09b0*/  IMAD.MOV R19, RZ, RZ, -R9 ;  /* 0x000000ffff137224 */ /* 0x002fe200078e0a09 */
[----:B------:R-:W-:Y:S01]  /*09c0*/  LOP3.LUT R18, R6, 0x4, RZ, 0xfc, !PT ;  /* 0x0000000406127812 */ /* 0x000fe200078efcff */
[----:B------:R-:W-:Y:S01]  /*09d0*/  IMAD.HI.U32 R3, R3, R11, R2 ;  /* 0x0000000b03037227 */ /* 0x000fe200078e0002 */
[----:B------:R-:W-:-:S02]  /*09e0*/  IABS R12, R20 ;  /* 0x00000014000c7213 */ /* 0x000fc40000000000 */
[----:B------:R-:W-:Y:S01]  /*09f0*/  IABS R14, R6 ;  /* 0x00000006000e7213 */ /* 0x000fe20000000000 */
[----:B------:R-:W-:Y:S01]  /*0a00*/  IMAD.MOV.U32 R8, RZ, RZ, RZ ;  /* 0x000000ffff087224 */ /* 0x000fe200078e00ff */
[----:B------:R-:W-:Y:S01]  /*0a10*/  IABS R36, R18 ;  /* 0x0000001200247213 */ /* 0x000fe20000000000 */
[----:B------:R-:W-:Y:S01]  /*0a20*/  IMAD R11, R19, R0, RZ ;  /* 0x00000000130b7224 */ /* 0x000fe200078e02ff */
[C---:B------:R-:W-:Y:S02]  /*0a30*/  LOP3.LUT R19, R6.reuse, 0x8, RZ, 0xfc, !PT ;  /* 0x0000000806137812 */ /* 0x040fe400078efcff */
[C---:B------:R-:W-:Y:S01]  /*0a40*/  LOP3.LUT R39, R6.reuse, 0x44, RZ, 0xfc, !PT ;  /* 0x0000004406277812 */ /* 0x040fe200078efcff */
[----:B------:R-:W-:Y:S01]  /*0a50*/  IMAD.HI.U32 R2, R9, R11, R8 ;  /* 0x0000000b09027227 */ /* 0x000fe200078e0008 */
[----:B------:R-:W-:Y:S02]  /*0a60*/  IABS R17, R19 ;  /* 0x0000001300117213 */ /* 0x000fe40000000000 */
[----:B------:R-:W-:Y:S01]  /*0a70*/  ISETP.GE.AND P5, PT, R19, RZ, PT ;  /* 0x000000ff1300720c */ /* 0x000fe20003fa6270 */
[----:B------:R-:W-:Y:S01]  /*0a80*/  IMAD.HI.U32 R9, R3, R12, RZ ;  /* 0x0000000c03097227 */ /* 0x000fe200078e00ff */
[----:B------:R-:W-:-:S02]  /*0a90*/  LOP3.LUT R19, R6, 0x20, RZ, 0xfc, !PT ;  /* 0x0000002006137812 */ /* 0x000fc400078efcff */
[C---:B------:R-:W-:Y:S01]  /*0aa0*/  LOP3.LUT R43, R6.reuse, 0x48, RZ, 0xfc, !PT ;  /* 0x00000048062b7812 */ /* 0x040fe200078efcff */
[----:B------:R-:W-:Y:S01]  /*0ab0*/  IMAD.MOV R11, RZ, RZ, -R9 ;  /* 0x000000ffff0b7224 */ /* 0x000fe200078e0a09 */
[C---:B------:R-:W-:Y:S01]  /*0ac0*/  LOP3.LUT R47, R6.reuse, 0x4c, RZ, 0xfc, !PT ;  /* 0x0000004c062f7812 */ /* 0x040fe200078efcff */
[----:B------:R-:W-:Y:S01]  /*0ad0*/  IMAD.HI.U32 R8, R3, R14, RZ ;  /* 0x0000000e03087227 */ /* 0x000fe200078e00ff */
[C---:B------:R-:W-:Y:S02]  /*0ae0*/  LOP3.LUT R46, R6.reuse, 0x50, RZ, 0xfc, !PT ;  /* 0x00000050062e7812 */ /* 0x040fe400078efcff */
[C---:B------:R-:W-:Y:S01]  /*0af0*/  LOP3.LUT R45, R6.reuse, 0x54, RZ, 0xfc, !PT ;  /* 0x00000054062d7812 */ /* 0x040fe200078efcff */
[----:B------:R-:W-:Y:S01]  /*0b00*/  IMAD R12, R7, R11, R12 ;  /* 0x0000000b070c7224 */ /* 0x000fe200078e020c */
[----:B------:R-:W-:Y:S01]  /*0b10*/  LOP3.LUT R11, R6, 0xc, RZ, 0xfc, !PT ;  /* 0x0000000c060b7812 */ /* 0x000fe200078efcff */
[----:B------:R-:W-:Y:S01]  /*0b20*/  IMAD.HI.U32 R9, R3, R36, RZ ;  /* 0x0000002403097227 */ /* 0x000fe200078e00ff */
[----:B------:R-:W-:-:S02]  /*0b30*/  IABS R38, R45 ;  /* 0x0000002d00267213 */ /* 0x000fc40000000000 */
[----:B------:R-:W-:Y:S01]  /*0b40*/  ISETP.GT.U32.AND P1, PT, R7, R12, PT ;  /* 0x0000000c0700720c */ /* 0x000fe20003f24070 */
[----:B------:R-:W-:Y:S01]  /*0b50*/  IMAD.MOV R37, RZ, RZ, -R8 ;  /* 0x000000ffff257224 */ /* 0x000fe200078e0a08 */
[----:B------:R-:W-:Y:S01]  /*0b60*/  IABS R34, R11 ;  /* 0x0000000b00227213 */ /* 0x000fe20000000000 */
[----:B------:R-:W-:Y:S01]  /*0b70*/  IMAD R8, R15, R10, R16 ;  /* 0x0000000a0f087224 */ /* 0x000fe200078e0210 */
[C---:B------:R-:W-:Y:S01]  /*0b80*/  LOP3.LUT R15, R6.reuse, 0x10, RZ, 0xfc, !PT ;  /* 0x00000010060f7812 */ /* 0x040fe200078efcff */
[----:B------:R-:W-:Y:S01]  /*0b90*/  IMAD.MOV R10, RZ, RZ, -R9 ;  /* 0x000000ffff0a7224 */ /* 0x000fe200078e0a09 */
[C---:B------:R-:W-:Y:S01]  /*0ba0*/  LOP3.LUT R48, R6.reuse, 0x58, RZ, 0xfc, !PT ;  /* 0x0000005806307812 */ /* 0x040fe200078efcff */
[C---:B------:R-:W-:Y:S01]  /*0bb0*/  IMAD R37, R7.reuse, R37, R14 ;  /* 0x0000002507257224 */ /* 0x040fe200078e020e */
[----:B------:R-:W-:Y:S01]  /*0bc0*/  IABS R14, R15 ;  /* 0x0000000f000e7213 */ /* 0x000fe20000000000 */
[C---:B------:R-:W-:Y:S01]  /*0bd0*/  IMAD R36, R7.reuse, R10, R36 ;  /* 0x0000000a07247224 */ /* 0x040fe200078e0224 */
[----:B------:R-:W-:Y:S01]  /*0be0*/  LOP3.LUT R49, R6, 0x5c, RZ, 0xfc, !PT ;  /* 0x0000005c06317812 */ /* 0x000fe200078efcff */
[----:B------:R-:W-:Y:S01]  /*0bf0*/  IMAD.MOV.U32 R16, RZ, RZ, R17 ;  /* 0x000000ffff107224 */ /* 0x000fe200078e0011 */
[C---:B------:R-:W-:Y:S01]  /*0c00*/  ISETP.GT.U32.AND P4, PT, R7.reuse, R37, PT ;  /* 0x000000250700720c */ /* 0x040fe20003f84070 */
[----:B------:R-:W-:Y:S01]  /*0c10*/  @!P1 IMAD.IADD R12, R12, 0x1, -R7 ;  /* 0x000000010c0c9824 */ /* 0x000fe200078e0a07 */
[----:B------:R-:W-:Y:S01]  /*0c20*/  ISETP.GT.U32.AND P3, PT, R7, R36, PT ;  /* 0x000000240700720c */ /* 0x000fe20003f64070 */
[----:B------:R-:W-:Y:S01]  /*0c30*/  IMAD.HI.U32 R9, R3, R16, RZ ;  /* 0x0000001003097227 */ /* 0x000fe200078e00ff */
[----:B------:R-:W-:-:S02]  /*0c40*/  ISETP.GE.AND P1, PT, R18, RZ, PT ;  /* 0x000000ff1200720c */ /* 0x000fc40003f26270 */
[----:B------:R-:W-:Y:S01]  /*0c50*/  ISETP.GT.U32.AND P6, PT, R7, R12, PT ;  /* 0x0000000c0700720c */ /* 0x000fe20003fc4070 */
[----:B------:R-:W-:Y:S01]  /*0c60*/  IMAD.MOV R9, RZ, RZ, -R9 ;  /* 0x000000ffff097224 */ /* 0x000fe200078e0a09 */
[C---:B------:R-:W-:Y:S01]  /*0c70*/  LOP3.LUT R18, R6.reuse, 0x1c, RZ, 0xfc, !PT ;  /* 0x0000001c06127812 */ /* 0x040fe200078efcff */
[----:B------:R-:W-:Y:S01]  /*0c80*/  IMAD.HI.U32 R10, R3, R14, RZ ;  /* 0x0000000e030a7227 */ /* 0x000fe200078e00ff */
[----:B------:R-:W-:Y:S02]  /*0c90*/  LOP3.LUT R17, R6, 0x18, RZ, 0xfc, !PT ;  /* 0x0000001806117812 */ /* 0x000fe400078efcff */
[----:B------:R-:W-:Y:S01]  /*0ca0*/  IABS R30, R18 ;  /* 0x00000012001e7213 */ /* 0x000fe20000000000 */
[--C-:B------:R-:W-:Y:S01]  /*0cb0*/  @!P4 IMAD.IADD R37, R37, 0x1, -R7.reuse ;  /* 0x000000012525c824 */ /* 0x100fe200078e0a07 */
[----:B------:R-:W-:Y:S01]  /*0cc0*/  ISETP.GE.AND P4, PT, R11, RZ, PT ;  /* 0x000000ff0b00720c */ /* 0x000fe20003f86270 */
[--C-:B------:R-:W-:Y:S01]  /*0cd0*/  @!P3 IMAD.IADD R36, R36, 0x1, -R7.reuse ;  /* 0x000000012424b824 */ /* 0x100fe200078e0a07 */
[C---:B------:R-:W-:Y:S01]  /*0ce0*/  LOP3.LUT R50, R6.reuse, 0x60, RZ, 0xfc, !PT ;  /* 0x0000006006327812 */ /* 0x040fe200078efcff */
[----:B------:R-:W-:Y:S01]  /*0cf0*/  IMAD.IADD R8, R13, 0x1, R8 ;  /* 0x000000010d087824 */ /* 0x000fe200078e0208 */
[----:B------:R-:W-:Y:S01]  /*0d00*/  LOP3.LUT R13, R6, 0x14, RZ, 0xfc, !PT ;  /* 0x00000014060d7812 */ /* 0x000fe200078efcff */
[----:B------:R-:W-:Y:S01]  /*0d10*/  @!P6 IMAD.IADD R12, R12, 0x1, -R7 ;  /* 0x000000010c0ce824 */ /* 0x000fe200078e0a07 */
[C---:B------:R-:W-:Y:S01]  /*0d20*/  ISETP.GT.U32.AND P6, PT, R7.reuse, R36, PT ;  /* 0x000000240700720c */ /* 0x040fe20003fc4070 */
[C---:B------:R-:W-:Y:S01]  /*0d30*/  IMAD R35, R7.reuse, R9, R16 ;  /* 0x0000000907237224 */ /* 0x040fe200078e0210 */
[----:B------:R-:W-:Y:S01]  /*0d40*/  ISETP.GT.U32.AND P3, PT, R7, R37, PT ;  /* 0x000000250700720c */ /* 0x000fe20003f64070 */
[----:B------:R-:W-:Y:S01]  /*0d50*/  IMAD.MOV R10, RZ, RZ, -R10 ;  /* 0x000000ffff0a7224 */ /* 0x000fe200078e0a0a */
[----:B------:R-:W-:Y:S01]  /*0d60*/  IABS R32, R13 ;  /* 0x0000000d00207213 */ /* 0x000fe20000000000 */
[----:B------:R-:W-:Y:S01]  /*0d70*/  IMAD.HI.U32 R9, R3, R34, RZ ;  /* 0x0000002203097227 */ /* 0x000fe200078e00ff */
[----:B------:R-:W-:-:S02]  /*0d80*/  ISETP.GT.U32.AND P2, PT, R7, R35, PT ;  /* 0x000000230700720c */ /* 0x000fc40003f44070 */
[----:B------:R-:W-:Y:S01]  /*0d90*/  IABS R16, R19 ;  /* 0x0000001300107213 */ /* 0x000fe20000000000 */
[C---:B------:R-:W-:Y:S01]  /*0da0*/  IMAD R33, R7.reuse, R10, R14 ;  /* 0x0000000a07217224 */ /* 0x040fe200078e020e */
[----:B------:R-:W-:Y:S01]  /*0db0*/  IABS R14, R17 ;  /* 0x00000011000e7213 */ /* 0x000fe20000000000 */
[----:B------:R-:W-:Y:S01]  /*0dc0*/  IMAD.MOV R9, RZ, RZ, -R9 ;  /* 0x000000ffff097224 */ /* 0x000fe200078e0a09 */
[----:B------:R-:W-:Y:S01]  /*0dd0*/  LOP3.LUT R51, R6, 0x64, RZ, 0xfc, !PT ;  /* 0x0000006406337812 */ /* 0x000fe200078efcff */
[----:B------:R-:W-:Y:S01]  /*0de0*/  @!P6 IMAD.IADD R36, R36, 0x1, -R7 ;  /* 0x000000012424e824 */ /* 0x000fe200078e0a07 */
[C---:B------:R-:W-:Y:S01]  /*0df0*/  ISETP.GT.U32.AND P6, PT, R7.reuse, R33, PT ;  /* 0x000000210700720c */ /* 0x040fe20003fc4070 */
[----:B------:R-:W-:Y:S01]  /*0e00*/  IMAD R34, R7, R9, R34 ;  /* 0x0000000907227224 */ /* 0x000fe200078e0222 */
[----:B------:R-:W-:Y:S01]  /*0e10*/  IABS R40, R50 ;  /* 0x0000003200287213 */ /* 0x000fe20000000000 */
[----:B------:R-:W-:Y:S01]  /*0e20*/  IMAD.HI.U32 R9, R3, R32, RZ ;  /* 0x0000002003097227 */ /* 0x000fe200078e00ff */
[----:B------:R-:W-:-:S02]  /*0e30*/  IABS R42, R51 ;  /* 0x00000033002a7213 */ /* 0x000fc40000000000 */
[C---:B------:R-:W-:Y:S01]  /*0e40*/  LOP3.LUT R52, R6.reuse, 0x68, RZ, 0xfc, !PT ;  /* 0x0000006806347812 */ /* 0x040fe200078efcff */
[----:B------:R-:W-:Y:S01]  /*0e50*/  IMAD.MOV R9, RZ, RZ, -R9 ;  /* 0x000000ffff097224 */ /* 0x000fe200078e0a09 */
[C---:B------:R-:W-:Y:S01]  /*0e60*/  LOP3.LUT R53, R6.reuse, 0x6c, RZ, 0xfc, !PT ;  /* 0x0000006c06357812 */ /* 0x040fe200078efcff */
[--C-:B------:R-:W-:Y:S01]  /*0e70*/  @!P3 IMAD.IADD R37, R37, 0x1, -R7.reuse ;  /* 0x000000012525b824 */ /* 0x100fe200078e0a07 */
[----:B------:R-:W-:Y:S01]  /*0e80*/  ISETP.GT.U32.AND P3, PT, R7, R34, PT ;  /* 0x000000220700720c */ /* 0x000fe20003f64070 */
[--C-:B------:R-:W-:Y:S01]  /*0e90*/  @!P2 IMAD.IADD R35, R35, 0x1, -R7.reuse ;  /* 0x000000012323a824 */ /* 0x100fe200078e0a07 */
[C---:B------:R-:W-:Y:S01]  /*0ea0*/  LOP3.LUT R54, R6.reuse, 0x70, RZ, 0xfc, !PT ;  /* 0x0000007006367812 */ /* 0x040fe200078efcff */
[----:B------:R-:W-:Y:S01]  /*0eb0*/  IMAD R32, R7, R9, R32 ;  /* 0x0000000907207224 */ /* 0x000fe200078e0220 */
[----:B------:R-:W-:Y:S01]  /*0ec0*/  LOP3.LUT R55, R6, 0x74, RZ, 0xfc, !PT ;  /* 0x0000007406377812 */ /* 0x000fe200078efcff */
[----:B------:R-:W-:Y:S01]  /*0ed0*/  @!P6 IMAD.IADD R33, R33, 0x1, -R7 ;  /* 0x000000012121e824 */ /* 0x000fe200078e0a07 */
[----:B------:R-:W-:Y:S01]  /*0ee0*/  ISETP.GT.U32.AND P2, PT, R7, R35, PT ;  /* 0x000000230700720c */ /* 0x000fe20003f44070 */
[----:B------:R-:W-:Y:S01]  /*0ef0*/  IMAD.HI.U32 R10, R3, R30, RZ ;  /* 0x0000001e030a7227 */ /* 0x000fe200078e00ff */
[----:B------:R-:W-:-:S02]  /*0f00*/  ISETP.GT.U32.AND P6, PT, R7, R32, PT ;  /* 0x000000200700720c */ /* 0x000fc40003fc4070 */
[----:B------:R-:W-:Y:S01]  /*0f10*/  IABS R44, R54 ;  /* 0x00000036002c7213 */ /* 0x000fe20000000000 */
[----:B------:R-:W-:-:S04]  /*0f20*/  IMAD.HI.U32 R9, R3, R14, RZ ;  /* 0x0000000e03097227 */ /* 0x000fc800078e00ff */
[--C-:B------:R-:W-:Y:S01]  /*0f30*/  @!P3 IMAD.IADD R34, R34, 0x1, -R7.reuse ;  /* 0x000000012222b824 */ /* 0x100fe200078e0a07 */
[----:B------:R-:W-:Y:S01]  /*0f40*/  ISETP.GE.AND P3, PT, R6, RZ, PT ;  /* 0x000000ff0600720c */ /* 0x000fe20003f66270 */
[----:B------:R-:W-:Y:S02]  /*0f50*/  IMAD.MOV R10, RZ, RZ, -R10 ;  /* 0x000000ffff0a7224 */ /* 0x000fe400078e0a0a */
[----:B------:R-:W-:Y:S01]  /*0f60*/  @!P2 IMAD.IADD R35, R35, 0x1, -R7 ;  /* 0x000000012323a824 */ /* 0x000fe200078e0a07 */
[----:B------:R-:W-:Y:S01]  /*0f70*/  ISETP.GE.AND P2, PT, R20, RZ, PT ;  /* 0x000000ff1400720c */ /* 0x000fe20003f46270 */
[----:B------:R-:W-:Y:S01]  /*0f80*/  IMAD.MOV R9, RZ, RZ, -R9 ;  /* 0x000000ffff097224 */ /* 0x000fe200078e0a09 */
[----:B------:R-:W-:Y:S01]  /*0f90*/  LOP3.LUT R20, R6, 0x24, RZ, 0xfc, !PT ;  /* 0x0000002406147812 */ /* 0x000fe200078efcff */
[C---:B------:R-:W-:Y:S02]  /*0fa0*/  IMAD R30, R7.reuse, R10, R30 ;  /* 0x0000000a071e7224 */ /* 0x040fe400078e021e */
[----:B------:R-:W-:Y:S01]  /*0fb0*/  @!P6 IMAD.IADD R32, R32, 0x1, -R7 ;  /* 0x000000012020e824 */ /* 0x000fe200078e0a07 */
[----:B------:R-:W-:Y:S01]  /*0fc0*/  ISETP.GT.U32.AND P6, PT, R7, R34, PT ;  /* 0x000000220700720c */ /* 0x000fe20003fc4070 */
[----:B------:R-:W-:Y:S01]  /*0fd0*/  IMAD.HI.U32 R11, R3, R16, RZ ;  /* 0x00000010030b7227 */ /* 0x000fe200078e00ff */
[----:B------:R-:W-:-:S03]  /*0fe0*/  IABS R28, R20 ;  /* 0x00000014001c7213 */ /* 0x000fc60000000000 */
[C---:B------:R-:W-:Y:S01]  /*0ff0*/  IMAD R31, R7.reuse, R9, R14 ;  /* 0x00000009071f7224 */ /* 0x040fe200078e020e */
[----:B------:R-:W-:Y:S01]  /*1000*/  LOP3.LUT R14, R6, 0x28, RZ, 0xfc, !PT ;  /* 0x00000028060e7812 */ /* 0x000fe200078efcff */
[----:B------:R-:W-:Y:S01]  /*1010*/  @!P5 IMAD.MOV R35, RZ, RZ, -R35 ;  /* 0x000000ffff23d224 */ /* 0x000fe200078e0a23 */
[C---:B------:R-:W-:Y:S01]  /*1020*/  ISETP.GT.U32.AND P5, PT, R7.reuse, R30, PT ;  /* 0x0000001e0700720c */ /* 0x040fe20003fa4070 */
[----:B------:R-:W-:Y:S01]  /*1030*/  IMAD.MOV R11, RZ, RZ, -R11 ;  /* 0x000000ffff0b7224 */ /* 0x000fe200078e0a0b */
[----:B------:R-:W-:Y:S01]  /*1040*/  IABS R9, R14 ;  /* 0x0000000e00097213 */ /* 0x000fe20000000000 */
[----:B------:R-:W-:Y:S01]  /*1050*/  @!P3 IMAD.MOV R37, RZ, RZ, -R37 ;  /* 0x000000ffff25b224 */ /* 0x000fe200078e0a25 */
[C---:B------:R-:W-:Y:S01]  /*1060*/  ISETP.GT.U32.AND P3, PT, R7.reuse, R33, PT ;  /* 0x000000210700720c */ /* 0x040fe20003f64070 */
[----:B------:R-:W-:Y:S01]  /*1070*/  @!P1 IMAD.MOV R36, RZ, RZ, -R36 ;  /* 0x000000ffff249224 */ /* 0x000fe200078e0a24 */
[C---:B------:R-:W-:Y:S01]  /*1080*/  ISETP.GT.U32.AND P1, PT, R7.reuse, R31, PT ;  /* 0x0000001f0700720c */ /* 0x040fe20003f24070 */
[----:B------:R-:W-:-:S02]  /*1090*/  IMAD R29, R7, R11, R16 ;  /* 0x0000000b071d7224 */ /* 0x000fc400078e0210 */
[----:B------:R-:W-:Y:S02]  /*10a0*/  IMAD.MOV.U32 R11, RZ, RZ, R12 ;  /* 0x000000ffff0b7224 */ /* 0x000fe400078e000c */
[----:B------:R-:W-:Y:S01]  /*10b0*/  @!P6 IMAD.IADD R34, R34, 0x1, -R7 ;  /* 0x000000012222e824 */ /* 0x000fe200078e0a07 */
[C---:B------:R-:W-:Y:S01]  /*10c0*/  ISETP.GT.U32.AND P6, PT, R7.reuse, R29, PT ;  /* 0x0000001d0700720c */ /* 0x040fe20003fc4070 */
[----:B------:R-:W-:Y:S02]  /*10d0*/  IMAD.MOV.U32 R12, RZ, RZ, R9 ;  /* 0x000000ffff0c7224 */ /* 0x000fe400078e0009 */
[----:B------:R-:W-:Y:S01]  /*10e0*/  @!P2 IMAD.MOV R11, RZ, RZ, -R11 ;  /* 0x000000ffff0ba224 */ /* 0x000fe200078e0a0b */
[----:B------:R-:W-:Y:S01]  /*10f0*/  ISETP.GT.U32.AND P2, PT, R7, R32, PT ;  /* 0x000000200700720c */ /* 0x000fe20003f44070 */
[----:B------:R-:W-:Y:S02]  /*1100*/  @!P5 IMAD.IADD R30, R30, 0x1, -R7 ;  /* 0x000000011e1ed824 */ /* 0x000fe400078e0a07 */
[----:B------:R-:W-:-:S04]  /*1110*/  IMAD.HI.U32 R10, R3, R12, RZ ;  /* 0x0000000c030a7227 */ /* 0x000fc800078e00ff */
[--C-:B------:R-:W-:Y:S01]  /*1120*/  @!P3 IMAD.IADD R33, R33, 0x1, -R7.reuse ;  /* 0x000000012121b824 */ /* 0x100fe200078e0a07 */
[----:B------:R-:W-:Y:S01]  /*1130*/  ISETP.GE.AND P3, PT, R15, RZ, PT ;  /* 0x000000ff0f00720c */ /* 0x000fe20003f66270 */
[----:B------:R-:W-:Y:S01]  /*1140*/  @!P1 IMAD.IADD R31, R31, 0x1, -R7 ;  /* 0x000000011f1f9824 */ /* 0x000fe200078e0a07 */
[----:B------:R-:W-:Y:S01]  /*1150*/  ISETP.GE.AND P1, PT, R17, RZ, PT ;  /* 0x000000ff1100720c */ /* 0x000fe20003f26270 */
[----:B------:R-:W-:Y:S01]  /*1160*/  @!P4 IMAD.MOV R34, RZ, RZ, -R34 ;  /* 0x000000ffff22c224 */ /* 0x000fe200078e0a22 */
[----:B------:R-:W-:Y:S01]  /*1170*/  ISETP.GT.U32.AND P4, PT, R7, R30, PT ;  /* 0x0000001e0700720c */ /* 0x000fe20003f84070 */
[----:B------:R-:W-:Y:S01]  /*1180*/  IMAD.HI.U32 R9, R3, R28, RZ ;  /* 0x0000001c03097227 */ /* 0x000fe200078e00ff */
[----:B------:R-:W-:Y:S02]  /*1190*/  ISETP.GT.U32.AND P5, PT, R7, R31, PT ;  /* 0x0000001f0700720c */ /* 0x000fe40003fa4070 */
[----:B------:R-:W-:Y:S01]  /*11a0*/  LOP3.LUT R15, R6, 0x40, RZ, 0xfc, !PT ;  /* 0x00000040060f7812 */ /* 0x000fe200078efcff */
[----:B------:R-:W-:-:S02]  /*11b0*/  IMAD.MOV R10, RZ, RZ, -R10 ;  /* 0x000000ffff0a7224 */ /* 0x000fc400078e0a0a */
[----:B------:R-:W-:Y:S01]  /*11c0*/  IMAD.MOV R9, RZ, RZ, -R9 ;  /* 0x000000ffff097224 */ /* 0x000fe200078e0a09 */
[----:B------:R-:W-:Y:S01]  /*11d0*/  IABS R16, R15 ;  /* 0x0000000f00107213 */ /* 0x000fe20000000000 */
[----:B------:R-:W-:Y:S01]  /*11e0*/  IMAD R27, R7, R10, R12 ;  /* 0x0000000a071b7224 */ /* 0x000fe200078e020c */
[----:B------:R-:W-:Y:S01]  /*11f0*/  LOP3.LUT R12, R6, 0x2c, RZ, 0xfc, !PT ;  /* 0x0000002c060c7812 */ /* 0x000fe200078efcff */
[--C-:B------:R-:W-:Y:S02]  /*1200*/  @!P6 IMAD.IADD R29, R29, 0x1, -R7.reuse ;  /* 0x000000011d1de824 */ /* 0x100fe400078e0a07 */
[----:B------:R-:W-:Y:S01]  /*1210*/  @!P2 IMAD.IADD R32, R32, 0x1, -R7 ;  /* 0x000000012020a824 */ /* 0x000fe200078e0a07 */
[----:B------:R-:W-:Y:S01]  /*1220*/  ISETP.GE.AND P2, PT, R13, RZ, PT ;  /* 0x000000ff0d00720c */ /* 0x000fe20003f46270 */
[C---:B------:R-:W-:Y:S01]  /*1230*/  IMAD R28, R7.reuse, R9, R28 ;  /* 0x00000009071c7224 */ /* 0x040fe200078e021c */
[C---:B------:R-:W-:Y:S01]  /*1240*/  ISETP.GT.U32.AND P6, PT, R7.reuse, R29, PT ;  /* 0x0000001d0700720c */ /* 0x040fe20003fc4070 */
[----:B------:R-:W-:Y:S01]  /*1250*/  @!P3 IMAD.MOV R33, RZ, RZ, -R33 ;  /* 0x000000ffff21b224 */ /* 0x000fe200078e0a21 */
[----:B------:R-:W-:Y:S01]  /*1260*/  IABS R26, R12 ;  /* 0x0000000c001a7213 */ /* 0x000fe20000000000 */
[--C-:B------:R-:W-:Y:S01]  /*1270*/  @!P4 IMAD.IADD R30, R30, 0x1, -R7.reuse ;  /* 0x000000011e1ec824 */ /* 0x100fe200078e0a07 */
[----:B------:R-:W-:Y:S01]  /*1280*/  ISETP.GT.U32.AND P3, PT, R7, R28, PT ;  /* 0x0000001c0700720c */ /* 0x000fe20003f64070 */
[----:B------:R-:W-:Y:S01]  /*1290*/  @!P5 IMAD.IADD R31, R31, 0x1, -R7 ;  /* 0x000000011f1fd824 */ /* 0x000fe200078e0a07 */
[----:B------:R-:W-:Y:S01]  /*12a0*/  ISETP.GE.AND P4, PT, R19, RZ, PT ;  /* 0x000000ff1300720c */ /* 0x000fe20003f86270 */
[----:B------:R-:W-:Y:S01]  /*12b0*/  IMAD.HI.U32 R9, R3, R26, RZ ;  /* 0x0000001a03097227 */ /* 0x000fe200078e00ff */
[----:B------:R-:W-:-:S02]  /*12c0*/  ISETP.GT.U32.AND P5, PT, R7, R27, PT ;  /* 0x0000001b0700720c */ /* 0x000fc40003fa4070 */
[----:B------:R-:W-:Y:S01]  /*12d0*/  LOP3.LUT R13, R6, 0x30, RZ, 0xfc, !PT ;  /* 0x00000030060d7812 */ /* 0x000fe200078efcff */
[----:B------:R-:W-:Y:S02]  /*12e0*/  IMAD.MOV R9, RZ, RZ, -R9 ;  /* 0x000000ffff097224 */ /* 0x000fe400078e0a09 */
[----:B------:R-:W-:Y:S01]  /*12f0*/  @!P2 IMAD.MOV R32, RZ, RZ, -R32 ;  /* 0x000000ffff20a224 */ /* 0x000fe200078e0a20 */
[----:B------:R-:W-:Y:S01]  /*1300*/  ISETP.GE.AND P2, PT, R18, RZ, PT ;  /* 0x000000ff1200720c */ /* 0x000fe20003f46270 */
[--C-:B------:R-:W-:Y:S01]  /*1310*/  @!P6 IMAD.IADD R29, R29, 0x1, -R7.reuse ;  /* 0x000000011d1de824 */ /* 0x100fe200078e0a07 */
[----:B------:R-:W-:Y:S01]  /*1320*/  IABS R10, R13 ;  /* 0x0000000d000a7213 */ /* 0x000fe20000000000 */
[C---:B------:R-:W-:Y:S01]  /*1330*/  IMAD R26, R7.reuse, R9, R26 ;  /* 0x00000009071a7224 */ /* 0x040fe200078e021a */
[----:B------:R-:W-:Y:S01]  /*1340*/  ISETP.GE.AND P6, PT, R20, RZ, PT ;  /* 0x000000ff1400720c */ /* 0x000fe20003fc6270 */
[----:B------:R-:W-:Y:S01]  /*1350*/  @!P3 IMAD.IADD R28, R28, 0x1, -R7 ;  /* 0x000000011c1cb824 */ /* 0x000fe200078e0a07 */
[----:B------:R-:W-:Y:S01]  /*1360*/  ISETP.GE.AND P3, PT, R14, RZ, PT ;  /* 0x000000ff0e00720c */ /* 0x000fe20003f66270 */
[----:B------:R-:W-:Y:S01]  /*1370*/  @!P4 IMAD.MOV R29, RZ, RZ, -R29 ;  /* 0x000000ffff1dc224 */ /* 0x000fe200078e0a1d */
[----:B------:R-:W-:Y:S01]  /*1380*/  ISETP.GT.U32.AND P4, PT, R7, R26, PT ;  /* 0x0000001a0700720c */ /* 0x000fe20003f84070 */
[----:B------:R-:W-:Y:S01]  /*1390*/  @!P5 IMAD.IADD R27, R27, 0x1, -R7 ;  /* 0x000000011b1bd824 */ /* 0x000fe200078e0a07 */
[----:B------:R-:W-:Y:S01]  /*13a0*/  ISETP.GT.U32.AND P5, PT, R7, R28, PT ;  /* 0x0000001c0700720c */ /* 0x000fe20003fa4070 */
[----:B------:R-:W-:Y:S01]  /*13b0*/  IMAD.HI.U32 R9, R3, R10, RZ ;  /* 0x0000000a03097227 */ /* 0x000fe200078e00ff */
[----:B------:R-:W-:-:S02]  /*13c0*/  IABS R20, R39 ;  /* 0x0000002700147213 */ /* 0x000fc40000000000 */
[----:B------:R-:W-:Y:S01]  /*13d0*/  IABS R18, R47 ;  /* 0x0000002f00127213 */ /* 0x000fe20000000000 */
[----:B------:R-:W-:Y:S01]  /*13e0*/  @!P2 IMAD.MOV R30, RZ, RZ, -R30 ;  /* 0x000000ffff1ea224 */ /* 0x000fe200078e0a1e */
[----:B------:R-:W-:Y:S01]  /*13f0*/  ISETP.GE.AND P2, PT, R12, RZ, PT ;  /* 0x000000ff0c00720c */ /* 0x000fe20003f46270 */
[----:B------:R-:W-:Y:S01]  /*1400*/  IMAD.MOV R9, RZ, RZ, -R9 ;  /* 0x000000ffff097224 */ /* 0x000fe200078e0a09 */
[----:B------:R-:W-:Y:S01]  /*1410*/  LOP3.LUT R12, R6, 0x34, RZ, 0xfc, !PT ;  /* 0x00000034060c7812 */ /* 0x000fe200078efcff */
[----:B------:R-:W-:Y:S01]  /*1420*/  @!P1 IMAD.MOV R31, RZ, RZ, -R31 ;  /* 0x000000ffff1f9224 */ /* 0x000fe200078e0a1f */
[----:B------:R-:W-:Y:S01]  /*1430*/  ISETP.GT.U32.AND P1, PT, R7, R27, PT ;  /* 0x0000001b0700720c */ /* 0x000fe20003f24070 */
[--C-:B------:R-:W-:Y:S01]  /*1440*/  @!P4 IMAD.IADD R26, R26, 0x1, -R7.reuse ;  /* 0x000000011a1ac824 */ /* 0x100fe200078e0a07 */
[----:B------:R-:W-:Y:S01]  /*1450*/  IABS R24, R12 ;  /* 0x0000000c00187213 */ /* 0x000fe20000000000 */
[----:B------:R-:W-:Y:S01]  /*1460*/  @!P5 IMAD.IADD R28, R28, 0x1, -R7 ;  /* 0x000000011c1cd824 */ /* 0x000fe200078e0a07 */
[----:B------:R-:W-:Y:S01]  /*1470*/  ISETP.GE.AND P5, PT, R13, RZ, PT ;  /* 0x000000ff0d00720c */ /* 0x000fe20003fa6270 */
[C---:B------:R-:W-:Y:S01]  /*1480*/  IMAD R25, R7.reuse, R9, R10 ;  /* 0x0000000907197224 */ /* 0x040fe200078e020a */
[----:B------:R-:W-:Y:S01]  /*1490*/  ISETP.GT.U32.AND P4, PT, R7, R26, PT ;  /* 0x0000001a0700720c */ /* 0x000fe20003f84070 */
[----:B------:R-:W-:Y:S01]  /*14a0*/  IMAD.HI.U32 R9, R3, R24, RZ ;  /* 0x0000001803097227 */ /* 0x000fe200078e00ff */
[----:B------:R-:W-:-:S02]  /*14b0*/  LOP3.LUT R10, R6, 0x38, RZ, 0xfc, !PT ;  /* 0x00000038060a7812 */ /* 0x000fc400078efcff */
[----:B------:R-:W-:Y:S01]  /*14c0*/  LOP3.LUT R13, R6, 0x3c, RZ, 0xfc, !PT ;  /* 0x0000003c060d7812 */ /* 0x000fe200078efcff */
[----:B------:R-:W-:Y:S01]  /*14d0*/  @!P6 IMAD.MOV R28, RZ, RZ, -R28 ;  /* 0x000000ffff1ce224 */ /* 0x000fe200078e0a1c */
[----:B------:R-:W-:Y:S01]  /*14e0*/  ISETP.GT.U32.AND P6, PT, R7, R25, PT ;  /* 0x000000190700720c */ /* 0x000fe20003fc4070 */
[----:B------:R-:W-:Y:S01]  /*14f0*/  IMAD.MOV R9, RZ, RZ, -R9 ;  /* 0x000000ffff097224 */ /* 0x000fe200078e0a09 */
[----:B------:R-:W-:Y:S01]  /*1500*/  IABS R14, R10 ;  /* 0x0000000a000e7213 */ /* 0x000fe20000000000 */
[--C-:B------:R-:W-:Y:S01]  /*1510*/  @!P1 IMAD.IADD R27, R27, 0x1, -R7.reuse ;  /* 0x000000011b1b9824 */ /* 0x100fe200078e0a07 */
[----:B------:R-:W-:Y:S01]  /*1520*/  IABS R22, R13 ;  /* 0x0000000d00167213 */ /* 0x000fe20000000000 */
[----:B------:R-:W-:Y:S01]  /*1530*/  IMAD R24, R7, R9, R24 ;  /* 0x0000000907187224 */ /* 0x000fe200078e0218 */
[----:B------:R-:W-:Y:S01]  /*1540*/  ISETP.GE.AND P1, PT, R12, RZ, PT ;  /* 0x000000ff0c00720c */ /* 0x000fe20003f26270 */
[----:B------:R-:W-:Y:S02]  /*1550*/  @!P4 IMAD.IADD R26, R26, 0x1, -R7 ;  /* 0x000000011a1ac824 */ /* 0x000fe400078e0a07 */
[----:B------:R-:W-:Y:S01]  /*1560*/  IMAD.HI.U32 R9, R3, R14, RZ ;  /* 0x0000000e03097227 */ /* 0x000fe200078e00ff */
[----:B------:R-:W-:-:S03]  /*1570*/  ISETP.GT.U32.AND P4, PT, R7, R24, PT ;  /* 0x000000180700720c */ /* 0x000fc60003f84070 */
[----:B------:R-:W-:Y:S02]  /*1580*/  @!P6 IMAD.IADD R25, R25, 0x1, -R7 ;  /* 0x000000011919e824 */ /* 0x000fe400078e0a07 */
[----:B------:R-:W-:Y:S02]  /*1590*/  IMAD.MOV R9, RZ, RZ, -R9 ;  /* 0x000000ffff097224 */ /* 0x000fe400078e0a09 */
[----:B------:R-:W-:Y:S01]  /*15a0*/  @!P3 IMAD.MOV R27, RZ, RZ, -R27 ;  /* 0x000000ffff1bb224 */ /* 0x000fe200078e0a1b */
[C---:B------:R-:W-:Y:S01]  /*15b0*/  ISETP.GT.U32.AND P6, PT, R7.reuse, R25, PT ;  /* 0x000000190700720c */ /* 0x040fe20003fc4070 */
[----:B------:R-:W-:Y:S01]  /*15c0*/  IMAD R23, R7, R9, R14 ;  /* 0x0000000907177224 */ /* 0x000fe200078e020e */
[----:B------:R-:W-:Y:S01]  /*15d0*/  ISETP.GE.AND P3, PT, R10, RZ, PT ;  /* 0x000000ff0a00720c */ /* 0x000fe20003f66270 */
[----:B------:R-:W-:Y:S01]  /*15e0*/  IMAD.HI.U32 R10, R3, R22, RZ ;  /* 0x00000016030a7227 */ /* 0x000fe200078e00ff */
[----:B------:R-:W-:-:S03]  /*15f0*/  IABS R14, R43 ;  /* 0x0000002b000e7213 */ /* 0x000fc60000000000 */
[----:B------:R-:W-:Y:S02]  /*1600*/  @!P4 IMAD.IADD R24, R24, 0x1, -R7 ;  /* 0x000000011818c824 */ /* 0x000fe400078e0a07 */
[----:B------:R-:W-:-:S03]  /*1610*/  IMAD.HI.U32 R12, R3, R16, RZ ;  /* 0x00000010030c7227 */ /* 0x000fc600078e00ff */
[----:B------:R-:W-:Y:S01]  /*1620*/  ISETP.GT.U32.AND P4, PT, R7, R24, PT ;  /* 0x000000180700720c */ /* 0x000fe20003f84070 */
[----:B------:R-:W-:Y:S01]  /*1630*/  @!P6 IMAD.IADD R25, R25, 0x1, -R7 ;  /* 0x000000011919e824 */ /* 0x000fe200078e0a07 */
[C---:B------:R-:W-:Y:S01]  /*1640*/  ISETP.GT.U32.AND P6, PT, R7.reuse, R23, PT ;  /* 0x000000170700720c */ /* 0x040fe20003fc4070 */
[----:B------:R-:W-:Y:S02]  /*1650*/  IMAD.MOV R10, RZ, RZ, -R10 ;  /* 0x000000ffff0a7224 */ /* 0x000fe400078e0a0a */
[----:B------:R-:W-:Y:S02]  /*1660*/  IMAD.MOV R12, RZ, RZ, -R12 ;  /* 0x000000ffff0c7224 */ /* 0x000fe400078e0a0c */
[C---:B------:R-:W-:Y:S02]  /*1670*/  IMAD R22, R7.reuse, R10, R22 ;  /* 0x0000000a07167224 */ /* 0x040fe400078e0216 */
[----:B------:R-:W-:Y:S01]  /*1680*/  IMAD R21, R7, R12, R16 ;  /* 0x0000000c07157224 */ /* 0x000fe200078e0210 */
[----:B------:R-:W-:Y:S01]  /*1690*/  IABS R16, R46 ;  /* 0x0000002e00107213 */ /* 0x000fe20000000000 */
[----:B------:R-:W-:-:S04]  /*16a0*/  IMAD.HI.U32 R9, R3, R20, RZ ;  /* 0x0000001403097227 */ /* 0x000fc800078e00ff */
[--C-:B------:R-:W-:Y:S01]  /*16b0*/  @!P4 IMAD.IADD R24, R24, 0x1, -R7.reuse ;  /* 0x000000011818c824 */ /* 0x100fe200078e0a07 */
[----:B------:R-:W-:Y:S01]  /*16c0*/  ISETP.GT.U32.AND P4, PT, R7, R22, PT ;  /* 0x000000160700720c */ /* 0x000fe20003f84070 */
[----:B------:R-:W-:Y:S01]  /*16d0*/  @!P6 IMAD.IADD R23, R23, 0x1, -R7 ;  /* 0x000000011717e824 */ /* 0x000fe200078e0a07 */
[C---:B------:R-:W-:Y:S01]  /*16e0*/  ISETP.GT.U32.AND P6, PT, R7.reuse, R21, PT ;  /* 0x000000150700720c */ /* 0x040fe20003fc4070 */
[----:B------:R-:W-:Y:S02]  /*16f0*/  IMAD.MOV R9, RZ, RZ, -R9 ;  /* 0x000000ffff097224 */ /* 0x000fe400078e0a09 */
[----:B------:R-:W-:Y:S02]  /*1700*/  @!P5 IMAD.MOV R25, RZ, RZ, -R25 ;  /* 0x000000ffff19d224 */ /* 0x000fe400078e0a19 */
[----:B------:R-:W-:Y:S02]  /*1710*/  IMAD R20, R7, R9, R20 ;  /* 0x0000000907147224 */ /* 0x000fe400078e0214 */
[----:B------:R-:W-:-:S04]  /*1720*/  IMAD.HI.U32 R9, R3, R14, RZ ;  /* 0x0000000e03097227 */ /* 0x000fc800078e00ff */
[--C-:B------:R-:W-:Y:S01]  /*1730*/  @!P4 IMAD.IADD R22, R22, 0x1, -R7.reuse ;  /* 0x000000011616c824 */ /* 0x100fe200078e0a07 */
[----:B------:R-:W-:Y:S01]  /*1740*/  ISETP.GT.U32.AND P4, PT, R7, R23, PT ;  /* 0x000000170700720c */ /* 0x000fe20003f84070 */
[----:B------:R-:W-:Y:S02]  /*1750*/  @!P6 IMAD.IADD R21, R21, 0x1, -R7 ;  /* 0x000000011515e824 */ /* 0x000fe400078e0a07 */
[----:B------:R-:W-:Y:S01]  /*1760*/  IMAD.HI.U32 R10, R3, R18, RZ ;  /* 0x00000012030a7227 */ /* 0x000fe200078e00ff */
[C---:B------:R-:W-:Y:S02]  /*1770*/  ISETP.GT.U32.AND P6, PT, R7.reuse, R22, PT ;  /* 0x000000160700720c */ /* 0x040fe40003fc4070 */
[----:B------:R-:W-:Y:S01]  /*1780*/  ISETP.GT.U32.AND P5, PT, R7, R21, PT ;  /* 0x000000150700720c */ /* 0x000fe20003fa4070 */
[----:B------:R-:W-:Y:S02]  /*1790*/  IMAD.MOV R9, RZ, RZ, -R9 ;  /* 0x000000ffff097224 */ /* 0x000fe400078e0a09 */
[----:B------:R-:W-:-:S02]  /*17a0*/  IMAD.MOV R10, RZ, RZ, -R10 ;  /* 0x000000ffff0a7224 */ /* 0x000fc400078e0a0a */
[C---:B------:R-:W-:Y:S01]  /*17b0*/  IMAD R19, R7.reuse, R9, R14 ;  /* 0x0000000907137224 */ /* 0x040fe200078e020e */
[----:B------:R-:W-:Y:S01]  /*17c0*/  IABS R14, R48 ;  /* 0x00000030000e7213 */ /* 0x000fe20000000000 */
[----:B------:R-:W-:Y:S02]  /*17d0*/  IMAD R18, R7, R10, R18 ;  /* 0x0000000a07127224 */ /* 0x000fe400078e0212 */
[--C-:B------:R-:W-:Y:S01]  /*17e0*/  @!P4 IMAD.IADD R23, R23, 0x1, -R7.reuse ;  /* 0x000000011717c824 */ /* 0x100fe200078e0a07 */
[C---:B------:R-:W-:Y:S01]  /*17f0*/  ISETP.GT.U32.AND P4, PT, R7.reuse, R20, PT ;  /* 0x000000140700720c */ /* 0x040fe20003f84070 */
[--C-:B------:R-:W-:Y:S01]  /*1800*/  @!P6 IMAD.IADD R22, R22, 0x1, -R7.reuse ;  /* 0x000000011616e824 */ /* 0x100fe200078e0a07 */
[----:B------:R-:W-:Y:S01]  /*1810*/  ISETP.GT.U32.AND P6, PT, R7, R19, PT ;  /* 0x000000130700720c */ /* 0x000fe20003fc4070 */
[----:B------:R-:W-:Y:S01]  /*1820*/  @!P5 IMAD.IADD R21, R21, 0x1, -R7 ;  /* 0x000000011515d824 */ /* 0x000fe200078e0a07 */
[----:B------:R-:W-:Y:S01]  /*1830*/  ISETP.GT.U32.AND P5, PT, R7, R18, PT ;  /* 0x000000120700720c */ /* 0x000fe20003fa4070 */
[----:B------:R-:W-:Y:S01]  /*1840*/  @!P2 IMAD.MOV R26, RZ, RZ, -R26 ;  /* 0x000000ffff1aa224 */ /* 0x000fe200078e0a1a */
[----:B------:R-:W-:Y:S01]  /*1850*/  ISETP.GE.AND P2, PT, R13, RZ, PT ;  /* 0x000000ff0d00720c */ /* 0x000fe20003f46270 */
[----:B------:R-:W-:-:S04]  /*1860*/  IMAD.HI.U32 R12, R3, R16, RZ ;  /* 0x00000010030c7227 */ /* 0x000fc800078e00ff */
[----:B------:R-:W-:-:S04]  /*1870*/  IMAD.HI.U32 R13, R3, R38, RZ ;  /* 0x00000026030d7227 */ /* 0x000fc800078e00ff */
[--C-:B------:R-:W-:Y:S02]  /*1880*/  @!P6 IMAD.IADD R19, R19, 0x1, -R7.reuse ;  /* 0x000000011313e824 */ /* 0x100fe400078e0a07 */
[--C-:B------:R-:W-:Y:S02]  /*1890*/  @!P4 IMAD.IADD R20, R20, 0x1, -R7.reuse ;  /* 0x000000011414c824 */ /* 0x100fe400078e0a07 */
[----:B------:R-:W-:Y:S01]  /*18a0*/  @!P5 IMAD.IADD R18, R18, 0x1, -R7 ;  /* 0x000000011212d824 */ /* 0x000fe200078e0a07 */
[C---:B------:R-:W-:Y:S01]  /*18b0*/  ISETP.GT.U32.AND P5, PT, R7.reuse, R19, PT ;  /* 0x000000130700720c */ /* 0x040fe20003fa4070 */
[----:B------:R-:W-:Y:S01]  /*18c0*/  IMAD.MOV R12, RZ, RZ, -R12 ;  /* 0x000000ffff0c7224 */ /* 0x000fe200078e0a0c */
[C---:B------:R-:W-:Y:S01]  /*18d0*/  ISETP.GT.U32.AND P6, PT, R7.reuse, R20, PT ;  /* 0x000000140700720c */ /* 0x040fe20003fc4070 */
[----:B------:R-:W-:Y:S01]  /*18e0*/  @!P1 IMAD.MOV R24, RZ, RZ, -R24 ;  /* 0x000000ffff189224 */ /* 0x000fe200078e0a18 */
[----:B------:R-:W-:Y:S01]  /*18f0*/  ISETP.GT.U32.AND P1, PT, R7, R18, PT ;  /* 0x000000120700720c */ /* 0x000fe20003f24070 */
[----:B------:R-:W-:-:S02]  /*1900*/  IMAD.MOV R13, RZ, RZ, -R13 ;  /* 0x000000ffff0d7224 */ /* 0x000fc400078e0a0d */
[----:B------:R-:W-:-:S04]  /*1910*/  IMAD.HI.U32 R9, R3, R14, RZ ;  /* 0x0000000e03097227 */ /* 0x000fc800078e00ff */
[C---:B------:R-:W-:Y:S02]  /*1920*/  IMAD R17, R7.reuse, R12, R16 ;  /* 0x0000000c07117224 */ /* 0x040fe400078e0210 */
[C---:B------:R-:W-:Y:S01]  /*1930*/  IMAD R16, R7.reuse, R13, R38 ;  /* 0x0000000d07107224 */ /* 0x040fe200078e0226 */
[----:B------:R-:W-:Y:S01]  /*1940*/  IABS R38, R49 ;  /* 0x0000003100267213 */ /* 0x000fe20000000000 */
[----:B------:R-:W-:Y:S01]  /*1950*/  IMAD.MOV R9, RZ, RZ, -R9 ;  /* 0x000000ffff097224 */ /* 0x000fe200078e0a09 */
[----:B------:R-:W-:Y:S01]  /*1960*/  ISETP.GT.U32.AND P4, PT, R7, R17, PT ;  /* 0x000000110700720c */ /* 0x000fe20003f84070 */
[--C-:B------:R-:W-:Y:S01]  /*1970*/  @!P5 IMAD.IADD R19, R19, 0x1, -R7.reuse ;  /* 0x000000011313d824 */ /* 0x100fe200078e0a07 */
[----:B------:R-:W-:Y:S01]  /*1980*/  ISETP.GE.AND P5, PT, R15, RZ, PT ;  /* 0x000000ff0f00720c */ /* 0x000fe20003fa6270 */
[----:B------:R-:W-:Y:S01]  /*1990*/  @!P6 IMAD.IADD R20, R20, 0x1, -R7 ;  /* 0x000000011414e824 */ /* 0x000fe200078e0a07 */
[C---:B------:R-:W-:Y:S01]  /*19a0*/  ISETP.GT.U32.AND P6, PT, R7.reuse, R16, PT ;  /* 0x000000100700720c */ /* 0x040fe20003fc4070 */
[----:B------:R-:W-:-:S02]  /*19b0*/  IMAD R15, R7, R9, R14 ;  /* 0x00000009070f7224 */ /* 0x000fc400078e020e */
[----:B------:R-:W-:-:S04]  /*19c0*/  IMAD.HI.U32 R10, R3, R38, RZ ;  /* 0x00000026030a7227 */ /* 0x000fc800078e00ff */
[----:B------:R-:W-:Y:S01]  /*19d0*/  @!P1 IMAD.IADD R18, R18, 0x1, -R7 ;  /* 0x0000000112129824 */ /* 0x000fe200078e0a07 */
[----:B------:R-:W-:Y:S01]  /*19e0*/  ISETP.GT.U32.AND P1, PT, R7, R15, PT ;  /* 0x0000000f0700720c */ /* 0x000fe20003f24070 */
[----:B------:R-:W-:Y:S02]  /*19f0*/  IMAD.MOV R10, RZ, RZ, -R10 ;  /* 0x000000ffff0a7224 */ /* 0x000fe400078e0a0a */
[----:B------:R-:W-:-:S04]  /*1a00*/  IMAD.HI.U32 R12, R3, R40, RZ ;  /* 0x00000028030c7227 */ /* 0x000fc800078e00ff */
[----:B------:R-:W-:Y:S02]  /*1a10*/  IMAD R14, R7, R10, R38 ;  /* 0x0000000a070e7224 */ /* 0x000fe400078e0226 */
[--C-:B------:R-:W-:Y:S02]  /*1a20*/  @!P6 IMAD.IADD R16, R16, 0x1, -R7.reuse ;  /* 0x000000011010e824 */ /* 0x100fe400078e0a07 */
[--C-:B------:R-:W-:Y:S01]  /*1a30*/  @!P4 IMAD.IADD R17, R17, 0x1, -R7.reuse ;  /* 0x000000011111c824 */ /* 0x100fe200078e0a07 */
[----:B------:R-:W-:Y:S01]  /*1a40*/  ISETP.GT.U32.AND P6, PT, R7, R14, PT ;  /* 0x0000000e0700720c */ /* 0x000fe20003fc4070 */
[----:B------:R-:W-:Y:S01]  /*1a50*/  @!P1 IMAD.IADD R15, R15, 0x1, -R7 ;  /* 0x000000010f0f9824 */ /* 0x000fe200078e0a07 */
[----:B------:R-:W-:Y:S01]  /*1a60*/  ISETP.GT.U32.AND P1, PT, R7, R16, PT ;  /* 0x000000100700720c */ /* 0x000fe20003f24070 */
[----:B------:R-:W-:Y:S01]  /*1a70*/  IMAD.HI.U32 R9, R3, R42, RZ ;  /* 0x0000002a03097227 */ /* 0x000fe200078e00ff */
[----:B------:R-:W-:-:S03]  /*1a80*/  ISETP.GT.U32.AND P4, PT, R7, R17, PT ;  /* 0x000000110700720c */ /* 0x000fc60003f84070 */
[----:B------:R-:W-:Y:S02]  /*1a90*/  IMAD.MOV R12, RZ, RZ, -R12 ;  /* 0x000000ffff0c7224 */ /* 0x000fe400078e0a0c */
[----:B------:R-:W-:Y:S02]  /*1aa0*/  IMAD.MOV R9, RZ, RZ, -R9 ;  /* 0x000000ffff097224 */ /* 0x000fe400078e0a09 */
[C---:B------:R-:W-:Y:S01]  /*1ab0*/  IMAD R13, R7.reuse, R12, R40 ;  /* 0x0000000c070d7224 */ /* 0x040fe200078e0228 */
[----:B------:R-:W-:Y:S01]  /*1ac0*/  IABS R40, R52 ;  /* 0x0000003400287213 */ /* 0x000fe20000000000 */
[----:B------:R-:W-:Y:S01]  /*1ad0*/  @!P6 IMAD.IADD R14, R14, 0x1, -R7 ;  /* 0x000000010e0ee824 */ /* 0x000fe200078e0a07 */
[C---:B------:R-:W-:Y:S01]  /*1ae0*/  ISETP.GT.U32.AND P6, PT, R7.reuse, R15, PT ;  /* 0x0000000f0700720c */ /* 0x040fe20003fc4070 */
[C---:B------:R-:W-:Y:S01]  /*1af0*/  IMAD R12, R7.reuse, R9, R42 ;  /* 0x00000009070c7224 */ /* 0x040fe200078e022a */
[----:B------:R-:W-:Y:S01]  /*1b00*/  IABS R42, R53 ;  /* 0x00000035002a7213 */ /* 0x000fe20000000000 */
[----:B------:R-:W-:Y:S01]  /*1b10*/  @!P3 IMAD.MOV R23, RZ, RZ, -R23 ;  /* 0x000000ffff17b224 */ /* 0x000fe200078e0a17 */
[C---:B------:R-:W-:Y:S01]  /*1b20*/  ISETP.GT.U32.AND P3, PT, R7.reuse, R14, PT ;  /* 0x0000000e0700720c */ /* 0x040fe20003f64070 */
[----:B------:R-:W-:Y:S01]  /*1b30*/  @!P1 IMAD.IADD R16, R16, 0x1, -R7 ;  /* 0x0000000110109824 */ /* 0x000fe200078e0a07 */
[----:B------:R-:W-:Y:S01]  /*1b40*/  ISETP.GT.U32.AND P1, PT, R7, R13, PT ;  /* 0x0000000d0700720c */ /* 0x000fe20003f24070 */
[----:B------:R-:W-:-:S04]  /*1b50*/  IMAD.HI.U32 R9, R3, R40, RZ ;  /* 0x0000002803097227 */ /* 0x000fc800078e00ff */
[----:B------:R-:W-:-:S04]  /*1b60*/  IMAD.HI.U32 R10, R3, R42, RZ ;  /* 0x0000002a030a7227 */ /* 0x000fc800078e00ff */
[----:B------:R-:W-:Y:S02]  /*1b70*/  IMAD.MOV R9, RZ, RZ, -R9 ;  /* 0x000000ffff097224 */ /* 0x000fe400078e0a09 */
[--C-:B------:R-:W-:Y:S01]  /*1b80*/  @!P4 IMAD.IADD R17, R17, 0x1, -R7.reuse ;  /* 0x000000011111c824 */ /* 0x100fe200078e0a07 */
[----:B------:R-:W-:Y:S01]  /*1b90*/  ISETP.GE.AND P4, PT, R39, RZ, PT ;  /* 0x000000ff2700720c */ /* 0x000fe20003f86270 */
[----:B------:R-:W-:Y:S02]  /*1ba0*/  IMAD.MOV R39, RZ, RZ, -R10 ;  /* 0x000000ffff277224 */ /* 0x000fe400078e0a0a */
[----:B------:R-:W-:Y:S01]  /*1bb0*/  @!P6 IMAD.IADD R15, R15, 0x1, -R7 ;  /* 0x000000010f0fe824 */ /* 0x000fe200078e0a07 */
[C---:B------:R-:W-:Y:S01]  /*1bc0*/  ISETP.GT.U32.AND P6, PT, R7.reuse, R12, PT ;  /* 0x0000000c0700720c */ /* 0x040fe20003fc4070 */
[----:B------:R-:W-:Y:S02]  /*1bd0*/  IMAD R10, R7, R9, R40 ;  /* 0x00000009070a7224 */ /* 0x000fe400078e0228 */
[----:B------:R-:W-:-:S04]  /*1be0*/  IMAD.HI.U32 R38, R3, R44, RZ ;  /* 0x0000002c03267227 */ /* 0x000fc800078e00ff */
[--C-:B------:R-:W-:Y:S01]  /*1bf0*/  @!P3 IMAD.IADD R14, R14, 0x1, -R7.reuse ;  /* 0x000000010e0eb824 */ /* 0x100fe200078e0a07 */
[----:B------:R-:W-:Y:S01]  /*1c00*/  ISETP.GE.AND P3, PT, R43, RZ, PT ;  /* 0x000000ff2b00720c */ /* 0x000fe20003f66270 */
[----:B------:R-:W-:Y:S01]  /*1c10*/  @!P1 IMAD.IADD R13, R13, 0x1, -R7 ;  /* 0x000000010d0d9824 */ /* 0x000fe200078e0a07 */
[C---:B------:R-:W-:Y:S01]  /*1c20*/  ISETP.GT.U32.AND P1, PT, R7.reuse, R10, PT ;  /* 0x0000000a0700720c */ /* 0x040fe20003f24070 */
[----:B------:R-:W-:Y:S01]  /*1c30*/  IMAD.MOV R41, RZ, RZ, -R38 ;  /* 0x000000ffff297224 */ /* 0x000fe200078e0a26 */
[----:B------:R-:W-:Y:S01]  /*1c40*/  IABS R43, R55 ;  /* 0x00000037002b7213 */ /* 0x000fe20000000000 */
[C---:B------:R-:W-:Y:S02]  /*1c50*/  IMAD R38, R7.reuse, R39, R42 ;  /* 0x0000002707267224 */ /* 0x040fe400078e022a */
[----:B------:R-:W-:Y:S01]  /*1c60*/  IMAD R40, R7, R41, R44 ;  /* 0x0000002907287224 */ /* 0x000fe200078e022c */
[----:B------:R-:W-:Y:S01]  /*1c70*/  LOP3.LUT R41, R6, 0x78, RZ, 0xfc, !PT ;  /* 0x0000007806297812 */ /* 0x000fe200078efcff */
[----:B------:R-:W-:-:S02]  /*1c80*/  IMAD.MOV.U32 R42, RZ, RZ, R43 ;  /* 0x000000ffff2a7224 */ /* 0x000fc400078e002b */
[--C-:B------:R-:W-:Y:S01]  /*1c90*/  @!P6 IMAD.IADD R12, R12, 0x1, -R7.reuse ;  /* 0x000000010c0ce824 */ /* 0x100fe200078e0a07 */
[----:B------:R-:W-:Y:S01]  /*1ca0*/  ISETP.GT.U32.AND P6, PT, R7, R38, PT ;  /* 0x000000260700720c */ /* 0x000fe20003fc4070 */
[----:B------:R-:W-:Y:S01]  /*1cb0*/  IMAD.HI.U32 R6, R3, R42, RZ ;  /* 0x0000002a03067227 */ /* 0x000fe200078e00ff */
[----:B------:R-:W-:Y:S01]  /*1cc0*/  IABS R9, R41 ;  /* 0x0000002900097213 */ /* 0x000fe20000000000 */
[----:B------:R-:W0:Y:S02]  /*1cd0*/  LDS R43, [UR5] ;  /* 0x00000005ff2b7984 */ /* 0x000e240008000800 */
[----:B------:R-:W-:Y:S01]  /*1ce0*/  @!P1 IMAD.IADD R10, R10, 0x1, -R7 ;  /* 0x000000010a0a9824 */ /* 0x000fe200078e0a07 */
[----:B------:R-:W-:Y:S01]  /*1cf0*/  ISETP.GT.U32.AND P1, PT, R7, R40, PT ;  /* 0x000000280700720c */ /* 0x000fe20003f24070 */
[----:B------:R-:W-:Y:S02]  /*1d00*/  IMAD.MOV R6, RZ, RZ, -R6 ;  /* 0x000000ffff067224 */ /* 0x000fe400078e0a06 */
[----:B------:R-:W-:-:S02]  /*1d10*/  IMAD R56, R8, 0x200, R85 ;  /* 0x0000020008387824 */ /* 0x000fc400078e0255 */
[C---:B------:R-:W-:Y:S02]  /*1d20*/  IMAD R42, R7.reuse, R6, R42 ;  /* 0x00000006072a7224 */ /* 0x040fe400078e022a */
[----:B------:R-:W-:Y:S01]  /*1d30*/  @!P6 IMAD.IADD R38, R38, 0x1, -R7 ;  /* 0x000000012626e824 */ /* 0x000fe200078e0a07 */
[----:B------:R1:W-:Y:S01]  /*1d40*/  STL [R1+0x230], R56 ;  /* 0x0002303801007387 */ /* 0x0003e20000100800 */
[----:B------:R-:W-:Y:S01]  /*1d50*/  IMAD.MOV.U32 R8, RZ, RZ, R9 ;  /* 0x000000ffff087224 */ /* 0x000fe200078e0009 */
[----:B------:R-:W-:Y:S01]  /*1d60*/  ISETP.GT.U32.AND P6, PT, R7, R42, PT ;  /* 0x0000002a0700720c */ /* 0x000fe20003fc4070 */
[----:B------:R-:W-:Y:S01]  /*1d70*/  VIADD R44, R56, 0x100 ;  /* 0x00000100382c7836 */ /* 0x000fe20000000000 */
[----:B------:R-:W-:Y:S01]  /*1d80*/  IABS R9, R56 ;  /* 0x0000003800097213 */ /* 0x000fe20000000000 */
[----:B------:R-:W-:-:S03]  /*1d90*/  IMAD.HI.U32 R3, R3, R8, RZ ;  /* 0x0000000803037227 */ /* 0x000fc600078e00ff */
[----:B------:R-:W-:Y:S01]  /*1da0*/  IABS R39, R44 ;  /* 0x0000002c00277213 */ /* 0x000fe20000000000 */
[----:B------:R-:W-:Y:S01]  /*1db0*/  @!P1 IMAD.IADD R40, R40, 0x1, -R7 ;  /* 0x0000000128289824 */ /* 0x000fe200078e0a07 */
[----:B------:R-:W-:Y:S01]  /*1dc0*/  ISETP.GE.AND P1, PT, R47, RZ, PT ;  /* 0x000000ff2f00720c */ /* 0x000fe20003f26270 */
[----:B------:R-:W-:Y:S01]  /*1dd0*/  @!P2 IMAD.MOV R22, RZ, RZ, -R22 ;  /* 0x000000ffff16a224 */ /* 0x000fe200078e0a16 */
[C---:B------:R-:W-:Y:S01]  /*1de0*/  ISETP.GT.U32.AND P2, PT, R7.reuse, R13, PT ;  /* 0x0000000d0700720c */ /* 0x040fe20003f44070 */
[----:B------:R-:W-:Y:S01]  /*1df0*/  @!P4 IMAD.MOV R20, RZ, RZ, -R20 ;  /* 0x000000ffff14c224 */ /* 0x000fe200078e0a14 */
[----:B------:R-:W-:Y:S01]  /*1e00*/  ISETP.GT.U32.AND P4, PT, R7, R10, PT ;  /* 0x0000000a0700720c */ /* 0x000fe20003f84070 */
[----:B------:R-:W-:Y:S01]  /*1e10*/  IMAD.MOV R6, RZ, RZ, -R3 ;  /* 0x000000ffff067224 */ /* 0x000fe200078e0a03 */
[----:B------:R2:W-:Y:S01]  /*1e20*/  STL [R1+0x238], R44 ;  /* 0x0002382c01007387 */ /* 0x0005e20000100800 */
[----:B------:R-:W-:-:S04]  /*1e30*/  IMAD.HI.U32 R3, R2, R9, RZ ;  /* 0x0000000902037227 */ /* 0x000fc800078e00ff */
[----:B------:R-:W-:Y:S02]  /*1e40*/  IMAD.MOV R3, RZ, RZ, -R3 ;  /* 0x000000ffff037224 */ /* 0x000fe400078e0a03 */
[----:B------:R-:W-:Y:S01]  /*1e50*/  @!P6 IMAD.IADD R42, R42, 0x1, -R7 ;  /* 0x000000012a2ae824 */ /* 0x000fe200078e0a07 */
[----:B------:R-:W-:Y:S01]  /*1e60*/  ISETP.GT.U32.AND P6, PT, R7, R40, PT ;  /* 0x000000280700720c */ /* 0x000fe20003fc4070 */
[----:B------:R-:W-:-:S04]  /*1e70*/  IMAD.HI.U32 R2, R2, R39, RZ ;  /* 0x0000002702027227 */ /* 0x000fc800078e00ff */
[----:B------:R-:W-:Y:S01]  /*1e80*/  IMAD R6, R7, R6, R8 ;  /* 0x0000000607067224 */ /* 0x000fe200078e0208 */
[----:B0-----:R-:W-:Y:S01]  /*1e90*/  R2UR UR6, R43 ;  /* 0x000000002b0672ca */ /* 0x001fe200000e0000 */
[----:B------:R-:W-:Y:S01]  /*1ea0*/  @!P3 IMAD.MOV R19, RZ, RZ, -R19 ;  /* 0x000000ffff13b224 */ /* 0x000fe200078e0a13 */
[C---:B------:R-:W-:Y:S01]  /*1eb0*/  ISETP.GT.U32.AND P3, PT, R7.reuse, R38, PT ;  /* 0x000000260700720c */ /* 0x040fe20003f64070 */
[----:B------:R-:W-:Y:S02]  /*1ec0*/  IMAD R9, R0, R3, R9 ;  /* 0x0000000300097224 */ /* 0x000fe400078e0209 */
[----:B------:R-:W-:Y:S01]  /*1ed0*/  @!P5 IMAD.MOV R21, RZ, RZ, -R21 ;  /* 0x000000ffff15d224 */ /* 0x000fe200078e0a15 */
[----:B------:R-:W-:Y:S01]  /*1ee0*/  BAR.SYNC.DEFER_BLOCKING 0x0 ;  /* 0x0000000000007b1d */ /* 0x000fe20000010000 */
[----:B------:R-:W-:Y:S01]  /*1ef0*/  @!P1 IMAD.MOV R18, RZ, RZ, -R18 ;  /* 0x000000ffff129224 */ /* 0x000fe200078e0a12 */
[C---:B------:R-:W-:Y:S01]  /*1f00*/  ISETP.GT.U32.AND P5, PT, R7.reuse, R12, PT ;  /* 0x0000000c0700720c */ /* 0x040fe20003fa4070 */
[----:B------:R-:W-:Y:S01]  /*1f10*/  IMAD.MOV R2, RZ, RZ, -R2 ;  /* 0x000000ffff027224 */ /* 0x000fe200078e0a02 */
[----:B------:R-:W-:Y:S01]  /*1f20*/  ISETP.GT.U32.AND P1, PT, R7, R42, PT ;  /* 0x0000002a0700720c */ /* 0x000fe20003f24070 */
[--C-:B------:R-:W-:Y:S01]  /*1f30*/  @!P2 IMAD.IADD R13, R13, 0x1, -R7.reuse ;  /* 0x000000010d0da824 */ /* 0x100fe200078e0a07 */
[----:B------:R-:W-:Y:S01]  /*1f40*/  ISETP.GT.U32.AND P2, PT, R7, R6, PT ;  /* 0x000000060700720c */ /* 0x000fe20003f44070 */
[----:B------:R-:W-:Y:S01]  /*1f50*/  @!P4 IMAD.IADD R10, R10, 0x1, -R7 ;  /* 0x000000010a0ac824 */ /* 0x000fe200078e0a07 */
[C---:B------:R-:W-:Y:S01]  /*1f60*/  ISETP.GT.U32.AND P4, PT, R0.reuse, R9, PT ;  /* 0x000000090000720c */ /* 0x040fe20003f84070 */
[----:B------:R-:W-:-:S02]  /*1f70*/  IMAD R39, R0, R2, R39 ;  /* 0x0000000200277224 */ /* 0x000fc400078e0227 */
[--C-:B------:R-:W-:Y:S01]  /*1f80*/  @!P6 IMAD.IADD R40, R40, 0x1, -R7.reuse ;  /* 0x000000012828e824 */ /* 0x100fe200078e0a07 */
[----:B------:R-:W0:Y:S01]  /*1f90*/  LDC.64 R2, c[0x0][0x3a0] ;  /* 0x0000e800ff027b82 */ /* 0x000e220000000a00 */
[--C-:B------:R-:W-:Y:S01]  /*1fa0*/  @!P3 IMAD.IADD R38, R38, 0x1, -R7.reuse ;  /* 0x000000012626b824 */ /* 0x100fe200078e0a07 */
[----:B------:R-:W-:Y:S01]  /*1fb0*/  ISETP.GT.U32.AND P6, PT, R0, R39, PT ;  /* 0x000000270000720c */ /* 0x000fe20003fc4070 */
[--C-:B------:R-:W-:Y:S01]  /*1fc0*/  @!P5 IMAD.IADD R12, R12, 0x1, -R7.reuse ;  /* 0x000000010c0cd824 */ /* 0x100fe200078e0a07 */
[----:B------:R-:W-:Y:S01]  /*1fd0*/  ISETP.GE.AND P3, PT, R45, RZ, PT ;  /* 0x000000ff2d00720c */ /* 0x000fe20003f66270 */
[--C-:B------:R-:W-:Y:S01]  /*1fe0*/  @!P1 IMAD.IADD R42, R42, 0x1, -R7.reuse ;  /* 0x000000012a2a9824 */ /* 0x100fe200078e0a07 */
[----:B------:R-:W-:Y:S01]  /*1ff0*/  ISETP.GE.AND P5, PT, R46, RZ, PT ;  /* 0x000000ff2e00720c */ /* 0x000fe20003fa6270 */
[----:B------:R-:W-:Y:S01]  /*2000*/  @!P2 IMAD.IADD R6, R6, 0x1, -R7 ;  /* 0x000000010606a824 */ /* 0x000fe200078e0a07 */
[----:B------:R-:W-:Y:S01]  /*2010*/  ISETP.GE.AND P1, PT, R48, RZ, PT ;  /* 0x000000ff3000720c */ /* 0x000fe20003f26270 */
[----:B------:R-:W-:Y:S01]  /*2020*/  @!P4 IMAD.IADD R9, R9, 0x1, -R0 ;  /* 0x000000010909c824 */ /* 0x000fe200078e0a00 */
[----:B------:R-:W-:-:S02]  /*2030*/  ISETP.GE.AND P2, PT, R49, RZ, PT ;  /* 0x000000ff3100720c */ /* 0x000fc40003f46270 */
[----:B------:R-:W-:-:S03]  /*2040*/  ISETP.GE.AND P4, PT, R50, RZ, PT ;  /* 0x000000ff3200720c */ /* 0x000fc60003f86270 */
[----:B------:R-:W-:Y:S02]  /*2050*/  @!P6 IMAD.IADD R39, R39, 0x1, -R0 ;  /* 0x000000012727e824 */ /* 0x000fe400078e0a00 */
[----:B------:R-:W-:Y:S01]  /*2060*/  @!P3 IMAD.MOV R16, RZ, RZ, -R16 ;  /* 0x000000ffff10b224 */ /* 0x000fe200078e0a10 */
[C---:B------:R-:W-:Y:S01]  /*2070*/  ISETP.GT.U32.AND P3, PT, R0.reuse, R9, PT ;  /* 0x000000090000720c */ /* 0x040fe20003f64070 */
[----:B------:R-:W-:Y:S01]  /*2080*/  @!P5 IMAD.MOV R17, RZ, RZ, -R17 ;  /* 0x000000ffff11d224 */ /* 0x000fe200078e0a11 */
[----:B------:R-:W-:Y:S01]  /*2090*/  ISETP.GT.U32.AND P6, PT, R0, R39, PT ;  /* 0x000000270000720c */ /* 0x000fe20003fc4070 */
[----:B------:R-:W-:Y:S01]  /*20a0*/  @!P1 IMAD.MOV R15, RZ, RZ, -R15 ;  /* 0x000000ffff0f9224 */ /* 0x000fe200078e0a0f */
[----:B------:R-:W-:Y:S01]  /*20b0*/  ISETP.GT.U32.AND P5, PT, R7, R6, PT ;  /* 0x000000060700720c */ /* 0x000fe20003fa4070 */
[----:B------:R-:W-:Y:S01]  /*20c0*/  @!P2 IMAD.MOV R14, RZ, RZ, -R14 ;  /* 0x000000ffff0ea224 */ /* 0x000fe200078e0a0e */
[----:B------:R-:W-:Y:S01]  /*20d0*/  ISETP.GE.AND P1, PT, R51, RZ, PT ;  /* 0x000000ff3300720c */ /* 0x000fe20003f26270 */
[----:B------:R-:W-:Y:S01]  /*20e0*/  @!P4 IMAD.MOV R13, RZ, RZ, -R13 ;  /* 0x000000ffff0dc224 */ /* 0x000fe200078e0a0d */
[----:B------:R-:W-:Y:S01]  /*20f0*/  ISETP.GE.AND P2, PT, R56, RZ, PT ;  /* 0x000000ff3800720c */ /* 0x000fe20003f46270 */
[----:B0-----:R-:W-:Y:S01]  /*2100*/  VIADD R8, R2, 0xfffffff7 ;  /* 0xfffffff702087836 */ /* 0x001fe20000000000 */
[----:B------:R-:W-:Y:S01]  /*2110*/  ISETP.GE.AND P4, PT, R44, RZ, PT ;  /* 0x000000ff2c00720c */ /* 0x000fe20003f86270 */
[----:B------:R-:W-:-:S02]  /*2120*/  VIADD R59, R2, 0xffffffd1 ;  /* 0xffffffd1023b7836 */ /* 0x000fc40000000000 */
[--C-:B------:R-:W-:Y:S01]  /*2130*/  @!P3 IMAD.IADD R9, R9, 0x1, -R0.reuse ;  /* 0x000000010909b824 */ /* 0x100fe200078e0a00 */
[----:B------:R-:W-:Y:S01]  /*2140*/  ISETP.GE.AND P3, PT, R53, RZ, PT ;  /* 0x000000ff3500720c */ /* 0x000fe20003f66270 */
[----:B------:R-:W-:Y:S01]  /*2150*/  @!P6 IMAD.IADD R39, R39, 0x1, -R0 ;  /* 0x000000012727e824 */ /* 0x000fe200078e0a00 */
[----:B------:R-:W-:Y:S01]  /*2160*/  ISETP.NE.AND P6, PT, R4, RZ, PT ;  /* 0x000000ff0400720c */ /* 0x000fe20003fc5270 */
[----:B------:R-:W-:Y:S01]  /*2170*/  @!P5 IMAD.IADD R6, R6, 0x1, -R7 ;  /* 0x000000010606d824 */ /* 0x000fe200078e0a07 */
[----:B------:R-:W-:Y:S01]  /*2180*/  ISETP.GE.AND P5, PT, R52, RZ, PT ;  /* 0x000000ff3400720c */ /* 0x000fe20003fa6270 */
[----:B------:R-:W-:Y:S01]  /*2190*/  @!P1 IMAD.MOV R12, RZ, RZ, -R12 ;  /* 0x000000ffff0c9224 */ /* 0x000fe200078e0a0c */
[----:B------:R-:W-:Y:S01]  /*21a0*/  ISETP.GE.AND P1, PT, R54, RZ, PT ;  /* 0x000000ff3600720c */ /* 0x000fe20003f26270 */
[----:B------:R-:W-:Y:S01]  /*21b0*/  @!P2 IMAD.MOV R9, RZ, RZ, -R9 ;  /* 0x000000ffff09a224 */ /* 0x000fe200078e0a09 */
[----:B------:R-:W-:Y:S01]  /*21c0*/  LOP3.LUT R4, RZ, R4, RZ, 0x33, !PT ;  /* 0x00000004ff047212 */ /* 0x000fe200078e33ff */
[----:B------:R-:W-:Y:S01]  /*21d0*/  @!P4 IMAD.MOV R39, RZ, RZ, -R39 ;  /* 0x000000ffff27c224 */ /* 0x000fe200078e0a27 */
[----:B------:R-:W-:Y:S01]  /*21e0*/  ISETP.GE.AND P2, PT, R55, RZ, PT ;  /* 0x000000ff3700720c */ /* 0x000fe20003f46270 */
[----:B------:R-:W-:Y:S01]  /*21f0*/  VIADD R7, R2, 0xffffffff ;  /* 0xffffffff02077836 */ /* 0x000fe20000000000 */
[C---:B------:R-:W-:Y:S01]  /*2200*/  SEL R0, R4.reuse, R9, !P6 ;  /* 0x0000000904007207 */ /* 0x040fe20007000000 */
[----:B------:R-:W-:Y:S01]  /*2210*/  IMAD.MOV.U32 R9, RZ, RZ, R38 ;  /* 0x000000ffff097224 */ /* 0x000fe200078e0026 */
[----:B------:R-:W-:Y:S01]  /*2220*/  SEL R4, R4, R39, !P6 ;  /* 0x0000002704047207 */ /* 0x000fe20007000000 */
[----:B------:R-:W-:Y:S01]  /*2230*/  VIADD R39, R2, 0xffffffec ;  /* 0xffffffec02277836 */ /* 0x000fe20000000000 */
[----:B------:R-:W-:Y:S01]  /*2240*/  ISETP.GE.U32.AND P6, PT, R8, 0x7fffffb8, PT ;  /* 0x7fffffb80800780c */ /* 0x000fe20003fc6070 */
[----:B------:R-:W-:Y:S01]  /*2250*/  IMAD.MOV.U32 R8, RZ, RZ, R40 ;  /* 0x000000ffff087224 */ /* 0x000fe200078e0028 */
[----:B------:R-:W-:Y:S01]  /*2260*/  ISETP.GE.AND P4, PT, R41, RZ, PT ;  /* 0x000000ff2900720c */ /* 0x000fe20003f86270 */
[----:B------:R-:W-:-:S02]  /*2270*/  VIADD R38, R2, 0xffffffed ;  /* 0xffffffed02267836 */ /* 0x000fc40000000000 */
[----:B------:R-:W-:Y:S01]  /*2280*/  @!P5 IMAD.MOV R10, RZ, RZ, -R10 ;  /* 0x000000ffff0ad224 */ /* 0x000fe200078e0a0a */
[----:B------:R-:W-:Y:S01]  /*2290*/  ISETP.GE.U32.AND P5, PT, R7, 0x7fffffc0, PT ;  /* 0x7fffffc00700780c */ /* 0x000fe20003fa6070 */
[----:B------:R-:W-:Y:S01]  /*22a0*/  @!P1 IMAD.MOV R8, RZ, RZ, -R8 ;  /* 0x000000ffff089224 */ /* 0x000fe200078e0a08 */
[----:B------:R-:W-:Y:S01]  /*22b0*/  ISETP.GE.U32.AND P1, PT, R39, 0x7fffffad, PT ;  /* 0x7fffffad2700780c */ /* 0x000fe20003f26070 */
[----:B------:R-:W-:Y:S01]  /*22c0*/  @!P3 IMAD.MOV R9, RZ, RZ, -R9 ;  /* 0x000000ffff09b224 */ /* 0x000fe200078e0a09 */
[----:B------:R-:W-:Y:S01]  /*22d0*/  ISETP.GE.U32.AND P3, PT, R38, 0x7fffffae, PT ;  /* 0x7fffffae2600780c */ /* 0x000fe20003f66070 */
[----:B------:R-:W-:Y:S01]  /*22e0*/  IMAD.MOV.U32 R7, RZ, RZ, R42 ;  /* 0x000000ffff077224 */ /* 0x000fe200078e002a */
[----:B------:R-:W-:Y:S01]  /*22f0*/  SEL R60, RZ, 0x1, P1 ;  /* 0x00000001ff3c7807 */ /* 0x000fe20000800000 */
[C---:B------:R-:W-:Y:S01]  /*2300*/  VIADD R39, R2.reuse, 0xffffffee ;  /* 0xffffffee02277836 */ /* 0x040fe20000000000 */
[----:B------:R-:W-:Y:S01]  /*2310*/  SEL R61, RZ, 0x1fffe, P3 ;  /* 0x0001fffeff3d7807 */ /* 0x000fe20001800000 */
[----:B------:R-:W-:-:S02]  /*2320*/  VIADD R38, R2, 0xffffffef ;  /* 0xffffffef02267836 */ /* 0x000fc40000000000 */
[----:B------:R-:W-:Y:S01]  /*2330*/  @!P2 IMAD.MOV R7, RZ, RZ, -R7 ;  /* 0x000000ffff07a224 */ /* 0x000fe200078e0a07 */
[----:B------:R-:W-:Y:S01]  /*2340*/  ISETP.GE.U32.AND P2, PT, R39, 0x7fffffaf, PT ;  /* 0x7fffffaf2700780c */ /* 0x000fe20003f46070 */
[----:B------:R-:W-:Y:S01]  /*2350*/  VIADD R39, R2, 0xffffffe8 ;  /* 0xffffffe802277836 */ /* 0x000fe20000000000 */
[----:B------:R-:W-:Y:S01]  /*2360*/  ISETP.GE.U32.AND P1, PT, R38, 0x7fffffb0, PT ;  /* 0x7fffffb02600780c */ /* 0x000fe20003f26070 */
[C---:B------:R-:W-:Y:S01]  /*2370*/  VIADD R38, R2.reuse, 0xffffffe9 ;  /* 0xffffffe902267836 */ /* 0x040fe20000000000 */
[----:B------:R-:W-:Y:S01]  /*2380*/  SEL R45, RZ, 0x4, P2 ;  /* 0x00000004ff2d7807 */ /* 0x000fe20001000000 */
[C---:B------:R-:W-:Y:S01]  /*2390*/  VIADD R40, R2.reuse, 0xffffffe6 ;  /* 0xffffffe602287836 */ /* 0x040fe20000000000 */
[----:B------:R-:W-:Y:S01]  /*23a0*/  ISETP.GE.U32.AND P3, PT, R39, 0x7fffffa9, PT ;  /* 0x7fffffa92700780c */ /* 0x000fe20003f66070 */
[----:B------:R-:W-:Y:S01]  /*23b0*/  VIADD R39, R2, 0xffffffea ;  /* 0xffffffea02277836 */ /* 0x000fe20000000000 */
[----:B------:R-:W-:Y:S01]  /*23c0*/  ISETP.GE.U32.AND P2, PT, R38, 0x7fffffaa, PT ;  /* 0x7fffffaa2600780c */ /* 0x000fe20003f46070 */
[C---:B------:R-:W-:Y:S01]  /*23d0*/  VIADD R38, R2.reuse, 0xffffffeb ;  /* 0xffffffeb02267836 */ /* 0x040fe20000000000 */
[----:B------:R-:W-:Y:S01]  /*23e0*/  SEL R48, RZ, 0x7fff8, P1 ;  /* 0x0007fff8ff307807 */ /* 0x000fe20000800000 */
[C---:B------:R-:W-:Y:S01]  /*23f0*/  VIADD R42, R2.reuse, 0xffffffd6 ;  /* 0xffffffd6022a7836 */ /* 0x040fe20000000000 */
[----:B------:R-:W-:Y:S01]  /*2400*/  ISETP.GE.U32.AND P1, PT, R39, 0x7fffffab, PT ;  /* 0x7fffffab2700780c */ /* 0x000fe20003f26070 */
[C---:B------:R-:W-:Y:S01]  /*2410*/  VIADD R39, R2.reuse, 0xffffffe4 ;  /* 0xffffffe402277836 */ /* 0x040fe20000000000 */
[----:B------:R-:W-:Y:S01]  /*2420*/  SEL R62, RZ, 0x1, P3 ;  /* 0x00000001ff3e7807 */ /* 0x000fe20001800000 */
[----:B------:R-:W-:Y:S01]  /*2430*/  VIADD R78, R2, 0xffffffd2 ;  /* 0xffffffd2024e7836 */ /* 0x000fe20000000000 */
[----:B------:R-:W-:Y:S01]  /*2440*/  ISETP.GE.U32.AND P3, PT, R38, 0x7fffffac, PT ;  /* 0x7fffffac2600780c */ /* 0x000fe20003f66070 */
[C---:B------:R-:W-:Y:S01]  /*2450*/  VIADD R38, R2.reuse, 0xffffffe5 ;  /* 0xffffffe502267836 */ /* 0x040fe20000000000 */
[----:B------:R-:W-:Y:S01]  /*2460*/  SEL R63, RZ, 0x1fffe, P2 ;  /* 0x0001fffeff3f7807 */ /* 0x000fe20001000000 */
[C---:B------:R-:W-:Y:S01]  /*2470*/  VIADD R82, R2.reuse, 0xffffffdb ;  /* 0xffffffdb02527836 */ /* 0x040fe20000000000 */
[----:B------:R-:W-:Y:S01]  /*2480*/  ISETP.GE.U32.AND P2, PT, R39, 0x7fffffa5, PT ;  /* 0x7fffffa52700780c */ /* 0x000fe20003f46070 */
[----:B------:R-:W-:Y:S01]  /*2490*/  VIADD R39, R2, 0xffffffe7 ;  /* 0xffffffe702277836 */ /* 0x000fe20000000000 */
[----:B------:R-:W-:Y:S01]  /*24a0*/  SEL R51, RZ, 0x4, P1 ;  /* 0x00000004ff337807 */ /* 0x000fe20000800000 */
[----:B------:R-:W-:Y:S01]  /*24b0*/  IMAD.IADD R61, R60, 0x1, R61 ;  /* 0x000000013c3d7824 */ /* 0x000fe200078e023d */
[----:B------:R-:W-:Y:S01]  /*24c0*/  ISETP.GE.U32.AND P1, PT, R38, 0x7fffffa6, PT ;  /* 0x7fffffa62600780c */ /* 0x000fe20003f26070 */
[----:B------:R-:W-:Y:S01]  /*24d0*/  VIADD R38, R2, 0xffffffe1 ;  /* 0xffffffe102267836 */ /* 0x000fe20000000000 */
[----:B------:R-:W-:Y:S01]  /*24e0*/  SEL R64, RZ, 0x1, P2 ;  /* 0x00000001ff407807 */ /* 0x000fe20001000000 */
[----:B------:R-:W-:Y:S01]  /*24f0*/  IMAD.IADD R62, R62, 0x1, R63 ;  /* 0x000000013e3e7824 */ /* 0x000fe200078e023f */
[----:B-1----:R-:W-:Y:S01]  /*2500*/  SEL R56, RZ, 0x7fff8, P3 ;  /* 0x0007fff8ff387807 */ /* 0x002fe20001800000 */
[-C--:B------:R-:W-:Y:S01]  /*2510*/  IMAD R0, R0, R3.reuse, RZ ;  /* 0x0000000300007224 */ /* 0x080fe200078e02ff */
[----:B------:R-:W-:Y:S01]  /*2520*/  ISETP.GE.U32.AND P2, PT, R39, 0x7fffffa8, PT ;  /* 0x7fffffa82700780c */ /* 0x000fe20003f46070 */
[----:B------:R-:W-:Y:S01]  /*2530*/  VIADD R39, R2, 0xffffffe0 ;  /* 0xffffffe002277836 */ /* 0x000fe20000000000 */
[----:B------:R-:W-:Y:S01]  /*2540*/  ISETP.GE.U32.AND P3, PT, R40, 0x7fffffa7, PT ;  /* 0x7fffffa72800780c */ /* 0x000fe20003f66070 */
[----:B------:R-:W-:Y:S01]  /*2550*/  VIADD R40, R2, 0xffffffe2 ;  /* 0xffffffe202287836 */ /* 0x000fe20000000000 */
[----:B------:R-:W-:Y:S01]  /*2560*/  SEL R65, RZ, 0x1fffe, P1 ;  /* 0x0001fffeff417807 */ /* 0x000fe20000800000 */
[----:B------:R-:W-:Y:S01]  /*2570*/  IMAD R4, R4, R3, RZ ;  /* 0x0000000304047224 */ /* 0x000fe200078e02ff */
[----:B------:R-:W-:Y:S01]  /*2580*/  ISETP.GE.U32.AND P1, PT, R38, 0x7fffffa2, PT ;  /* 0x7fffffa22600780c */ /* 0x000fe20003f26070 */
[----:B------:R-:W-:Y:S01]  /*2590*/  VIADD R38, R2, 0xffffffe3 ;  /* 0xffffffe302267836 */ /* 0x000fe20000000000 */
[----:B------:R-:W-:Y:S01]  /*25a0*/  SEL R57, RZ, 0x4, P3 ;  /* 0x00000004ff397807 */ /* 0x000fe20001800000 */
[----:B------:R-:W-:Y:S01]  /*25b0*/  IMAD.IADD R64, R64, 0x1, R65 ;  /* 0x0000000140407824 */ /* 0x000fe200078e0241 */
[----:B------:R-:W-:Y:S01]  /*25c0*/  ISETP.GE.U32.AND P3, PT, R39, 0x7fffffa1, PT ;  /* 0x7fffffa12700780c */ /* 0x000fe20003f66070 */
[----:B------:R-:W-:Y:S01]  /*25d0*/  VIADD R39, R2, 0xffffffcc ;  /* 0xffffffcc02277836 */ /* 0x000fe20000000000 */
[----:B------:R-:W-:-:S02]  /*25e0*/  SEL R58, RZ, 0x7fff8, P2 ;  /* 0x0007fff8ff3a7807 */ /* 0x000fc40001000000 */
[----:B------:R-:W-:Y:S01]  /*25f0*/  ISETP.GE.U32.AND P2, PT, R40, 0x7fffffa3, PT ;  /* 0x7fffffa32800780c */ /* 0x000fe20003f46070 */
[----:B------:R-:W-:Y:S01]  /*2600*/  VIADD R40, R2, 0xffffffc6 ;  /* 0xffffffc602287836 */ /* 0x000fe20000000000 */
[----:B------:R-:W-:Y:S02]  /*2610*/  SEL R83, RZ, 0x1fffe, P1 ;  /* 0x0001fffeff537807 */ /* 0x000fe40000800000 */
[----:B------:R-:W-:Y:S01]  /*2620*/  ISETP.GE.U32.AND P1, PT, R38, 0x7fffffa4, PT ;  /* 0x7fffffa42600780c */ /* 0x000fe20003f26070 */
[C---:B------:R-:W-:Y:S01]  /*2630*/  VIADD R38, R2.reuse, 0xffffffcd ;  /* 0xffffffcd02267836 */ /* 0x040fe20000000000 */
[----:B------:R-:W-:Y:S02]  /*2640*/  SEL R54, RZ, 0x4, P2 ;  /* 0x00000004ff367807 */ /* 0x000fe40001000000 */
[----:B------:R-:W-:Y:S01]  /*2650*/  ISETP.GE.U32.AND P2, PT, R39, 0x7fffff8d, PT ;  /* 0x7fffff8d2700780c */ /* 0x000fe20003f46070 */
[----:B------:R-:W-:Y:S01]  /*2660*/  VIADD R39, R2, 0xffffffce ;  /* 0xffffffce02277836 */ /* 0x000fe20000000000 */
[----:B------:R-:W-:-:S02]  /*2670*/  SEL R55, RZ, 0x7fff8, P1 ;  /* 0x0007fff8ff377807 */ /* 0x000fc40000800000 */
[----:B------:R-:W-:Y:S01]  /*2680*/  ISETP.GE.U32.AND P1, PT, R38, 0x7fffff8e, PT ;  /* 0x7fffff8e2600780c */ /* 0x000fe20003f26070 */
[C---:B------:R-:W-:Y:S01]  /*2690*/  VIADD R38, R2.reuse, 0xffffffcf ;  /* 0xffffffcf02267836 */ /* 0x040fe20000000000 */
[----:B------:R-:W-:Y:S02]  /*26a0*/  SEL R66, RZ, 0x1, P2 ;  /* 0x00000001ff427807 */ /* 0x000fe40001000000 */
[----:B------:R-:W-:Y:S01]  /*26b0*/  ISETP.GE.U32.AND P2, PT, R39, 0x7fffff8f, PT ;  /* 0x7fffff8f2700780c */ /* 0x000fe20003f46070 */
[----:B------:R-:W-:Y:S01]  /*26c0*/  VIADD R39, R2, 0xffffffc8 ;  /* 0xffffffc802277836 */ /* 0x000fe20000000000 */
[----:B------:R-:W-:Y:S02]  /*26d0*/  SEL R67, RZ, 0x1fffe, P1 ;  /* 0x0001fffeff437807 */ /* 0x000fe40000800000 */
        /* <DEDUP_REMOVED lines=23> */
[----:B------:R-:W-:Y:S02]  /*2850*/  ISETP.GE.U32.AND P2, PT, R40, 0x7fffff87, PT ;  /* 0x7fffff872800780c */ /* 0x000fe40003f46070 */
        /* <DEDUP_REMOVED lines=13> */
[----:B--2---:R-:W-:Y:S02]  /*2930*/  SEL R44, RZ, 0x4, P1 ;  /* 0x00000004ff2c7807 */ /* 0x004fe40000800000 */
        /* <DEDUP_REMOVED lines=22> */
[----:B------:R-:W-:Y:S02]  /*2aa0*/  ISETP.GE.U32.AND P2, PT, R38, 0x7fffff95, PT ;  /* 0x7fffff952600780c */ /* 0x000fe40003f46070 */
        /* <DEDUP_REMOVED lines=9> */
[----:B------:R-:W-:Y:S01]  /*2b40*/  SEL R39, RZ, 0x4, P2 ;  /* 0x00000004ff277807 */ /* 0x000fe20001000000 */
[----:B------:R-:W-:Y:S01]  /*2b50*/  IMAD.IADD R76, R76, 0x1, R79 ;  /* 0x000000014c4c7824 */ /* 0x000fe200078e024f */
[----:B------:R-:W-:Y:S02]  /*2b60*/  ISETP.GE.U32.AND P2, PT, R42, 0x7fffff91, PT ;  /* 0x7fffff912a00780c */ /* 0x000fe40003f46070 */
[----:B------:R-:W-:-:S02]  /*2b70*/  SEL R42, RZ, 0x7fff8, P1 ;  /* 0x0007fff8ff2a7807 */ /* 0x000fc40000800000 */
[----:B------:R-:W-:Y:S01]  /*2b80*/  ISETP.GE.U32.AND P1, PT, R59, 0x7fffff92, PT ;  /* 0x7fffff923b00780c */ /* 0x000fe20003f26070 */
[----:B------:R-:W-:Y:S01]  /*2b90*/  VIADD R59, R2, 0xffffffd3 ;  /* 0xffffffd3023b7836 */ /* 0x000fe20000000000 */
[----:B------:R-:W-:Y:S02]  /*2ba0*/  SEL R80, RZ, 0x1, P2 ;  /* 0x00000001ff507807 */ /* 0x000fe40001000000 */
[----:B------:R-:W-:Y:S01]  /*2bb0*/  ISETP.GE.U32.AND P2, PT, R78, 0x7fffff93, PT ;  /* 0x7fffff934e00780c */ /* 0x000fe20003f46070 */
[----:B------:R-:W-:Y:S01]  /*2bc0*/  VIADD R78, R2, 0xffffffc0 ;  /* 0xffffffc0024e7836 */ /* 0x000fe20000000000 */
[----:B------:R-:W-:Y:S02]  /*2bd0*/  SEL R81, RZ, 0x1fffe, P1 ;  /* 0x0001fffeff517807 */ /* 0x000fe40000800000 */
[----:B------:R-:W-:Y:S02]  /*2be0*/  ISETP.GE.U32.AND P1, PT, R59, 0x7fffff94, PT ;  /* 0x7fffff943b00780c */ /* 0x000fe40003f26070 */
[----:B------:R-:W-:Y:S01]  /*2bf0*/  SEL R59, RZ, 0x4, P2 ;  /* 0x00000004ff3b7807 */ /* 0x000fe20001000000 */
[----:B------:R-:W-:Y:S01]  /*2c00*/  IMAD.IADD R80, R80, 0x1, R81 ;  /* 0x0000000150507824 */ /* 0x000fe200078e0251 */
[----:B------:R-:W-:-:S02]  /*2c10*/  ISETP.GE.U32.AND P2, PT, R78, 0x7fffff81, PT ;  /* 0x7fffff814e00780c */ /* 0x000fc40003f46070 */
[----:B------:R-:W-:Y:S02]  /*2c20*/  SEL R78, RZ, 0x7fff8, P1 ;  /* 0x0007fff8ff4e7807 */ /* 0x000fe40000800000 */
[----:B------:R-:W-:Y:S02]  /*2c30*/  ISETP.GE.U32.AND P1, PT, R82, 0x7fffff9c, PT ;  /* 0x7fffff9c5200780c */ /* 0x000fe40003f26070 */
[----:B------:R-:W-:Y:S02]  /*2c40*/  SEL R82, RZ, 0x1, P3 ;  /* 0x00000001ff527807 */ /* 0x000fe40001800000 */
[----:B------:R-:W-:Y:S02]  /*2c50*/  SEL R60, RZ, 0x1, P2 ;  /* 0x00000001ff3c7807 */ /* 0x000fe40001000000 */
[----:B------:R-:W-:Y:S01]  /*2c60*/  LOP3.LUT R80, R80, 0x3, RZ, 0xc0, !PT ;  /* 0x0000000350507812 */ /* 0x000fe200078ec0ff */
[----:B------:R-:W-:Y:S01]  /*2c70*/  IMAD.IADD R82, R82, 0x1, R83 ;  /* 0x0000000152527824 */ /* 0x000fe200078e0253 */
[----:B------:R-:W-:Y:S01]  /*2c80*/  LOP3.LUT R64, R64, 0x3, RZ, 0xc0, !PT ;  /* 0x0000000340407812 */ /* 0x000fe200078ec0ff */
[----:B------:R-:W-:Y:S01]  /*2c90*/  IMAD.IADD R60, R60, 0x1, R73 ;  /* 0x000000013c3c7824 */ /* 0x000fe200078e0249 */
[----:B------:R-:W-:-:S02]  /*2ca0*/  LOP3.LUT R70, R70, 0x3, RZ, 0xc0, !PT ;  /* 0x0000000346467812 */ /* 0x000fc400078ec0ff */
[----:B------:R-:W-:Y:S02]  /*2cb0*/  LOP3.LUT R82, R82, 0x3, RZ, 0xc0, !PT ;  /* 0x0000000352527812 */ /* 0x000fe400078ec0ff */
[----:B------:R-:W-:Y:S02]  /*2cc0*/  LOP3.LUT R60, R60, 0x3, RZ, 0xc0, !PT ;  /* 0x000000033c3c7812 */ /* 0x000fe400078ec0ff */
[----:B------:R-:W-:Y:S02]  /*2cd0*/  IADD3 R54, PT, PT, R82, R55, R54 ;  /* 0x0000003752367210 */ /* 0x000fe40007ffe036 */
[----:B------:R-:W-:Y:S02]  /*2ce0*/  LOP3.LUT R76, R76, 0x3, RZ, 0xc0, !PT ;  /* 0x000000034c4c7812 */ /* 0x000fe400078ec0ff */
[----:B------:R-:W-:Y:S02]  /*2cf0*/  IADD3 R43, PT, PT, R60, R43, R44 ;  /* 0x0000002b3c2b7210 */ /* 0x000fe40007ffe02c */
[----:B------:R-:W-:-:S02]  /*2d00*/  IADD3 R59, PT, PT, R80, R78, R59 ;  /* 0x0000004e503b7210 */ /* 0x000fc40007ffe03b */
[----:B------:R-:W-:Y:S02]  /*2d10*/  IADD3 R57, PT, PT, R64, R58, R57 ;  /* 0x0000003a40397210 */ /* 0x000fe40007ffe039 */
[----:B------:R-:W-:Y:S02]  /*2d20*/  IADD3 R46, PT, PT, R70, R47, R46 ;  /* 0x0000002f462e7210 */ /* 0x000fe40007ffe02e */
[----:B------:R-:W-:Y:S02]  /*2d30*/  IADD3 R42, PT, PT, R76, R42, R39 ;  /* 0x0000002a4c2a7210 */ /* 0x000fe40007ffe027 */
[----:B------:R-:W-:Y:S02]  /*2d40*/  LOP3.LUT R54, R54, 0xf, RZ, 0xc0, !PT ;  /* 0x0000000f36367812 */ /* 0x000fe400078ec0ff */
[----:B------:R-:W-:Y:S02]  /*2d50*/  LOP3.LUT R43, R43, 0xf, RZ, 0xc0, !PT ;  /* 0x0000000f2b2b7812 */ /* 0x000fe400078ec0ff */
[----:B------:R-:W-:Y:S01]  /*2d60*/  LOP3.LUT R59, R59, 0xf, RZ, 0xc0, !PT ;  /* 0x0000000f3b3b7812 */ /* 0x000fe200078ec0ff */
[----:B------:R-:W-:Y:S01]  /*2d70*/  IMAD R54, R57, 0x10, R54 ;  /* 0x0000001039367824 */ /* 0x000fe200078e0236 */
[----:B------:R-:W-:Y:S01]  /*2d80*/  LOP3.LUT R61, R61, 0x3, RZ, 0xc0, !PT ;  /* 0x000000033d3d7812 */ /* 0x000fe200078ec0ff */
[----:B------:R-:W-:Y:S01]  /*2d90*/  IMAD R43, R46, 0x10, R43 ;  /* 0x000000102e2b7824 */ /* 0x000fe200078e022b */
[----:B------:R-:W-:Y:S01]  /*2da0*/  LOP3.LUT R62, R62, 0x3, RZ, 0xc0, !PT ;  /* 0x000000033e3e7812 */ /* 0x000fe200078ec0ff */
[----:B------:R-:W-:Y:S01]  /*2db0*/  IMAD R42, R42, 0x10, R59 ;  /* 0x000000102a2a7824 */ /* 0x000fe200078e023b */
[----:B------:R-:W-:-:S02]  /*2dc0*/  LOP3.LUT R66, R66, 0x3, RZ, 0xc0, !PT ;  /* 0x0000000342427812 */ /* 0x000fc400078ec0ff */
[----:B------:R-:W-:Y:S02]  /*2dd0*/  LOP3.LUT R68, R68, 0x3, RZ, 0xc0, !PT ;  /* 0x0000000344447812 */ /* 0x000fe400078ec0ff */
[----:B------:R-:W-:Y:S02]  /*2de0*/  LOP3.LUT R72, R72, 0x3, RZ, 0xc0, !PT ;  /* 0x0000000348487812 */ /* 0x000fe400078ec0ff */
[----:B------:R-:W-:Y:S02]  /*2df0*/  SEL R39, RZ, 0x7fff8, P1 ;  /* 0x0007fff8ff277807 */ /* 0x000fe40000800000 */
[----:B------:R-:W-:Y:S02]  /*2e00*/  LOP3.LUT R74, R74, 0x3, RZ, 0xc0, !PT ;  /* 0x000000034a4a7812 */ /* 0x000fe400078ec0ff */
[----:B------:R-:W-:Y:S02]  /*2e10*/  IADD3 R45, PT, PT, R61, R48, R45 ;  /* 0x000000303d2d7210 */ /* 0x000fe40007ffe02d */
[----:B------:R-:W-:-:S02]  /*2e20*/  IADD3 R51, PT, PT, R62, R56, R51 ;  /* 0x000000383e337210 */ /* 0x000fc40007ffe033 */
[----:B------:R-:W-:Y:S02]  /*2e30*/  IADD3 R52, PT, PT, R66, R53, R52 ;  /* 0x0000003542347210 */ /* 0x000fe40007ffe034 */
[----:B------:R-:W-:Y:S02]  /*2e40*/  IADD3 R49, PT, PT, R68, R50, R49 ;  /* 0x0000003244317210 */ /* 0x000fe40007ffe031 */
[----:B------:R-:W-:Y:S02]  /*2e50*/  IADD3 R40, PT, PT, R72, R41, R40 ;  /* 0x0000002948287210 */ /* 0x000fe40007ffe028 */
[----:B------:R-:W-:Y:S01]  /*2e60*/  IADD3 R38, PT, PT, R74, R39, R38 ;  /* 0x000000274a267210 */ /* 0x000fe20007ffe026 */
[----:B---3--:R-:W-:Y:S06]  /*2e70*/  BRA.U UP0, `(.L_x_5) ;  /* 0x0000000100187547 */ /* 0x008fec000b800000 */
[----:B------:R-:W-:Y:S01]  /*2e80*/  ELECT P1, URZ, PT ;  /* 0x0000000000ff782f */ /* 0x000fe20003820000 */
[----:B------:R-:W-:Y:S01]  /*2e90*/  IMAD.MOV.U32 R3, RZ, RZ, 0x1 ;  /* 0x00000001ff037424 */ /* 0x000fe200078e00ff */
[----:B------:R-:W-:Y:S01]  /*2ea0*/  UMOV UR7, 0x40 ;  /* 0x0000004000077882 */ /* 0x000fe20000000000 */
[----:B------:R-:W-:Y:S01]  /*2eb0*/  UVIRTCOUNT.DEALLOC.SMPOOL 0x80 ;  /* 0x000000800000784c */ /* 0x000fe20000000000 */
[----:B------:R-:W-:-:S09]  /*2ec0*/  ULEA UR7, UR4, UR7, 0x18 ;  /* 0x0000000704077291 */ /* 0x000fd2000f8ec0ff */
[----:B------:R0:W-:Y:S03]  /*2ed0*/  @P1 STS.U8 [UR7], R3 ;  /* 0x00000003ff001988 */ /* 0x0001e60008000007 */
.L_x_5:
[C---:B------:R-:W-:Y:S01]  /*2ee0*/  LEA R120, P1, R0.reuse, UR12, 0x1 ;  /* 0x0000000c00787c11 */ /* 0x040fe2000f8208ff */
[----:B------:R-:W-:Y:S01]  /*2ef0*/  UIADD3 UR7, UPT, UPT, UR8, UR9, UR6 ;  /* 0x0000000908077290 */ /* 0x000fe2000fffe006 */
[----:B------:R-:W-:Y:S01]  /*2f00*/  IMAD.SHL.U32 R51, R51, 0x100, RZ ;  /* 0x0000010033337824 */ /* 0x000fe200078e00ff */
[----:B------:R-:W-:Y:S01]  /*2f10*/  UMOV UR10, 0x1 ;  /* 0x00000001000a7882 */ /* 0x000fe20000000000 */
[----:B------:R-:W-:Y:S01]  /*2f20*/  LEA.HI.X.SX32 R121, R0, UR13, 0x1, P1 ;  /* 0x0000000d00797c11 */ /* 0x000fe200088f0eff */
[----:B------:R-:W-:Y:S01]  /*2f30*/  UIADD3 UR8, UPT, UPT, UR5, 0x28000, URZ ;  /* 0x0002800005087890 */ /* 0x000fe2000fffe0ff */
[----:B------:R-:W-:Y:S01]  /*2f40*/  LEA R118, P1, R4, UR12, 0x1 ;  /* 0x0000000c04767c11 */ /* 0x000fe2000f8208ff */
[----:B------:R-:W-:Y:S01]  /*2f50*/  STL.64 [R1+0x8a8], R12 ;  /* 0x0008a80c01007387 */ /* 0x000fe20000100a00 */
[----:B0-----:R-:W-:Y:S01]  /*2f60*/  P2R R3, PR, RZ, 0x1 ;  /* 0x00000001ff037803 */ /* 0x001fe20000000000 */
[----:B------:R-:W-:Y:S01]  /*2f70*/  IMAD.SHL.U32 R38, R38, 0x100, RZ ;  /* 0x0000010026267824 */ /* 0x000fe200078e00ff */
[----:B------:R-:W-:Y:S01]  /*2f80*/  LEA.HI.X.SX32 R119, R4, UR13, 0x1, P1 ;  /* 0x0000000d04777c11 */ /* 0x000fe200088f0eff */
[----:B------:R-:W-:Y:S01]  /*2f90*/  STTM.x64 tmem[UR7], RZ ;  /* 0x000000ff000079ed */ /* 0x000fe20008340007 */
[----:B------:R-:W-:Y:S01]  /*2fa0*/  ISETP.NE.U32.AND P1, PT, R85, RZ, PT ;  /* 0x000000ff5500720c */ /* 0x000fe20003f25070 */
[----:B------:R-:W-:Y:S01]  /*2fb0*/  STTM.x64 tmem[UR7+0x40], RZ ;  /* 0x000040ff000079ed */ /* 0x000fe20008340007 */
[----:B------:R-:W-:Y:S01]  /*2fc0*/  STTM.x64 tmem[UR7+0x80], RZ ;  /* 0x000080ff000079ed */ /* 0x000fe20008340007 */
[----:B------:R-:W-:Y:S01]  /*2fd0*/  STTM.x64 tmem[UR7+0xc0], RZ ;  /* 0x0000c0ff000079ed */ /* 0x000fe20008340007 */
[----:B------:R-:W0:Y:S01]  /*2fe0*/  FENCE.VIEW.ASYNC.T ;  /* 0x00000000000073c6 */ /* 0x000e220000000200 */
[----:B------:R-:W-:Y:S01]  /*2ff0*/  STL.64 [R1+0x8a0], R10 ;  /* 0x0008a00a01007387 */ /* 0x000fe20000100a00 */
[----:B------:R-:W-:Y:S01]  /*3000*/  LOP3.LUT R0, R51, 0xf00, RZ, 0xe2, !PT ;  /* 0x00000f0033007812 */ /* 0x000fe200078ee2ff */
[----:B------:R-:W1:Y:S01]  /*3010*/  LDCU.64 UR16, c[0x0][0x358] ;  /* 0x00006b00ff1077ac */ /* 0x000e620008000a00 */
[----:B------:R-:W-:Y:S01]  /*3020*/  LOP3.LUT R54, R54, 0xff, RZ, 0xc0, !PT ;  /* 0x000000ff36367812 */ /* 0x000fe200078ec0ff */
[----:B------:R-:W-:Y:S01]  /*3030*/  STL.64 [R1+0x898], R8 ;  /* 0x0008980801007387 */ /* 0x000fe20000100a00 */
[----:B------:R-:W-:Y:S01]  /*3040*/  LOP3.LUT R39, R38, 0xf00, RZ, 0xe2, !PT ;  /* 0x00000f0026277812 */ /* 0x000fe200078ee2ff */
[----:B------:R-:W-:Y:S01]  /*3050*/  IMAD R45, R45, 0x1000, R0 ;  /* 0x000010002d2d7824 */ /* 0x000fe200078e0200 */
[----:B------:R-:W-:Y:S01]  /*3060*/  LOP3.LUT R0, R43, 0xff, RZ, 0xc0, !PT ;  /* 0x000000ff2b007812 */ /* 0x000fe200078ec0ff */
[----:B0-----:R-:W-:Y:S01]  /*3070*/  VOTEU.ALL UP1, P1 ;  /* 0x0000000000ff7886 */ /* 0x001fe20000820000 */
[----:B------:R-:W-:Y:S01]  /*3080*/  VOTEU.ALL UP2, P1 ;  /* 0x0000000000ff7886 */ /* 0x000fe20000840000 */
[----:B------:R-:W-:Y:S01]  /*3090*/  STL [R1+0x80c], R123 ;  /* 0x00080c7b01007387 */ /* 0x000fe20000100800 */
[----:B------:R-:W-:Y:S01]  /*30a0*/  IMAD.IADD R4, R45, 0x1, R54 ;  /* 0x000000012d047824 */ /* 0x000fe200078e0236 */
[----:B------:R-:W-:Y:S01]  /*30b0*/  LOP3.LUT R42, R42, 0xff, RZ, 0xc0, !PT ;  /* 0x000000ff2a2a7812 */ /* 0x000fe200078ec0ff */
[----:B------:R-:W-:Y:S01]  /*30c0*/  IMAD R39, R40, 0x1000, R39 ;  /* 0x0000100028277824 */ /* 0x000fe200078e0227 */
[----:B------:R-:W-:-:S04]  /*30d0*/  @!UP1 UIADD3 UR12, UPT, UPT, -UR10, 0x100000, URZ ;  /* 0x001000000a0c9890 */ /* 0x000fc8000fffe1ff */
[----:B------:R-:W-:Y:S02]  /*30e0*/  @!UP1 USHF.L.U32 UR13, UR12, 0xb, URZ ;  /* 0x0000000b0c0d9899 */ /* 0x000fe400080006ff */
[----:B------:R-:W-:Y:S01]  /*30f0*/  @!UP1 USHF.L.U32 UR12, UR12, 0x1, URZ ;  /* 0x000000010c0c9899 */ /* 0x000fe200080006ff */
[----:B------:R-:W-:Y:S01]  /*3100*/  BAR.SYNC.DEFER_BLOCKING 0x0 ;  /* 0x0000000000007b1d */ /* 0x000fe20000010000 */
[----:B------:R-:W-:Y:S01]  /*3110*/  LOP3.LUT R4, R4, 0xffff, RZ, 0xc0, !PT ;  /* 0x0000ffff04047812 */ /* 0x000fe200078ec0ff */
[----:B------:R-:W-:Y:S01]  /*3120*/  IMAD.IADD R42, R39, 0x1, R42 ;  /* 0x00000001272a7824 */ /* 0x000fe200078e022a */
[----:B------:R-:W-:Y:S01]  /*3130*/  PRMT R41, RZ, 0x7610, R41 ;  /* 0x00007610ff297816 */ /* 0x000fe20000000029 */
[----:B------:R-:W-:Y:S01]  /*3140*/  IMAD.SHL.U32 R43, R122, 0x8, RZ ;  /* 0x000000087a2b7824 */ /* 0x000fe200078e00ff */
[----:B------:R-:W-:Y:S02]  /*3150*/  PRMT R40, RZ, 0x7610, R40 ;  /* 0x00007610ff287816 */ /* 0x000fe40000000028 */
[----:B------:R-:W-:Y:S01]  /*3160*/  PRMT R74, RZ, 0x7610, R74 ;  /* 0x00007610ff4a7816 */ /* 0x000fe2000000004a */
[----:B------:R-:W-:Y:S01]  /*3170*/  STL [R1+0x6fc], R124 ;  /* 0x0006fc7c01007387 */ /* 0x000fe20000100800 */
[C---:B------:R-:W-:Y:S01]  /*3180*/  IMAD.WIDE R80, R43.reuse, 0x2, R120 ;  /* 0x000000022b507825 */ /* 0x040fe200078e0278 */
[----:B------:R-:W-:Y:S01]  /*3190*/  PRMT R39, RZ, 0x7610, R39 ;  /* 0x00007610ff277816 */ /* 0x000fe20000000027 */
[----:B------:R-:W0:Y:S01]  /*31a0*/  LDCU UR4, c[0x0][0x3b0] ;  /* 0x00007600ff0477ac */ /* 0x000e220008000800 */
[----:B------:R2:W-:Y:S01]  /*31b0*/  STL [R1+0x3c8], R3 ;  /* 0x0003c80301007387 */ /* 0x0005e20000100800 */
[----:B------:R-:W-:Y:S01]  /*31c0*/  IMAD.WIDE R78, R43, 0x2, R118 ;  /* 0x000000022b4e7825 */ /* 0x000fe200078e0276 */
[----:B------:R-:W-:-:S02]  /*31d0*/  PRMT R75, RZ, 0x7610, R75 ;  /* 0x00007610ff4b7816 */ /* 0x000fc4000000004b */
[----:B------:R-:W-:Y:S01]  /*31e0*/  SHF.R.U32.HI R38, RZ, 0xf, R4 ;  /* 0x0000000fff267819 */ /* 0x000fe20000011604 */
[----:B--2---:R-:W-:Y:S01]  /*31f0*/  IMAD.SHL.U32 R3, R49, 0x100, RZ ;  /* 0x0000010031037824 */ /* 0x004fe200078e00ff */
[----:B------:R-:W2:Y:S02]  /*3200*/  FENCE.VIEW.ASYNC.S ;  /* 0x00000000000073c6 */ /* 0x000ea40000000000 */
[----:B--2---:R-:W2:Y:S02]  /*3210*/  @!UP2 SYNCS.EXCH.64 URZ, [UR8], UR12 ;  /* 0x0000000c08ffa5b2 */ /* 0x004ea40008000100 */
[----:B--2---:R-:W-:Y:S01]  /*3220*/  BAR.SYNC.DEFER_BLOCKING 0x0 ;  /* 0x0000000000007b1d */ /* 0x004fe20000010000 */
[----:B------:R-:W-:-:S05]  /*3230*/  LOP3.LUT R3, R3, 0xf00, RZ, 0xe2, !PT ;  /* 0x00000f0003037812 */ /* 0x000fca00078ee2ff */
[----:B------:R-:W-:-:S04]  /*3240*/  IMAD R3, R52, 0x1000, R3 ;  /* 0x0000100034037824 */ /* 0x000fc800078e0203 */
[----:B------:R-:W-:Y:S01]  /*3250*/  IMAD.IADD R3, R3, 0x1, R0 ;  /* 0x0000000103037824 */ /* 0x000fe200078e0200 */
[----:B------:R-:W-:-:S04]  /*3260*/  SHF.R.U32.HI R0, RZ, 0x7, R4 ;  /* 0x00000007ff007819 */ /* 0x000fc80000011604 */
[--C-:B------:R-:W-:Y:S02]  /*3270*/  PRMT R3, R3, 0x5410, R42.reuse ;  /* 0x0000541003037816 */ /* 0x100fe4000000002a */
[----:B------:R-:W-:Y:S01]  /*3280*/  PRMT R42, RZ, 0x7610, R42 ;  /* 0x00007610ff2a7816 */ /* 0x000fe2000000002a */
[----:B------:R-:W-:Y:S01]  /*3290*/  IMAD R45, R122, 0x18, RZ ;  /* 0x000000187a2d7824 */ /* 0x000fe200078e02ff */
[----:B-1----:R-:W2:Y:S04]  /*32a0*/  @!P5 LDG.E.U16 R41, desc[UR16][R120.64] ;  /* 0x000000107829d981 */ /* 0x002ea8000c1e1500 */
[----:B------:R-:W3:Y:S01]  /*32b0*/  @!P5 LDG.E.U16 R40, desc[UR16][R118.64] ;  /* 0x000000107628d981 */ /* 0x000ee2000c1e1500 */
[----:B------:R-:W-:-:S03]  /*32c0*/  LOP3.LUT P5, RZ, R0, 0x1, RZ, 0xc0, !PT ;  /* 0x0000000100ff7812 */ /* 0x000fc600078ac0ff */
[----:B------:R-:W-:Y:S04]  /*32d0*/  STL.64 [R1+0x1b0], R80 ;  /* 0x0001b05001007387 */ /* 0x000fe80000100a00 */
[----:B------:R1:W-:Y:S04]  /*32e0*/  STL.64 [R1+0x1a8], R78 ;  /* 0x0001a84e01007387 */ /* 0x0003e80000100a00 */
[----:B------:R1:W4:Y:S04]  /*32f0*/  @!P6 LDG.E.U16 R42, desc[UR16][R78.64] ;  /* 0x000000104e2ae981 */ /* 0x000328000c1e1500 */
[----:B------:R0:W2:Y:S01]  /*3300*/  @!P6 LDG.E.U16 R39, desc[UR16][R80.64] ;  /* 0x000000105027e981 */ /* 0x0000a2000c1e1500 */
[----:B-1----:R-:W-:-:S04]  /*3310*/  IMAD.WIDE R78, R45, 0x2, R118 ;  /* 0x000000022d4e7825 */ /* 0x002fc800078e0276 */
[----:B0-----:R-:W-:Y:S01]  /*3320*/  IMAD.WIDE R80, R45, 0x2, R120 ;  /* 0x000000022d507825 */ /* 0x001fe200078e0278 */
[----:B------:R0:W2:Y:S04]  /*3330*/  @P5 LDG.E.U16 R74, desc[UR16][R78.64] ;  /* 0x000000104e4a5981 */ /* 0x0000a8000c1e1500 */
[----:B------:R-:W3:Y:S01]  /*3340*/  @P5 LDG.E.U16 R75, desc[UR16][R80.64] ;  /* 0x00000010504b5981 */ /* 0x000ee2000c1e1500 */
[----:B------:R-:W-:Y:S02]  /*3350*/  LOP3.LUT P6, RZ, R38, 0x1, RZ, 0xc0, !PT ;  /* 0x0000000126ff7812 */ /* 0x000fe400078cc0ff */
[----:B------:R-:W-:Y:S01]  /*3360*/  SHF.R.U64 R38, R3, 0x17, RZ ;  /* 0x0000001703267819 */ /* 0x000fe200000012ff */
[----:B------:R-:W-:-:S03]  /*3370*/  IMAD R115, R122, 0x28, RZ ;  /* 0x000000287a737824 */ /* 0x000fc600078e02ff */
[----:B------:R-:W-:Y:S01]  /*3380*/  LOP3.LUT P5, RZ, R38, 0x1, RZ, 0xc0, !PT ;  /* 0x0000000126ff7812 */ /* 0x000fe200078ac0ff */
[----:B------:R-:W-:Y:S01]  /*3390*/  IMAD.SHL.U32 R43, R122, 0x10, RZ ;  /* 0x000000107a2b7824 */ /* 0x000fe200078e00ff */
[----:B------:R-:W-:Y:S01]  /*33a0*/  PRMT R11, RZ, 0x7610, R11 ;  /* 0x00007610ff0b7816 */ /* 0x000fe2000000000b */
[----:B------:R-:W-:Y:S01]  /*33b0*/  IMAD.WIDE R116, R115, 0x2, R120 ;  /* 0x0000000273747825 */ /* 0x000fe200078e0278 */
[----:B------:R-:W-:-:S03]  /*33c0*/  PRMT R58, RZ, 0x7610, R58 ;  /* 0x00007610ff3a7816 */ /* 0x000fc6000000003a */
[----:B------:R-:W-:Y:S01]  /*33d0*/  IMAD.WIDE R114, R115, 0x2, R118 ;  /* 0x0000000273727825 */ /* 0x000fe200078e0276 */
[----:B------:R-:W-:-:S03]  /*33e0*/  SHF.R.U64 R38, R3, 0x7, RZ ;  /* 0x0000000703267819 */ /* 0x000fc600000012ff */
[C---:B------:R-:W-:Y:S01]  /*33f0*/  IMAD.WIDE R86, R43.reuse, 0x2, R120 ;  /* 0x000000022b567825 */ /* 0x040fe200078e0278 */
[----:B------:R-:W-:Y:S01]  /*3400*/  PRMT R84, RZ, 0x7610, R84 ;  /* 0x00007610ff547816 */ /* 0x000fe20000000054 */
[----:B------:R-:W4:Y:S02]  /*3410*/  @P5 LDG.E.U16 R11, desc[UR16][R116.64] ;  /* 0x00000010740b5981 */ /* 0x000f24000c1e1500 */
[----:B------:R-:W-:Y:S01]  /*3420*/  IMAD.WIDE R82, R43, 0x2, R118 ;  /* 0x000000022b527825 */ /* 0x000fe200078e0276 */
[----:B------:R-:W-:Y:S01]  /*3430*/  PRMT R77, RZ, 0x7610, R77 ;  /* 0x00007610ff4d7816 */ /* 0x000fe2000000004d */
[----:B------:R-:W4:Y:S01]  /*3440*/  @P5 LDG.E.U16 R58, desc[UR16][R114.64] ;  /* 0x00000010723a5981 */ /* 0x000f22000c1e1500 */
[----:B------:R-:W-:Y:S01]  /*3450*/  LOP3.LUT P5, RZ, R38, 0x1, RZ, 0xc0, !PT ;  /* 0x0000000126ff7812 */ /* 0x000fe200078ac0ff */
[C---:B------:R-:W-:Y:S02]  /*3460*/  IMAD.SHL.U32 R43, R122.reuse, 0x20, RZ ;  /* 0x000000207a2b7824 */ /* 0x040fe400078e00ff */
[----:B------:R-:W-:Y:S01]  /*3470*/  STL.64 [R1+0x130], R86 ;  /* 0x0001305601007387 */ /* 0x000fe20000100a00 */
[----:B------:R-:W-:-:S03]  /*3480*/  IMAD R107, R122, 0x38, RZ ;  /* 0x000000387a6b7824 */ /* 0x000fc600078e02ff */
[----:B------:R-:W-:Y:S04]  /*3490*/  STL.64 [R1+0x128], R82 ;  /* 0x0001285201007387 */ /* 0x000fe80000100a00 */
[----:B------:R-:W-:Y:S04]  /*34a0*/  STL.64 [R1+0xb0], R80 ;  /* 0x0000b05001007387 */ /* 0x000fe80000100a00 */
[----:B------:R-:W4:Y:S04]  /*34b0*/  @P6 LDG.E.U16 R84, desc[UR16][R86.64] ;  /* 0x0000001056546981 */ /* 0x000f28000c1e1500 */
[----:B------:R0:W-:Y:S04]  /*34c0*/  STL.64 [R1+0xa8], R78 ;  /* 0x0000a84e01007387 */ /* 0x0001e80000100a00 */
[----:B------:R-:W4:Y:S01]  /*34d0*/  @P6 LDG.E.U16 R77, desc[UR16][R82.64] ;  /* 0x00000010524d6981 */ /* 0x000f22000c1e1500 */
[----:B------:R-:W-:-:S04]  /*34e0*/  IMAD.WIDE R108, R107, 0x2, R120 ;  /* 0x000000026b6c7825 */ /* 0x000fc800078e0278 */
[C---:B0-----:R-:W-:Y:S01]  /*34f0*/  IMAD.WIDE R78, R43.reuse, 0x2, R120 ;  /* 0x000000022b4e7825 */ /* 0x041fe200078e0278 */
[----:B--2---:R-:W-:Y:S04]  /*3500*/  STL [R1+0xbc], R74 ;  /* 0x0000bc4a01007387 */ /* 0x004fe80000100800 */
[----:B---3--:R0:W-:Y:S02]  /*3510*/  STL [R1+0xc0], R75 ;  /* 0x0000c04b01007387 */ /* 0x0081e40000100800 */
[----:B0-----:R-:W-:Y:S01]  /*3520*/  IMAD.WIDE R74, R43, 0x2, R118 ;  /* 0x000000022b4a7825 */ /* 0x001fe200078e0276 */
[----:B------:R-:W-:-:S06]  /*3530*/  PRMT R43, RZ, 0x7610, R43 ;  /* 0x00007610ff2b7816 */ /* 0x000fcc000000002b */
[----:B------:R-:W2:Y:S01]  /*3540*/  @P5 LDG.E.U16 R43, desc[UR16][R108.64] ;  /* 0x000000106c2b5981 */ /* 0x000ea2000c1e1500 */
[----:B------:R-:W-:-:S04]  /*3550*/  SHF.R.U64 R0, R3, 0x1f, RZ ;  /* 0x0000001f03007819 */ /* 0x000fc800000012ff */
[----:B------:R-:W-:Y:S02]  /*3560*/  LOP3.LUT P6, RZ, R0, 0x1, RZ, 0xc0, !PT ;  /* 0x0000000100ff7812 */ /* 0x000fe400078cc0ff */
[----:B------:R-:W-:Y:S02]  /*3570*/  PRMT R10, RZ, 0x7610, R10 ;  /* 0x00007610ff0a7816 */ /* 0x000fe4000000000a */
[----:B------:R-:W-:Y:S02]  /*3580*/  PRMT R54, RZ, 0x7610, R54 ;  /* 0x00007610ff367816 */ /* 0x000fe40000000036 */
[----:B------:R-:W-:Y:S01]  /*3590*/  SHF.R.U64 R0, R3, 0xf, RZ ;  /* 0x0000000f03007819 */ /* 0x000fe200000012ff */
[----:B------:R-:W-:Y:S01]  /*35a0*/  IMAD R111, R122, 0x30, RZ ;  /* 0x000000307a6f7824 */ /* 0x000fe200078e02ff */
[----:B------:R0:W-:Y:S05]  /*35b0*/  STL.64 [R1+0x30], R78 ;  /* 0x0000304e01007387 */ /* 0x0001ea0000100a00 */
[----:B------:R0:W3:Y:S04]  /*35c0*/  @P6 LDG.E.U16 R10, desc[UR16][R78.64] ;  /* 0x000000104e0a6981 */ /* 0x0000e8000c1e1500 */
[----:B------:R1:W3:Y:S01]  /*35d0*/  @P6 LDG.E.U16 R54, desc[UR16][R74.64] ;  /* 0x000000104a366981 */ /* 0x0002e2000c1e1500 */
[----:B------:R-:W-:Y:S01]  /*35e0*/  LOP3.LUT P6, RZ, R0, 0x1, RZ, 0xc0, !PT ;  /* 0x0000000100ff7812 */ /* 0x000fe200078cc0ff */
[----:B------:R-:W-:-:S02]  /*35f0*/  IMAD.WIDE R112, R111, 0x2, R120 ;  /* 0x000000026f707825 */ /* 0x000fc400078e0278 */
[----:B------:R1:W-:Y:S02]  /*3600*/  STL.64 [R1+0x28], R74 ;  /* 0x0000284a01007387 */ /* 0x0003e40000100a00 */
[----:B------:R-:W-:Y:S02]  /*3610*/  IMAD.WIDE R110, R111, 0x2, R118 ;  /* 0x000000026f6e7825 */ /* 0x000fe400078e0276 */
[----:B------:R-:W-:Y:S01]  /*3620*/  STL.64 [R1+0x700], R116 ;  /* 0x0007007401007387 */ /* 0x000fe20000100a00 */
[----:B------:R-:W-:Y:S02]  /*3630*/  PRMT R57, RZ, 0x7610, R57 ;  /* 0x00007610ff397816 */ /* 0x000fe40000000039 */
[----:B------:R-:W-:Y:S01]  /*3640*/  PRMT R44, RZ, 0x7610, R44 ;  /* 0x00007610ff2c7816 */ /* 0x000fe2000000002c */
[----:B------:R-:W-:Y:S01]  /*3650*/  STL.64 [R1+0x708], R114 ;  /* 0x0007087201007387 */ /* 0x000fe20000100a00 */
[----:B------:R-:W-:-:S03]  /*3660*/  VIADD R0, R2, 0xfffffff6 ;  /* 0xfffffff602007836 */ /* 0x000fc60000000000 */
[----:B----4-:R-:W-:Y:S01]  /*3670*/  STL [R1+0xd0], R84 ;  /* 0x0000d05401007387 */ /* 0x010fe20000100800 */
[----:B------:R-:W-:-:S03]  /*3680*/  IMAD.WIDE R106, R107, 0x2, R118 ;  /* 0x000000026b6a7825 */ /* 0x000fc600078e0276 */
[----:B------:R-:W-:Y:S01]  /*3690*/  STL [R1+0xcc], R77 ;  /* 0x0000cc4d01007387 */ /* 0x000fe20000100800 */
[----:B------:R-:W-:-:S03]  /*36a0*/  PRMT R125, RZ, 0x7610, R125 ;  /* 0x00007610ff7d7816 */ /* 0x000fc6000000007d */
[----:B------:R-:W-:Y:S04]  /*36b0*/  STL.64 [R1+0x710], R112 ;  /* 0x0007107001007387 */ /* 0x000fe80000100a00 */
[----:B------:R-:W-:Y:S01]  /*36c0*/  STL.64 [R1+0x718], R110 ;  /* 0x0007186e01007387 */ /* 0x000fe20000100a00 */
[----:B------:R-:W-:-:S03]  /*36d0*/  SHF.R.U32.HI R38, RZ, 0xe, R4 ;  /* 0x0000000eff267819 */ /* 0x000fc60000011604 */
[----:B------:R-:W-:Y:S04]  /*36e0*/  STL.64 [R1+0x720], R108 ;  /* 0x0007206c01007387 */ /* 0x000fe80000100a00 */
[----:B------:R-:W-:Y:S04]  /*36f0*/  STL [R1+0x88c], R109 ;  /* 0x00088c6d01007387 */ /* 0x000fe80000100800 */
[----:B------:R-:W4:Y:S04]  /*3700*/  @P6 LDG.E.U16 R57, desc[UR16][R112.64] ;  /* 0x0000001070396981 */ /* 0x000f28000c1e1500 */
[----:B------:R-:W3:Y:S01]  /*3710*/  @P6 LDG.E.U16 R44, desc[UR16][R110.64] ;  /* 0x000000106e2c6981 */ /* 0x000ee2000c1e1500 */
[----:B------:R-:W-:-:S03]  /*3720*/  ISETP.GE.U32.AND P6, PT, R0, 0x7fffffb7, PT ;  /* 0x7fffffb70000780c */ /* 0x000fc60003fc6070 */
[----:B------:R0:W-:Y:S04]  /*3730*/  STL [R1+0x888], R108 ;  /* 0x0008886c01007387 */ /* 0x0001e80000100800 */
[----:B------:R-:W-:Y:S04]  /*3740*/  STL.64 [R1+0x728], R106 ;  /* 0x0007286a01007387 */ /* 0x000fe80000100a00 */
[----:B------:R-:W-:Y:S04]  /*3750*/  STL [R1+0x890], R107 ;  /* 0x0008906b01007387 */ /* 0x000fe80000100800 */
[----:B------:R0:W-:Y:S04]  /*3760*/  STL [R1+0x884], R106 ;  /* 0x0008846a01007387 */ /* 0x0001e80000100800 */
[----:B------:R1:W3:Y:S01]  /*3770*/  @P5 LDG.E.U16 R125, desc[UR16][R106.64] ;  /* 0x000000106a7d5981 */ /* 0x0002e2000c1e1500 */
[----:B------:R-:W-:Y:S01]  /*3780*/  LOP3.LUT P5, RZ, R38, 0x1, RZ, 0xc0, !PT ;  /* 0x0000000126ff7812 */ /* 0x000fe200078ac0ff */
[----:B------:R-:W-:Y:S01]  /*3790*/  IMAD R45, R122, 0x11, RZ ;  /* 0x000000117a2d7824 */ /* 0x000fe200078e02ff */
[----:B------:R-:W-:-:S02]  /*37a0*/  PRMT R49, RZ, 0x7610, R49 ;  /* 0x00007610ff317816 */ /* 0x000fc40000000031 */
[----:B------:R-:W-:Y:S02]  /*37b0*/  PRMT R50, RZ, 0x7610, R50 ;  /* 0x00007610ff327816 */ /* 0x000fe40000000032 */
[----:B------:R-:W-:Y:S01]  /*37c0*/  SHF.R.U32.HI R0, RZ, 0x6, R4 ;  /* 0x00000006ff007819 */ /* 0x000fe20000011604 */
[C---:B0-----:R-:W-:Y:S01]  /*37d0*/  IMAD.WIDE R78, R45.reuse, 0x2, R120 ;  /* 0x000000022d4e7825 */ /* 0x041fe200078e0278 */
[----:B------:R-:W-:Y:S02]  /*37e0*/  PRMT R51, RZ, 0x7610, R51 ;  /* 0x00007610ff337816 */ /* 0x000fe40000000033 */
[----:B------:R-:W-:Y:S01]  /*37f0*/  PRMT R12, RZ, 0x7610, R12 ;  /* 0x00007610ff0c7816 */ /* 0x000fe2000000000c */
[----:B-1----:R-:W-:Y:S01]  /*3800*/  IMAD.WIDE R74, R45, 0x2, R118 ;  /* 0x000000022d4a7825 */ /* 0x002fe200078e0276 */
[----:B------:R-:W-:Y:S02]  /*3810*/  SHF.R.U64 R38, R3, 0x1e, RZ ;  /* 0x0000001e03267819 */ /* 0x000fe400000012ff */
[----:B------:R-:W3:Y:S04]  /*3820*/  @P5 LDG.E.U16 R51, desc[UR16][R78.64] ;  /* 0x000000104e335981 */ /* 0x000ee8000c1e1500 */
[----:B------:R-:W3:Y:S01]  /*3830*/  @P5 LDG.E.U16 R12, desc[UR16][R74.64] ;  /* 0x000000104a0c5981 */ /* 0x000ee2000c1e1500 */
[----:B------:R-:W-:Y:S01]  /*3840*/  LOP3.LUT P5, RZ, R38, 0x1, RZ, 0xc0, !PT ;  /* 0x0000000126ff7812 */ /* 0x000fe200078ac0ff */
[----:B------:R-:W-:Y:S01]  /*3850*/  IMAD R45, R122, 0x21, RZ ;  /* 0x000000217a2d7824 */ /* 0x000fe200078e02ff */
[----:B------:R-:W-:-:S02]  /*3860*/  PRMT R65, RZ, 0x7610, R65 ;  /* 0x00007610ff417816 */ /* 0x000fc40000000041 */
[----:B------:R-:W-:Y:S02]  /*3870*/  PRMT R63, RZ, 0x7610, R63 ;  /* 0x00007610ff3f7816 */ /* 0x000fe4000000003f */
[----:B------:R-:W-:Y:S02]  /*3880*/  PRMT R124, RZ, 0x7610, R124 ;  /* 0x00007610ff7c7816 */ /* 0x000fe4000000007c */
[----:B------:R-:W-:Y:S02]  /*3890*/  PRMT R66, RZ, 0x7610, R66 ;  /* 0x00007610ff427816 */ /* 0x000fe40000000042 */
[----:B------:R-:W-:Y:S01]  /*38a0*/  SHF.R.U64 R38, R3, 0xe, RZ ;  /* 0x0000000e03267819 */ /* 0x000fe200000012ff */
[C---:B------:R-:W-:Y:S01]  /*38b0*/  IMAD R103, R122.reuse, 0x29, RZ ;  /* 0x000000297a677824 */ /* 0x040fe200078e02ff */
[----:B------:R-:W-:Y:S01]  /*38c0*/  PRMT R67, RZ, 0x7610, R67 ;  /* 0x00007610ff437816 */ /* 0x000fe20000000043 */
[----:B------:R-:W-:Y:S01]  /*38d0*/  IMAD R98, R122, 0x31, RZ ;  /* 0x000000317a627824 */ /* 0x000fe200078e02ff */
[----:B------:R-:W-:Y:S01]  /*38e0*/  PRMT R13, RZ, 0x7610, R13 ;  /* 0x00007610ff0d7816 */ /* 0x000fe2000000000d */
[----:B------:R-:W-:Y:S01]  /*38f0*/  IMAD.WIDE R104, R103, 0x2, R120 ;  /* 0x0000000267687825 */ /* 0x000fe200078e0278 */
[----:B------:R-:W-:-:S03]  /*3900*/  PRMT R64, RZ, 0x7610, R64 ;  /* 0x00007610ff407816 */ /* 0x000fc60000000040 */
[----:B------:R-:W-:Y:S01]  /*3910*/  IMAD.WIDE R102, R103, 0x2, R118 ;  /* 0x0000000267667825 */ /* 0x000fe200078e0276 */
[----:B------:R-:W-:-:S03]  /*3920*/  PRMT R60, RZ, 0x7610, R60 ;  /* 0x00007610ff3c7816 */ /* 0x000fc6000000003c */
[----:B------:R-:W-:-:S04]  /*3930*/  IMAD.WIDE R100, R98, 0x2, R120 ;  /* 0x0000000262647825 */ /* 0x000fc800078e0278 */
[----:B------:R-:W-:-:S04]  /*3940*/  IMAD.WIDE R98, R98, 0x2, R118 ;  /* 0x0000000262627825 */ /* 0x000fc800078e0276 */
[----:B------:R-:W-:Y:S01]  /*3950*/  IMAD R94, R122, 0x39, RZ ;  /* 0x000000397a5e7824 */ /* 0x000fe200078e02ff */
[----:B------:R-:W-:Y:S02]  /*3960*/  PRMT R56, RZ, 0x7610, R56 ;  /* 0x00007610ff387816 */ /* 0x000fe40000000038 */
[----:B------:R-:W-:Y:S01]  /*3970*/  PRMT R61, RZ, 0x7610, R61 ;  /* 0x00007610ff3d7816 */ /* 0x000fe2000000003d */
[----:B------:R-:W-:Y:S01]  /*3980*/  IMAD.WIDE R96, R94, 0x2, R120 ;  /* 0x000000025e607825 */ /* 0x000fe200078e0278 */
[----:B------:R-:W-:-:S03]  /*3990*/  PRMT R52, RZ, 0x7610, R52 ;  /* 0x00007610ff347816 */ /* 0x000fc60000000034 */
[----:B------:R-:W-:Y:S01]  /*39a0*/  IMAD.WIDE R94, R94, 0x2, R118 ;  /* 0x000000025e5e7825 */ /* 0x000fe200078e0276 */
[----:B------:R-:W-:Y:S02]  /*39b0*/  PRMT R53, RZ, 0x7610, R53 ;  /* 0x00007610ff357816 */ /* 0x000fe40000000035 */
[----:B------:R-:W-:Y:S02]  /*39c0*/  PRMT R55, RZ, 0x7610, R55 ;  /* 0x00007610ff377816 */ /* 0x000fe40000000037 */
[----:B------:R-:W-:Y:S02]  /*39d0*/  PRMT R62, RZ, 0x7610, R62 ;  /* 0x00007610ff3e7816 */ /* 0x000fe4000000003e */
[----:B------:R-:W-:Y:S02]  /*39e0*/  PRMT R48, RZ, 0x7610, R48 ;  /* 0x00007610ff307816 */ /* 0x000fe40000000030 */
[----:B------:R-:W-:Y:S02]  /*39f0*/  PRMT R59, RZ, 0x7610, R59 ;  /* 0x00007610ff3b7816 */ /* 0x000fe4000000003b */
[----:B------:R-:W-:-:S02]  /*3a00*/  PRMT R108, RZ, 0x7610, R108 ;  /* 0x00007610ff6c7816 */ /* 0x000fc4000000006c */
[----:B------:R-:W-:Y:S02]  /*3a10*/  PRMT R106, RZ, 0x7610, R106 ;  /* 0x00007610ff6a7816 */ /* 0x000fe4000000006a */
[----:B------:R-:W-:Y:S02]  /*3a20*/  PRMT R107, RZ, 0x7610, R107 ;  /* 0x00007610ff6b7816 */ /* 0x000fe4000000006b */
[----:B------:R-:W-:Y:S01]  /*3a30*/  PRMT R109, RZ, 0x7610, R109 ;  /* 0x00007610ff6d7816 */ /* 0x000fe2000000006d */
[----:B------:R-:W-:Y:S01]  /*3a40*/  IMAD R90, R122, 0x2a, RZ ;  /* 0x0000002a7a5a7824 */ /* 0x000fe200078e02ff */
[----:B------:R-:W-:-:S03]  /*3a50*/  PRMT R73, RZ, 0x7610, R73 ;  /* 0x00007610ff497816 */ /* 0x000fc60000000049 */
[----:B------:R-:W-:Y:S01]  /*3a60*/  IMAD.WIDE R92, R90, 0x2, R120 ;  /* 0x000000025a5c7825 */ /* 0x000fe200078e0278 */
[----:B------:R-:W-:-:S03]  /*3a70*/  PRMT R47, RZ, 0x7610, R47 ;  /* 0x00007610ff2f7816 */ /* 0x000fc6000000002f */
[----:B------:R-:W-:Y:S01]  /*3a80*/  IMAD.WIDE R90, R90, 0x2, R118 ;  /* 0x000000025a5a7825 */ /* 0x000fe200078e0276 */
[----:B------:R-:W-:-:S03]  /*3a90*/  PRMT R46, RZ, 0x7610, R46 ;  /* 0x00007610ff2e7816 */ /* 0x000fc6000000002e */
[----:B------:R-:W-:Y:S01]  /*3aa0*/  IMAD R86, R122, 0x32, RZ ;  /* 0x000000327a567824 */ /* 0x000fe200078e02ff */
[----:B------:R-:W-:-:S03]  /*3ab0*/  PRMT R72, RZ, 0x7610, R72 ;  /* 0x00007610ff487816 */ /* 0x000fc60000000048 */
[----:B------:R-:W-:Y:S01]  /*3ac0*/  IMAD.WIDE R88, R86, 0x2, R120 ;  /* 0x0000000256587825 */ /* 0x000fe200078e0278 */
[----:B--2---:R0:W-:Y:S03]  /*3ad0*/  STL [R1+0x38], R43 ;  /* 0x0000382b01007387 */ /* 0x0041e60000100800 */
[----:B0-----:R-:W-:-:S04]  /*3ae0*/  IMAD R43, R122, 0x9, RZ ;  /* 0x000000097a2b7824 */ /* 0x001fc800078e02ff */
[----:B------:R-:W-:-:S04]  /*3af0*/  IMAD.WIDE R82, R43, 0x2, R120 ;  /* 0x000000022b527825 */ /* 0x000fc800078e0278 */
[----:B------:R-:W-:Y:S01]  /*3b00*/  IMAD.WIDE R80, R43, 0x2, R118 ;  /* 0x000000022b507825 */ /* 0x000fe200078e0276 */
[----:B------:R0:W2:Y:S04]  /*3b10*/  @!P6 LDG.E.U16 R49, desc[UR16][R82.64] ;  /* 0x000000105231e981 */ /* 0x0000a8000c1e1500 */
[----:B------:R1:W2:Y:S01]  /*3b20*/  @!P6 LDG.E.U16 R50, desc[UR16][R80.64] ;  /* 0x000000105032e981 */ /* 0x0002a2000c1e1500 */
[----:B------:R-:W-:Y:S01]  /*3b30*/  LOP3.LUT P6, RZ, R0, 0x1, RZ, 0xc0, !PT ;  /* 0x0000000100ff7812 */ /* 0x000fe200078cc0ff */
[----:B------:R-:W-:Y:S02]  /*3b40*/  IMAD R43, R122, 0x19, RZ ;  /* 0x000000197a2b7824 */ /* 0x000fe400078e02ff */
[----:B------:R0:W-:Y:S01]  /*3b50*/  STL.64 [R1+0x1a0], R82 ;  /* 0x0001a05201007387 */ /* 0x0001e20000100a00 */
[----:B------:R-:W-:-:S03]  /*3b60*/  SHF.R.U64 R0, R3, 0x16, RZ ;  /* 0x0000001603007819 */ /* 0x000fc600000012ff */
[----:B------:R1:W-:Y:S04]  /*3b70*/  STL.64 [R1+0x198], R80 ;  /* 0x0001985001007387 */ /* 0x0003e80000100a00 */
[----:B------:R1:W-:Y:S01]  /*3b80*/  STL.64 [R1+0x120], R78 ;  /* 0x0001204e01007387 */ /* 0x0003e20000100a00 */
[----:B0-----:R-:W-:-:S03]  /*3b90*/  IMAD.WIDE R82, R43, 0x2, R120 ;  /* 0x000000022b527825 */ /* 0x001fc600078e0278 */
[----:B------:R0:W-:Y:S01]  /*3ba0*/  STL.64 [R1+0x118], R74 ;  /* 0x0001184a01007387 */ /* 0x0001e20000100a00 */
[----:B-1----:R-:W-:-:S03]  /*3bb0*/  IMAD.WIDE R80, R43, 0x2, R118 ;  /* 0x000000022b507825 */ /* 0x002fc600078e0276 */
[----:B------:R-:W2:Y:S01]  /*3bc0*/  @P6 LDG.E.U16 R65, desc[UR16][R82.64] ;  /* 0x0000001052416981 */ /* 0x000ea2000c1e1500 */
[----:B------:R-:W-:-:S03]  /*3bd0*/  IMAD.WIDE R78, R45, 0x2, R120 ;  /* 0x000000022d4e7825 */ /* 0x000fc600078e0278 */
[----:B------:R-:W2:Y:S01]  /*3be0*/  @P6 LDG.E.U16 R63, desc[UR16][R80.64] ;  /* 0x00000010503f6981 */ /* 0x000ea2000c1e1500 */
[----:B------:R-:W-:Y:S01]  /*3bf0*/  LOP3.LUT P6, RZ, R0, 0x1, RZ, 0xc0, !PT ;  /* 0x0000000100ff7812 */ /* 0x000fe200078cc0ff */
[----:B0-----:R-:W-:Y:S02]  /*3c00*/  IMAD.WIDE R74, R45, 0x2, R118 ;  /* 0x000000022d4a7825 */ /* 0x001fe400078e0276 */
[----:B------:R0:W2:Y:S04]  /*3c10*/  @P5 LDG.E.U16 R124, desc[UR16][R78.64] ;  /* 0x000000104e7c5981 */ /* 0x0000a8000c1e1500 */
[----:B------:R1:W2:Y:S01]  /*3c20*/  @P5 LDG.E.U16 R66, desc[UR16][R74.64] ;  /* 0x000000104a425981 */ /* 0x0002a2000c1e1500 */
[----:B------:R-:W-:Y:S02]  /*3c30*/  LOP3.LUT P5, RZ, R38, 0x1, RZ, 0xc0, !PT ;  /* 0x0000000126ff7812 */ /* 0x000fe400078ac0ff */
[----:B------:R-:W-:Y:S01]  /*3c40*/  SHF.R.U64 R0, R3, 0x6, RZ ;  /* 0x0000000603007819 */ /* 0x000fe200000012ff */
[----:B------:R-:W-:-:S02]  /*3c50*/  VIADD R38, R2, 0xfffffffe ;  /* 0xfffffffe02267836 */ /* 0x000fc40000000000 */
[----:B------:R-:W2:Y:S04]  /*3c60*/  @P6 LDG.E.U16 R67, desc[UR16][R104.64] ;  /* 0x0000001068436981 */ /* 0x000ea8000c1e1500 */
[----:B------:R-:W2:Y:S01]  /*3c70*/  @P6 LDG.E.U16 R13, desc[UR16][R102.64] ;  /* 0x00000010660d6981 */ /* 0x000ea2000c1e1500 */
[----:B------:R-:W-:-:S03]  /*3c80*/  LOP3.LUT P6, RZ, R0, 0x1, RZ, 0xc0, !PT ;  /* 0x0000000100ff7812 */ /* 0x000fc600078cc0ff */
[----:B------:R-:W2:Y:S04]  /*3c90*/  @P5 LDG.E.U16 R64, desc[UR16][R100.64] ;  /* 0x0000001064405981 */ /* 0x000ea8000c1e1500 */
[----:B------:R-:W2:Y:S01]  /*3ca0*/  @P5 LDG.E.U16 R60, desc[UR16][R98.64] ;  /* 0x00000010623c5981 */ /* 0x000ea2000c1e1500 */
[----:B------:R-:W-:Y:S01]  /*3cb0*/  ISETP.GE.U32.AND P5, PT, R38, 0x7fffffbf, PT ;  /* 0x7fffffbf2600780c */ /* 0x000fe20003fa6070 */
[C---:B------:R-:W-:Y:S02]  /*3cc0*/  VIADD R38, R2.reuse, 0xfffffffd ;  /* 0xfffffffd02267836 */ /* 0x040fe40000000000 */
[----:B------:R-:W-:Y:S04]  /*3cd0*/  STL.64 [R1+0xa0], R82 ;  /* 0x0000a05201007387 */ /* 0x000fe80000100a00 */
[----:B------:R-:W-:Y:S01]  /*3ce0*/  STL.64 [R1+0x98], R80 ;  /* 0x0000985001007387 */ /* 0x000fe20000100a00 */
[----:B------:R-:W-:-:S03]  /*3cf0*/  VIADD R0, R2, 0xfffffff5 ;  /* 0xfffffff502007836 */ /* 0x000fc60000000000 */
[----:B------:R0:W-:Y:S04]  /*3d00*/  STL.64 [R1+0x20], R78 ;  /* 0x0000204e01007387 */ /* 0x0001e80000100a00 */
[----:B------:R1:W-:Y:S04]  /*3d10*/  STL.64 [R1+0x18], R74 ;  /* 0x0000184a01007387 */ /* 0x0003e80000100a00 */
[----:B------:R-:W-:Y:S01]  /*3d20*/  STL.64 [R1+0x730], R104 ;  /* 0x0007306801007387 */ /* 0x000fe20000100a00 */
[----:B0-----:R-:W-:-:S03]  /*3d30*/  IMAD.WIDE R78, R122, 0x2, R120 ;  /* 0x000000027a4e7825 */ /* 0x001fc600078e0278 */
[----:B------:R-:W-:Y:S01]  /*3d40*/  STL.64 [R1+0x738], R102 ;  /* 0x0007386601007387 */ /* 0x000fe20000100a00 */
[----:B-1----:R-:W-:-:S03]  /*3d50*/  IMAD.WIDE R74, R122, 0x2, R118 ;  /* 0x000000027a4a7825 */ /* 0x002fc600078e0276 */
[----:B------:R-:W2:Y:S04]  /*3d60*/  @P6 LDG.E.U16 R56, desc[UR16][R96.64] ;  /* 0x0000001060386981 */ /* 0x000ea8000c1e1500 */
[----:B------:R-:W2:Y:S01]  /*3d70*/  @P6 LDG.E.U16 R61, desc[UR16][R94.64] ;  /* 0x000000105e3d6981 */ /* 0x000ea2000c1e1500 */
[----:B------:R-:W-:-:S03]  /*3d80*/  ISETP.GE.U32.AND P6, PT, R38, 0x7fffffbe, PT ;  /* 0x7fffffbe2600780c */ /* 0x000fc60003fc6070 */
[----:B------:R-:W-:Y:S01]  /*3d90*/  STL [R1+0x878], R103 ;  /* 0x0008786701007387 */ /* 0x000fe20000100800 */
[----:B------:R-:W-:-:S03]  /*3da0*/  IMAD.SHL.U32 R38, R122, 0x2, RZ ;  /* 0x000000027a267824 */ /* 0x000fc600078e00ff */
[----:B------:R-:W-:Y:S04]  /*3db0*/  STL [R1+0x874], R102 ;  /* 0x0008746601007387 */ /* 0x000fe80000100800 */
[----:B------:R-:W-:Y:S04]  /*3dc0*/  STL.64 [R1+0x740], R100 ;  /* 0x0007406401007387 */ /* 0x000fe80000100a00 */
[----:B------:R-:W-:Y:S04]  /*3dd0*/  STL [R1+0x87c], R101 ;  /* 0x00087c6501007387 */ /* 0x000fe80000100800 */
[----:B------:R0:W2:Y:S04]  /*3de0*/  @!P5 LDG.E.U16 R52, desc[UR16][R78.64] ;  /* 0x000000104e34d981 */ /* 0x0000a8000c1e1500 */
[----:B------:R1:W2:Y:S01]  /*3df0*/  @!P5 LDG.E.U16 R53, desc[UR16][R74.64] ;  /* 0x000000104a35d981 */ /* 0x0002a2000c1e1500 */
[----:B------:R-:W-:-:S03]  /*3e00*/  ISETP.GE.U32.AND P5, PT, R0, 0x7fffffb6, PT ;  /* 0x7fffffb60000780c */ /* 0x000fc60003fa6070 */
[----:B------:R-:W-:Y:S01]  /*3e10*/  STL [R1+0x86c], R100 ;  /* 0x00086c6401007387 */ /* 0x000fe20000100800 */
[----:B------:R-:W-:-:S03]  /*3e20*/  IMAD R43, R122, 0xa, RZ ;  /* 0x0000000a7a2b7824 */ /* 0x000fc600078e02ff */
[----:B------:R-:W-:Y:S01]  /*3e30*/  STL.64 [R1+0x748], R98 ;  /* 0x0007486201007387 */ /* 0x000fe20000100a00 */
[----:B------:R-:W-:-:S03]  /*3e40*/  IMAD.WIDE R82, R38, 0x2, R120 ;  /* 0x0000000226527825 */ /* 0x000fc600078e0278 */
[----:B------:R-:W-:Y:S01]  /*3e50*/  STL [R1+0x864], R99 ;  /* 0x0008646301007387 */ /* 0x000fe20000100800 */
[----:B------:R-:W-:-:S03]  /*3e60*/  IMAD.WIDE R80, R38, 0x2, R118 ;  /* 0x0000000226507825 */ /* 0x000fc600078e0276 */
[----:B------:R-:W-:Y:S01]  /*3e70*/  STL [R1+0x860], R98 ;  /* 0x0008606201007387 */ /* 0x000fe20000100800 */
[----:B------:R-:W-:-:S03]  /*3e80*/  SHF.R.U32.HI R0, RZ, 0x5, R4 ;  /* 0x00000005ff007819 */ /* 0x000fc60000011604 */
[----:B------:R-:W-:Y:S04]  /*3e90*/  STL.64 [R1+0x750], R96 ;  /* 0x0007506001007387 */ /* 0x000fe80000100a00 */
[----:B------:R0:W-:Y:S04]  /*3ea0*/  STL.64 [R1+0x220], R78 ;  /* 0x0002204e01007387 */ /* 0x0001e80000100a00 */
[----:B------:R-:W-:Y:S01]  /*3eb0*/  STL [R1+0x870], R96 ;  /* 0x0008706001007387 */ /* 0x000fe20000100800 */
[----:B------:R-:W-:-:S03]  /*3ec0*/  SHF.R.U32.HI R38, RZ, 0xd, R4 ;  /* 0x0000000dff267819 */ /* 0x000fc60000011604 */
[----:B------:R1:W-:Y:S01]  /*3ed0*/  STL.64 [R1+0x218], R74 ;  /* 0x0002184a01007387 */ /* 0x0003e20000100a00 */
[----:B0-----:R-:W-:-:S03]  /*3ee0*/  IMAD.WIDE R78, R43, 0x2, R120 ;  /* 0x000000022b4e7825 */ /* 0x001fc600078e0278 */
[----:B------:R0:W2:Y:S04]  /*3ef0*/  @!P6 LDG.E.U16 R55, desc[UR16][R82.64] ;  /* 0x000000105237e981 */ /* 0x0000a8000c1e1500 */
[----:B------:R0:W2:Y:S01]  /*3f00*/  @!P6 LDG.E.U16 R62, desc[UR16][R80.64] ;  /* 0x00000010503ee981 */ /* 0x0000a2000c1e1500 */
[----:B------:R-:W-:Y:S01]  /*3f10*/  LOP3.LUT P6, RZ, R0, 0x1, RZ, 0xc0, !PT ;  /* 0x0000000100ff7812 */ /* 0x000fe200078cc0ff */
[----:B-1----:R-:W-:Y:S02]  /*3f20*/  IMAD.WIDE R74, R43, 0x2, R118 ;  /* 0x000000022b4a7825 */ /* 0x002fe400078e0276 */
[----:B------:R-:W-:Y:S04]  /*3f30*/  STL [R1+0x868], R97 ;  /* 0x0008686101007387 */ /* 0x000fe80000100800 */
[----:B------:R-:W-:Y:S01]  /*3f40*/  STL.64 [R1+0x758], R94 ;  /* 0x0007585e01007387 */ /* 0x000fe20000100a00 */
[----:B------:R-:W-:-:S03]  /*3f50*/  IMAD R43, R122, 0x1a, RZ ;  /* 0x0000001a7a2b7824 */ /* 0x000fc600078e02ff */
[----:B------:R-:W-:Y:S04]  /*3f60*/  STL [R1+0x880], R95 ;  /* 0x0008805f01007387 */ /* 0x000fe80000100800 */
[----:B------:R-:W-:Y:S04]  /*3f70*/  STL [R1+0x82c], R94 ;  /* 0x00082c5e01007387 */ /* 0x000fe80000100800 */
[----:B------:R1:W2:Y:S04]  /*3f80*/  @!P5 LDG.E.U16 R48, desc[UR16][R78.64] ;  /* 0x000000104e30d981 */ /* 0x0002a8000c1e1500 */
[----:B------:R0:W2:Y:S01]  /*3f90*/  @!P5 LDG.E.U16 R59, desc[UR16][R74.64] ;  /* 0x000000104a3bd981 */ /* 0x0000a2000c1e1500 */
[----:B------:R-:W-:Y:S01]  /*3fa0*/  LOP3.LUT P5, RZ, R38, 0x1, RZ, 0xc0, !PT ;  /* 0x0000000126ff7812 */ /* 0x000fe200078ac0ff */
[----:B------:R-:W-:-:S02]  /*3fb0*/  IMAD R38, R122, 0x12, RZ ;  /* 0x000000127a267824 */ /* 0x000fc400078e02ff */
[----:B------:R0:W-:Y:S04]  /*3fc0*/  STL.64 [R1+0x210], R82 ;  /* 0x0002105201007387 */ /* 0x0001e80000100a00 */
[----:B------:R1:W-:Y:S04]  /*3fd0*/  STL.64 [R1+0x208], R80 ;  /* 0x0002085001007387 */ /* 0x0003e80000100a00 */
[----:B------:R3:W-:Y:S04]  /*3fe0*/  STL.64 [R1+0x190], R78 ;  /* 0x0001904e01007387 */ /* 0x0007e80000100a00 */
[----:B------:R4:W-:Y:S01]  /*3ff0*/  STL.64 [R1+0x188], R74 ;  /* 0x0001884a01007387 */ /* 0x0009e20000100a00 */
[----:B0-----:R-:W-:-:S04]  /*4000*/  IMAD.WIDE R82, R38, 0x2, R120 ;  /* 0x0000000226527825 */ /* 0x001fc800078e0278 */
[----:B-1----:R-:W-:Y:S01]  /*4010*/  IMAD.WIDE R80, R38, 0x2, R118 ;  /* 0x0000000226507825 */ /* 0x002fe200078e0276 */
[----:B------:R-:W-:Y:S01]  /*4020*/  SHF.R.U64 R38, R3, 0x15, RZ ;  /* 0x0000001503267819 */ /* 0x000fe200000012ff */
[----:B------:R-:W2:Y:S02]  /*4030*/  @P5 LDG.E.U16 R107, desc[UR16][R82.64] ;  /* 0x00000010526b5981 */ /* 0x000ea4000c1e1500 */
[----:B---3--:R-:W-:Y:S01]  /*4040*/  IMAD.WIDE R78, R43, 0x2, R120 ;  /* 0x000000022b4e7825 */ /* 0x008fe200078e0278 */
[----:B------:R-:W-:Y:S01]  /*4050*/  SHF.R.U64 R0, R3, 0x1d, RZ ;  /* 0x0000001d03007819 */ /* 0x000fe200000012ff */
[----:B------:R-:W3:Y:S02]  /*4060*/  @P5 LDG.E.U16 R109, desc[UR16][R80.64] ;  /* 0x00000010506d5981 */ /* 0x000ee4000c1e1500 */
[----:B----4-:R-:W-:Y:S02]  /*4070*/  IMAD.WIDE R74, R43, 0x2, R118 ;  /* 0x000000022b4a7825 */ /* 0x010fe400078e0276 */
[----:B------:R0:W4:Y:S04]  /*4080*/  @P6 LDG.E.U16 R108, desc[UR16][R78.64] ;  /* 0x000000104e6c6981 */ /* 0x000128000c1e1500 */
[----:B------:R1:W2:Y:S01]  /*4090*/  @P6 LDG.E.U16 R106, desc[UR16][R74.64] ;  /* 0x000000104a6a6981 */ /* 0x0002a2000c1e1500 */
[----:B------:R-:W-:Y:S01]  /*40a0*/  LOP3.LUT P6, RZ, R38, 0x1, RZ, 0xc0, !PT ;  /* 0x0000000126ff7812 */ /* 0x000fe200078cc0ff */
[----:B------:R-:W-:Y:S01]  /*40b0*/  IMAD R38, R122, 0x22, RZ ;  /* 0x000000227a267824 */ /* 0x000fe200078e02ff */
[----:B------:R-:W-:Y:S01]  /*40c0*/  LOP3.LUT P5, RZ, R0, 0x1, RZ, 0xc0, !PT ;  /* 0x0000000100ff7812 */ /* 0x000fe200078ac0ff */
[----:B------:R-:W-:Y:S01]  /*40d0*/  STL.64 [R1+0x110], R82 ;  /* 0x0001105201007387 */ /* 0x000fe20000100a00 */
[----:B------:R-:W-:-:S03]  /*40e0*/  PRMT R45, RZ, 0x7610, R45 ;  /* 0x00007610ff2d7816 */ /* 0x000fc6000000002d */
[----:B------:R-:W-:Y:S04]  /*40f0*/  STL.64 [R1+0x108], R80 ;  /* 0x0001085001007387 */ /* 0x000fe80000100a00 */
[----:B------:R0:W-:Y:S04]  /*4100*/  STL.64 [R1+0x90], R78 ;  /* 0x0000904e01007387 */ /* 0x0001e80000100a00 */
[----:B------:R1:W-:Y:S01]  /*4110*/  STL.64 [R1+0x88], R74 ;  /* 0x0000884a01007387 */ /* 0x0003e20000100a00 */
[----:B------:R-:W-:-:S03]  /*4120*/  SHF.R.U64 R0, R3, 0xd, RZ ;  /* 0x0000000d03007819 */ /* 0x000fc600000012ff */
[----:B------:R-:W2:Y:S01]  /*4130*/  @P6 LDG.E.U16 R45, desc[UR16][R92.64] ;  /* 0x000000105c2d6981 */ /* 0x000ea2000c1e1500 */
[----:B0-----:R-:W-:-:S03]  /*4140*/  IMAD.WIDE R78, R38, 0x2, R120 ;  /* 0x00000002264e7825 */ /* 0x001fc600078e0278 */
[----:B------:R-:W2:Y:S01]  /*4150*/  @P6 LDG.E.U16 R73, desc[UR16][R90.64] ;  /* 0x000000105a496981 */ /* 0x000ea2000c1e1500 */
[----:B-1----:R-:W-:Y:S01]  /*4160*/  IMAD.WIDE R74, R38, 0x2, R118 ;  /* 0x00000002264a7825 */ /* 0x002fe200078e0276 */
[----:B------:R-:W-:Y:S02]  /*4170*/  SHF.R.U64 R38, R3, 0x5, RZ ;  /* 0x0000000503267819 */ /* 0x000fe400000012ff */
[----:B------:R-:W3:Y:S02]  /*4180*/  @P5 LDG.E.U16 R47, desc[UR16][R78.64] ;  /* 0x000000104e2f5981 */ /* 0x000ee4000c1e1500 */
[----:B------:R-:W-:Y:S02]  /*4190*/  LOP3.LUT P6, RZ, R38, 0x1, RZ, 0xc0, !PT ;  /* 0x0000000126ff7812 */ /* 0x000fe400078cc0ff */
[----:B------:R0:W3:Y:S01]  /*41a0*/  @P5 LDG.E.U16 R46, desc[UR16][R74.64] ;  /* 0x000000104a2e5981 */ /* 0x0000e2000c1e1500 */
[----:B------:R-:W-:Y:S01]  /*41b0*/  IMAD R82, R122, 0x3a, RZ ;  /* 0x0000003a7a527824 */ /* 0x000fe200078e02ff */
[----:B------:R-:W-:-:S02]  /*41c0*/  LOP3.LUT P5, RZ, R0, 0x1, RZ, 0xc0, !PT ;  /* 0x0000000100ff7812 */ /* 0x000fc400078ac0ff */
[----:B------:R-:W-:Y:S01]  /*41d0*/  PRMT R43, RZ, 0x7610, R43 ;  /* 0x00007610ff2b7816 */ /* 0x000fe2000000002b */
[----:B------:R-:W-:-:S04]  /*41e0*/  IMAD.WIDE R84, R82, 0x2, R120 ;  /* 0x0000000252547825 */ /* 0x000fc800078e0278 */
[----:B------:R-:W-:-:S05]  /*41f0*/  IMAD.WIDE R82, R82, 0x2, R118 ;  /* 0x0000000252527825 */ /* 0x000fca00078e0276 */
[----:B------:R-:W3:Y:S04]  /*4200*/  @P6 LDG.E.U16 R43, desc[UR16][R82.64] ;  /* 0x00000010522b6981 */ /* 0x000ee8000c1e1500 */
[----:B------:R-:W4:Y:S04]  /*4210*/  @P5 LDG.E.U16 R72, desc[UR16][R88.64] ;  /* 0x0000001058485981 */ /* 0x000f28000c1e1500 */
[----:B------:R-:W-:Y:S04]  /*4220*/  STL.64 [R1+0x10], R78 ;  /* 0x0000104e01007387 */ /* 0x000fe80000100a00 */
[----:B------:R0:W-:Y:S04]  /*4230*/  STL.64 [R1+0x8], R74 ;  /* 0x0000084a01007387 */ /* 0x0001e80000100a00 */
[----:B------:R-:W-:Y:S01]  /*4240*/  STL.64 [R1+0x760], R92 ;  /* 0x0007605c01007387 */ /* 0x000fe20000100a00 */
[----:B------:R-:W-:-:S03]  /*4250*/  IMAD.WIDE R86, R86, 0x2, R118 ;  /* 0x0000000256567825 */ /* 0x000fc600078e0276 */
[----:B------:R-:W-:Y:S01]  /*4260*/  STL [R1+0x818], R92 ;  /* 0x0008185c01007387 */ /* 0x000fe20000100800 */
[----:B------:R-:W-:-:S03]  /*4270*/  PRMT R68, RZ, 0x7610, R68 ;  /* 0x00007610ff447816 */ /* 0x000fc60000000044 */
[----:B------:R-:W-:Y:S01]  /*4280*/  STL [R1+0x810], R93 ;  /* 0x0008105d01007387 */ /* 0x000fe20000100800 */
[----:B------:R-:W-:-:S03]  /*4290*/  PRMT R69, RZ, 0x7610, R69 ;  /* 0x00007610ff457816 */ /* 0x000fc60000000045 */
[----:B------:R-:W-:Y:S04]  /*42a0*/  STL.64 [R1+0x768], R90 ;  /* 0x0007685a01007387 */ /* 0x000fe80000100a00 */
[----:B------:R-:W-:Y:S01]  /*42b0*/  STL [R1+0x81c], R90 ;  /* 0x00081c5a01007387 */ /* 0x000fe20000100800 */
[----:B------:R-:W-:-:S03]  /*42c0*/  VIADD R0, R2, 0xfffffff4 ;  /* 0xfffffff402007836 */ /* 0x000fc60000000000 */
[----:B------:R-:W-:Y:S01]  /*42d0*/  STL [R1+0x814], R91 ;  /* 0x0008145b01007387 */ /* 0x000fe20000100800 */
[----:B------:R-:W-:-:S03]  /*42e0*/  VIADD R38, R2, 0xfffffffc ;  /* 0xfffffffc02267836 */ /* 0x000fc60000000000 */
[----:B------:R-:W-:Y:S04]  /*42f0*/  STL.64 [R1+0x770], R88 ;  /* 0x0007705801007387 */ /* 0x000fe80000100a00 */
[----:B------:R-:W-:Y:S04]  /*4300*/  STL [R1+0x824], R88 ;  /* 0x0008245801007387 */ /* 0x000fe80000100800 */
[----:B------:R-:W-:Y:S04]  /*4310*/  STL [R1+0x820], R89 ;  /* 0x0008205901007387 */ /* 0x000fe80000100800 */
[----:B------:R-:W-:Y:S04]  /*4320*/  STL [R1+0x778], R87 ;  /* 0x0007785701007387 */ /* 0x000fe80000100800 */
[----:B------:R-:W-:Y:S04]  /*4330*/  STL [R1+0x828], R87 ;  /* 0x0008285701007387 */ /* 0x000fe80000100800 */
[----:B------:R-:W-:Y:S04]  /*4340*/  STL [R1+0x77c], R86 ;  /* 0x00077c5601007387 */ /* 0x000fe80000100800 */
[----:B------:R-:W4:Y:S01]  /*4350*/  @P6 LDG.E.U16 R68, desc[UR16][R84.64] ;  /* 0x0000001054446981 */ /* 0x000f22000c1e1500 */
[----:B------:R-:W-:-:S03]  /*4360*/  ISETP.GE.U32.AND P6, PT, R0, 0x7fffffb5, PT ;  /* 0x7fffffb50000780c */ /* 0x000fc60003fc6070 */
[----:B------:R-:W4:Y:S01]  /*4370*/  @P5 LDG.E.U16 R69, desc[UR16][R86.64] ;  /* 0x0000001056455981 */ /* 0x000f22000c1e1500 */
[----:B------:R-:W-:-:S03]  /*4380*/  ISETP.GE.U32.AND P5, PT, R38, 0x7fffffbd, PT ;  /* 0x7fffffbd2600780c */ /* 0x000fc60003fa6070 */
[----:B------:R-:W-:Y:S04]  /*4390*/  STL [R1+0x830], R86 ;  /* 0x0008305601007387 */ /* 0x000fe80000100800 */
[----:B------:R-:W-:Y:S04]  /*43a0*/  STL.64 [R1+0x780], R84 ;  /* 0x0007805401007387 */ /* 0x000fe80000100a00 */
[----:B------:R-:W-:Y:S01]  /*43b0*/  STL.64 [R1+0x788], R82 ;  /* 0x0007885201007387 */ /* 0x000fe20000100a00 */
[----:B------:R-:W-:Y:S01]  /*43c0*/  IMAD R0, R122, 0x3, RZ ;  /* 0x000000037a007824 */ /* 0x000fe200078e02ff */
[----:B------:R-:W-:-:S02]  /*43d0*/  PRMT R70, RZ, 0x7610, R70 ;  /* 0x00007610ff467816 */ /* 0x000fc40000000046 */
[----:B------:R-:W-:Y:S01]  /*43e0*/  PRMT R71, RZ, 0x7610, R71 ;  /* 0x00007610ff477816 */ /* 0x000fe20000000047 */
[----:B0-----:R-:W-:Y:S01]  /*43f0*/  IMAD.WIDE R74, R0, 0x2, R118 ;  /* 0x00000002004a7825 */ /* 0x001fe200078e0276 */
[----:B------:R-:W-:-:S04]  /*4400*/  PRMT R76, RZ, 0x7610, R76 ;  /* 0x00007610ff4c7816 */ /* 0x000fc8000000004c */
[----:B------:R0:W4:Y:S01]  /*4410*/  @!P5 LDG.E.U16 R71, desc[UR16][R74.64] ;  /* 0x000000104a47d981 */ /* 0x000122000c1e1500 */
[----:B------:R-:W-:-:S05]  /*4420*/  IMAD.WIDE R78, R0, 0x2, R120 ;  /* 0x00000002004e7825 */ /* 0x000fca00078e0278 */
[----:B------:R-:W4:Y:S04]  /*4430*/  @!P5 LDG.E.U16 R76, desc[UR16][R78.64] ;  /* 0x000000104e4cd981 */ /* 0x000f28000c1e1500 */
[----:B--2---:R-:W-:Y:S04]  /*4440*/  STL [R1+0x264], R73 ;  /* 0x0002644901007387 */ /* 0x004fe80000100800 */
[----:B---3--:R1:W-:Y:S04]  /*4450*/  STL [R1+0x294], R43 ;  /* 0x0002942b01007387 */ /* 0x0083e80000100800 */
[----:B----4-:R2:W-:Y:S01]  /*4460*/  STL [R1+0x260], R72 ;  /* 0x0002604801007387 */ /* 0x0105e20000100800 */
[----:B-1----:R-:W-:-:S04]  /*4470*/  IMAD R43, R122, 0xb, RZ ;  /* 0x0000000b7a2b7824 */ /* 0x002fc800078e02ff */
[----:B--2---:R-:W-:-:S05]  /*4480*/  IMAD.WIDE R72, R43, 0x2, R120 ;  /* 0x000000022b487825 */ /* 0x004fca00078e0278 */
[----:B------:R1:W2:Y:S01]  /*4490*/  @!P6 LDG.E.U16 R70, desc[UR16][R72.64] ;  /* 0x000000104846e981 */ /* 0x0002a2000c1e1500 */
[----:B------:R-:W-:-:S03]  /*44a0*/  PRMT R95, RZ, 0x7610, R95 ;  /* 0x00007610ff5f7816 */ /* 0x000fc6000000005f */
[----:B------:R-:W-:Y:S01]  /*44b0*/  STL.64 [R1+0x200], R78 ;  /* 0x0002004e01007387 */ /* 0x000fe20000100a00 */
[--C-:B------:R-:W-:Y:S02]  /*44c0*/  SHF.R.U32.HI R0, RZ, 0xc, R4.reuse ;  /* 0x0000000cff007819 */ /* 0x100fe40000011604 */
[----:B------:R-:W-:-:S04]  /*44d0*/  SHF.R.U32.HI R38, RZ, 0x4, R4 ;  /* 0x00000004ff267819 */ /* 0x000fc80000011604 */
[----:B------:R-:W-:Y:S01]  /*44e0*/  LOP3.LUT P5, RZ, R38, 0x1, RZ, 0xc0, !PT ;  /* 0x0000000126ff7812 */ /* 0x000fe200078ac0ff */
[C---:B------:R-:W-:Y:S01]  /*44f0*/  IMAD R38, R122.reuse, 0x13, RZ ;  /* 0x000000137a267824 */ /* 0x040fe200078e02ff */
[----:B------:R-:W-:Y:S02]  /*4500*/  PRMT R101, RZ, 0x7610, R101 ;  /* 0x00007610ff657816 */ /* 0x000fe40000000065 */
[----:B------:R-:W-:Y:S02]  /*4510*/  PRMT R103, RZ, 0x7610, R103 ;  /* 0x00007610ff677816 */ /* 0x000fe40000000067 */
[----:B------:R-:W-:Y:S02]  /*4520*/  PRMT R102, RZ, 0x7610, R102 ;  /* 0x00007610ff667816 */ /* 0x000fe40000000066 */
[----:B------:R-:W-:Y:S01]  /*4530*/  PRMT R96, RZ, 0x7610, R96 ;  /* 0x00007610ff607816 */ /* 0x000fe20000000060 */
[----:B------:R-:W-:Y:S01]  /*4540*/  IMAD R80, R122, 0x23, RZ ;  /* 0x000000237a507824 */ /* 0x000fe200078e02ff */
[----:B------:R-:W-:Y:S04]  /*4550*/  STL [R1+0x290], R68 ;  /* 0x0002904401007387 */ /* 0x000fe80000100800 */
[----:B------:R3:W-:Y:S02]  /*4560*/  STL [R1+0x25c], R69 ;  /* 0x00025c4501007387 */ /* 0x0007e40000100800 */
[----:B---3--:R-:W-:-:S05]  /*4570*/  IMAD.WIDE R68, R43, 0x2, R118 ;  /* 0x000000022b447825 */ /* 0x008fca00078e0276 */
[----:B------:R3:W4:Y:S01]  /*4580*/  @!P6 LDG.E.U16 R95, desc[UR16][R68.64] ;  /* 0x00000010445fe981 */ /* 0x000722000c1e1500 */
[----:B------:R-:W-:Y:S01]  /*4590*/  LOP3.LUT P6, RZ, R0, 0x1, RZ, 0xc0, !PT ;  /* 0x0000000100ff7812 */ /* 0x000fe200078cc0ff */
[----:B------:R-:W-:Y:S02]  /*45a0*/  IMAD R43, R122, 0x1b, RZ ;  /* 0x0000001b7a2b7824 */ /* 0x000fe400078e02ff */
[----:B------:R0:W-:Y:S04]  /*45b0*/  STL.64 [R1+0x1f8], R74 ;  /* 0x0001f84a01007387 */ /* 0x0001e80000100a00 */
[----:B------:R1:W-:Y:S04]  /*45c0*/  STL.64 [R1+0x180], R72 ;  /* 0x0001804801007387 */ /* 0x0003e80000100a00 */
[----:B------:R3:W-:Y:S01]  /*45d0*/  STL.64 [R1+0x178], R68 ;  /* 0x0001784401007387 */ /* 0x0007e20000100a00 */
[----:B------:R-:W-:Y:S01]  /*45e0*/  SHF.R.U64 R0, R3, 0x1c, RZ ;  /* 0x0000001c03007819 */ /* 0x000fe200000012ff */
[----:B0-----:R-:W-:-:S04]  /*45f0*/  IMAD.WIDE R74, R38, 0x2, R120 ;  /* 0x00000002264a7825 */ /* 0x001fc800078e0278 */
[--C-:B-1----:R-:W-:Y:S01]  /*4600*/  IMAD.WIDE R72, R38, 0x2, R118.reuse ;  /* 0x0000000226487825 */ /* 0x102fe200078e0276 */
[----:B------:R-:W-:Y:S01]  /*4610*/  SHF.R.U64 R38, R3, 0x14, RZ ;  /* 0x0000001403267819 */ /* 0x000fe200000012ff */
[----:B------:R-:W4:Y:S02]  /*4620*/  @P6 LDG.E.U16 R101, desc[UR16][R74.64] ;  /* 0x000000104a656981 */ /* 0x000f24000c1e1500 */
[----:B---3--:R-:W-:Y:S02]  /*4630*/  IMAD.WIDE R68, R43, 0x2, R118 ;  /* 0x000000022b447825 */ /* 0x008fe400078e0276 */
[----:B------:R-:W3:Y:S01]  /*4640*/  @P6 LDG.E.U16 R103, desc[UR16][R72.64] ;  /* 0x0000001048676981 */ /* 0x000ee2000c1e1500 */
[----:B------:R-:W-:-:S03]  /*4650*/  LOP3.LUT P6, RZ, R0, 0x1, RZ, 0xc0, !PT ;  /* 0x0000000100ff7812 */ /* 0x000fc600078cc0ff */
[----:B------:R0:W3:Y:S01]  /*4660*/  @P5 LDG.E.U16 R96, desc[UR16][R68.64] ;  /* 0x0000001044605981 */ /* 0x0000e2000c1e1500 */
[----:B------:R-:W-:Y:S02]  /*4670*/  PRMT R100, RZ, 0x7610, R100 ;  /* 0x00007610ff647816 */ /* 0x000fe40000000064 */
[----:B------:R-:W-:Y:S02]  /*4680*/  PRMT R97, RZ, 0x7610, R97 ;  /* 0x00007610ff617816 */ /* 0x000fe40000000061 */
[----:B------:R-:W-:Y:S02]  /*4690*/  PRMT R99, RZ, 0x7610, R99 ;  /* 0x00007610ff637816 */ /* 0x000fe40000000063 */
[----:B------:R-:W-:Y:S02]  /*46a0*/  PRMT R98, RZ, 0x7610, R98 ;  /* 0x00007610ff627816 */ /* 0x000fe40000000062 */
[----:B------:R-:W-:Y:S02]  /*46b0*/  SHF.R.U64 R0, R3, 0xc, RZ ;  /* 0x0000000c03007819 */ /* 0x000fe400000012ff */
[----:B------:R-:W-:-:S02]  /*46c0*/  PRMT R83, RZ, 0x7610, R83 ;  /* 0x00007610ff537816 */ /* 0x000fc40000000053 */
[----:B------:R-:W-:Y:S02]  /*46d0*/  PRMT R82, RZ, 0x7610, R82 ;  /* 0x00007610ff527816 */ /* 0x000fe40000000052 */
[----:B------:R-:W-:Y:S01]  /*46e0*/  PRMT R84, RZ, 0x7610, R84 ;  /* 0x00007610ff547816 */ /* 0x000fe20000000054 */
[----:B--2---:R-:W-:Y:S04]  /*46f0*/  STL [R1+0x29c], R70 ;  /* 0x00029c4601007387 */ /* 0x004fe80000100800 */
[----:B------:R1:W-:Y:S04]  /*4700*/  STL [R1+0x2a0], R71 ;  /* 0x0002a04701007387 */ /* 0x0003e80000100800 */
[----:B------:R-:W-:Y:S01]  /*4710*/  STL.64 [R1+0x100], R74 ;  /* 0x0001004a01007387 */ /* 0x000fe20000100a00 */
[----:B-1----:R-:W-:-:S03]  /*4720*/  IMAD.WIDE R70, R43, 0x2, R120 ;  /* 0x000000022b467825 */ /* 0x002fc600078e0278 */
[----:B------:R-:W-:Y:S04]  /*4730*/  STL.64 [R1+0xf8], R72 ;  /* 0x0000f84801007387 */ /* 0x000fe80000100a00 */
[----:B------:R-:W2:Y:S01]  /*4740*/  @P5 LDG.E.U16 R102, desc[UR16][R70.64] ;  /* 0x0000001046665981 */ /* 0x000ea2000c1e1500 */
[----:B------:R-:W-:-:S03]  /*4750*/  LOP3.LUT P5, RZ, R38, 0x1, RZ, 0xc0, !PT ;  /* 0x0000000126ff7812 */ /* 0x000fc600078ac0ff */
[----:B------:R-:W-:Y:S04]  /*4760*/  STL.64 [R1+0x80], R70 ;  /* 0x0000804601007387 */ /* 0x000fe80000100a00 */
[----:B------:R-:W-:Y:S04]  /*4770*/  STL.64 [R1+0x78], R68 ;  /* 0x0000784401007387 */ /* 0x000fe80000100a00 */
[----:B------:R1:W-:Y:S01]  /*4780*/  STL [R1+0x2a4], R76 ;  /* 0x0002a44c01007387 */ /* 0x0003e20000100800 */
[----:B------:R-:W-:Y:S01]  /*4790*/  SHF.R.U64 R38, R3, 0x4, RZ ;  /* 0x0000000403267819 */ /* 0x000fe200000012ff */
[----:B-1----:R-:W-:-:S02]  /*47a0*/  IMAD R76, R122, 0x2b, RZ ;  /* 0x0000002b7a4c7824 */ /* 0x002fc400078e02ff */
[----:B0-----:R-:W-:-:S04]  /*47b0*/  IMAD.WIDE R68, R80, 0x2, R120 ;  /* 0x0000000250447825 */ /* 0x001fc800078e0278 */
[----:B------:R-:W-:Y:S01]  /*47c0*/  IMAD.WIDE R80, R80, 0x2, R118 ;  /* 0x0000000250507825 */ /* 0x000fe200078e0276 */
[----:B------:R0:W2:Y:S03]  /*47d0*/  @P6 LDG.E.U16 R100, desc[UR16][R68.64] ;  /* 0x0000001044646981 */ /* 0x0000a6000c1e1500 */
[C---:B------:R-:W-:Y:S01]  /*47e0*/  IMAD.WIDE R78, R76.reuse, 0x2, R120 ;  /* 0x000000024c4e7825 */ /* 0x040fe200078e0278 */
[----:B------:R-:W2:Y:S03]  /*47f0*/  @P6 LDG.E.U16 R97, desc[UR16][R80.64] ;  /* 0x0000001050616981 */ /* 0x000ea6000c1e1500 */
[----:B------:R-:W-:Y:S01]  /*4800*/  IMAD.WIDE R76, R76, 0x2, R118 ;  /* 0x000000024c4c7825 */ /* 0x000fe200078e0276 */
[----:B------:R-:W-:Y:S01]  /*4810*/  LOP3.LUT P6, RZ, R0, 0x1, RZ, 0xc0, !PT ;  /* 0x0000000100ff7812 */ /* 0x000fe200078cc0ff */
[----:B------:R1:W2:Y:S04]  /*4820*/  @P5 LDG.E.U16 R99, desc[UR16][R78.64] ;  /* 0x000000104e635981 */ /* 0x0002a8000c1e1500 */
[----:B------:R0:W2:Y:S01]  /*4830*/  @P5 LDG.E.U16 R98, desc[UR16][R76.64] ;  /* 0x000000104c625981 */ /* 0x0000a2000c1e1500 */
[----:B------:R-:W-:Y:S01]  /*4840*/  LOP3.LUT P5, RZ, R38, 0x1, RZ, 0xc0, !PT ;  /* 0x0000000126ff7812 */ /* 0x000fe200078ac0ff */
[----:B------:R-:W-:-:S02]  /*4850*/  IMAD R72, R122, 0x33, RZ ;  /* 0x000000337a487824 */ /* 0x000fc400078e02ff */
[----:B------:R0:W-:Y:S02]  /*4860*/  STL.64 [R1], R68 ;  /* 0x0000004401007387 */ /* 0x0001e40000100a00 */
[----:B------:R-:W-:Y:S01]  /*4870*/  IMAD.WIDE R74, R72, 0x2, R120 ;  /* 0x00000002484a7825 */ /* 0x000fe200078e0278 */
[----:B------:R-:W-:-:S03]  /*4880*/  PRMT R43, RZ, 0x7610, R43 ;  /* 0x00007610ff2b7816 */ /* 0x000fc6000000002b */
[----:B------:R-:W-:Y:S01]  /*4890*/  IMAD.WIDE R72, R72, 0x2, R118 ;  /* 0x0000000248487825 */ /* 0x000fe200078e0276 */
[----:B------:R-:W2:Y:S04]  /*48a0*/  @P6 LDG.E.U16 R84, desc[UR16][R74.64] ;  /* 0x000000104a546981 */ /* 0x000ea8000c1e1500 */
[----:B------:R-:W2:Y:S01]  /*48b0*/  @P6 LDG.E.U16 R83, desc[UR16][R72.64] ;  /* 0x0000001048536981 */ /* 0x000ea2000c1e1500 */
[----:B0-----:R-:W-:-:S04]  /*48c0*/  IMAD R68, R122, 0x3b, RZ ;  /* 0x0000003b7a447824 */ /* 0x001fc800078e02ff */
[----:B------:R-:W-:-:S04]  /*48d0*/  IMAD.WIDE R70, R68, 0x2, R120 ;  /* 0x0000000244467825 */ /* 0x000fc800078e0278 */
[----:B------:R-:W-:Y:S01]  /*48e0*/  IMAD.WIDE R68, R68, 0x2, R118 ;  /* 0x0000000244447825 */ /* 0x000fe200078e0276 */
[----:B------:R-:W3:Y:S04]  /*48f0*/  @P5 LDG.E.U16 R82, desc[UR16][R70.64] ;  /* 0x0000001046525981 */ /* 0x000ee8000c1e1500 */
[----:B------:R-:W4:Y:S01]  /*4900*/  @P5 LDG.E.U16 R43, desc[UR16][R68.64] ;  /* 0x00000010442b5981 */ /* 0x000f22000c1e1500 */
[----:B------:R-:W-:-:S03]  /*4910*/  VIADD R0, R2, 0xfffffff3 ;  /* 0xfffffff302007836 */ /* 0x000fc60000000000 */
[----:B------:R-:W-:Y:S01]  /*4920*/  STL.64 [R1+0x790], R80 ;  /* 0x0007905001007387 */ /* 0x000fe20000100a00 */
[----:B------:R-:W-:-:S03]  /*4930*/  VIADD R38, R2, 0xfffffffb ;  /* 0xfffffffb02267836 */ /* 0x000fc60000000000 */
[----:B------:R1:W-:Y:S04]  /*4940*/  STL.64 [R1+0x798], R78 ;  /* 0x0007984e01007387 */ /* 0x0003e80000100a00 */
[----:B------:R-:W-:Y:S04]  /*4950*/  STL.64 [R1+0x7a0], R76 ;  /* 0x0007a04c01007387 */ /* 0x000fe80000100a00 */
[----:B------:R-:W-:Y:S01]  /*4960*/  STL.64 [R1+0x7a8], R74 ;  /* 0x0007a84a01007387 */ /* 0x000fe20000100a00 */
[----:B------:R-:W-:-:S03]  /*4970*/  ISETP.GE.U32.AND P5, PT, R0, 0x7fffffb4, PT ;  /* 0x7fffffb40000780c */ /* 0x000fc60003fa6070 */
[----:B------:R-:W-:Y:S04]  /*4980*/  STL.64 [R1+0x7b0], R72 ;  /* 0x0007b04801007387 */ /* 0x000fe80000100a00 */
[----:B------:R-:W-:Y:S01]  /*4990*/  STL.64 [R1+0x7b8], R70 ;  /* 0x0007b84601007387 */ /* 0x000fe20000100a00 */
[----:B------:R-:W-:Y:S01]  /*49a0*/  ISETP.GE.U32.AND P6, PT, R38, 0x7fffffbc, PT ;  /* 0x7fffffbc2600780c */ /* 0x000fe20003fc6070 */
[----:B------:R-:W-:Y:S01]  /*49b0*/  IMAD.SHL.U32 R0, R122, 0x4, RZ ;  /* 0x000000047a007824 */ /* 0x000fe200078e00ff */
[----:B------:R-:W-:Y:S01]  /*49c0*/  PRMT R8, RZ, 0x7610, R8 ;  /* 0x00007610ff087816 */ /* 0x000fe20000000008 */
[----:B------:R-:W-:Y:S01]  /*49d0*/  IMAD.MOV.U32 R85, RZ, RZ, R10 ;  /* 0x000000ffff557224 */ /* 0x000fe200078e000a */
[----:B------:R-:W-:Y:S02]  /*49e0*/  PRMT R9, RZ, 0x7610, R9 ;  /* 0x00007610ff097816 */ /* 0x000fe40000000009 */
[----:B-1----:R-:W-:-:S02]  /*49f0*/  PRMT R78, RZ, 0x7610, R78 ;  /* 0x00007610ff4e7816 */ /* 0x002fc4000000004e */
[----:B------:R-:W-:Y:S01]  /*4a00*/  PRMT R79, RZ, 0x7610, R79 ;  /* 0x00007610ff4f7816 */ /* 0x000fe2000000004f */
[----:B--2---:R0:W-:Y:S04]  /*4a10*/  STL [R1+0x330], R83 ;  /* 0x0003305301007387 */ /* 0x0041e80000100800 */
[----:B---3--:R-:W-:Y:S04]  /*4a20*/  STL [R1+0x32c], R82 ;  /* 0x00032c5201007387 */ /* 0x008fe80000100800 */
[----:B------:R1:W-:Y:S04]  /*4a30*/  STL [R1+0x334], R84 ;  /* 0x0003345401007387 */ /* 0x0003e80000100800 */
[----:B------:R-:W-:Y:S04]  /*4a40*/  STL.64 [R1+0x7c0], R68 ;  /* 0x0007c04401007387 */ /* 0x000fe80000100a00 */
[----:B----4-:R2:W-:Y:S01]  /*4a50*/  STL [R1+0x328], R43 ;  /* 0x0003282b01007387 */ /* 0x0105e20000100800 */
[----:B0-----:R-:W-:-:S02]  /*4a60*/  IMAD.MOV.U32 R83, RZ, RZ, R13 ;  /* 0x000000ffff537224 */ /* 0x001fc400078e000d */
[----:B-1----:R-:W-:Y:S02]  /*4a70*/  IMAD.MOV.U32 R84, RZ, RZ, R11 ;  /* 0x000000ffff547224 */ /* 0x002fe400078e000b */
[----:B--2---:R-:W-:Y:S02]  /*4a80*/  IMAD R43, R122, 0xc, RZ ;  /* 0x0000000c7a2b7824 */ /* 0x004fe400078e02ff */
[----:B------:R-:W-:Y:S02]  /*4a90*/  IMAD.MOV.U32 R82, RZ, RZ, R12 ;  /* 0x000000ffff527224 */ /* 0x000fe400078e000c */
[----:B------:R-:W-:-:S04]  /*4aa0*/  IMAD.WIDE R72, R43, 0x2, R118 ;  /* 0x000000022b487825 */ /* 0x000fc800078e0276 */
[----:B------:R-:W-:Y:S01]  /*4ab0*/  IMAD.WIDE R76, R43, 0x2, R120 ;  /* 0x000000022b4c7825 */ /* 0x000fe200078e0278 */
[----:B------:R-:W2:Y:S03]  /*4ac0*/  @!P5 LDG.E.U16 R8, desc[UR16][R72.64] ;  /* 0x000000104808d981 */ /* 0x000ea6000c1e1500 */
[C---:B------:R-:W-:Y:S01]  /*4ad0*/  IMAD.WIDE R10, R0.reuse, 0x2, R118 ;  /* 0x00000002000a7825 */ /* 0x040fe200078e0276 */
[----:B------:R0:W3:Y:S03]  /*4ae0*/  @!P5 LDG.E.U16 R9, desc[UR16][R76.64] ;  /* 0x000000104c09d981 */ /* 0x0000e6000c1e1500 */
[----:B------:R-:W-:Y:S01]  /*4af0*/  IMAD.WIDE R12, R0, 0x2, R120 ;  /* 0x00000002000c7825 */ /* 0x000fe200078e0278 */
[----:B------:R-:W4:Y:S04]  /*4b00*/  @!P6 LDG.E.U16 R78, desc[UR16][R10.64] ;  /* 0x000000100a4ee981 */ /* 0x000f28000c1e1500 */
[----:B------:R-:W4:Y:S01]  /*4b10*/  @!P6 LDG.E.U16 R79, desc[UR16][R12.64] ;  /* 0x000000100c4fe981 */ /* 0x000f22000c1e1500 */
[----:B------:R-:W-:-:S02]  /*4b20*/  SHF.R.U32.HI R0, RZ, 0xb, R4 ;  /* 0x0000000bff007819 */ /* 0x000fc40000011604 */
[----:B------:R-:W-:Y:S01]  /*4b30*/  SHF.R.U32.HI R38, RZ, 0x3, R4 ;  /* 0x00000003ff267819 */ /* 0x000fe20000011604 */
[----:B------:R1:W-:Y:S01]  /*4b40*/  STL.64 [R1+0x1f0], R12 ;  /* 0x0001f00c01007387 */ /* 0x0003e20000100a00 */
[----:B------:R-:W-:-:S03]  /*4b50*/  LOP3.LUT P5, RZ, R0, 0x1, RZ, 0xc0, !PT ;  /* 0x0000000100ff7812 */ /* 0x000fc600078ac0ff */
[----:B------:R0:W-:Y:S01]  /*4b60*/  STL.64 [R1+0x1e8], R10 ;  /* 0x0001e80a01007387 */ /* 0x0001e20000100a00 */
[----:B------:R-:W-:Y:S01]  /*4b70*/  LOP3.LUT P6, RZ, R38, 0x1, RZ, 0xc0, !PT ;  /* 0x0000000126ff7812 */ /* 0x000fe200078cc0ff */
[----:B------:R-:W-:Y:S02]  /*4b80*/  IMAD R38, R122, 0x14, RZ ;  /* 0x000000147a267824 */ /* 0x000fe400078e02ff */
[----:B-1----:R-:W4:Y:S04]  /*4b90*/  LDL.LU.64 R12, [R1+0x8a8] ;  /* 0x0008a800010c7983 */ /* 0x002f280000300a00 */
[----:B0-----:R-:W4:Y:S04]  /*4ba0*/  LDL.LU.64 R10, [R1+0x8a0] ;  /* 0x0008a000010a7983 */ /* 0x001f280000300a00 */
[----:B------:R0:W-:Y:S01]  /*4bb0*/  STL.64 [R1+0x170], R76 ;  /* 0x0001704c01007387 */ /* 0x0001e20000100a00 */
[----:B------:R-:W-:-:S03]  /*4bc0*/  PRMT R80, RZ, 0x7610, R80 ;  /* 0x00007610ff507816 */ /* 0x000fc60000000050 */
[----:B------:R-:W-:Y:S01]  /*4bd0*/  STL.64 [R1+0x168], R72 ;  /* 0x0001684801007387 */ /* 0x000fe20000100a00 */
[----:B------:R-:W-:Y:S01]  /*4be0*/  PRMT R75, RZ, 0x7610, R75 ;  /* 0x00007610ff4b7816 */ /* 0x000fe2000000004b */
[----:B------:R-:W-:Y:S01]  /*4bf0*/  IMAD R43, R122, 0x1c, RZ ;  /* 0x0000001c7a2b7824 */ /* 0x000fe200078e02ff */
[----:B------:R-:W-:-:S03]  /*4c00*/  PRMT R74, RZ, 0x7610, R74 ;  /* 0x00007610ff4a7816 */ /* 0x000fc6000000004a */
[----:B0-----:R-:W-:-:S05]  /*4c10*/  IMAD.WIDE R76, R43, 0x2, R120 ;  /* 0x000000022b4c7825 */ /* 0x001fca00078e0278 */
[----:B------:R-:W4:Y:S04]  /*4c20*/  @P6 LDG.E.U16 R74, desc[UR16][R76.64] ;  /* 0x000000104c4a6981 */ /* 0x000f28000c1e1500 */
[----:B--2---:R-:W-:Y:S04]  /*4c30*/  STL [R1+0x338], R8 ;  /* 0x0003380801007387 */ /* 0x004fe80000100800 */
[----:B---3--:R0:W-:Y:S04]  /*4c40*/  STL [R1+0x33c], R9 ;  /* 0x00033c0901007387 */ /* 0x0081e80000100800 */
[----:B----4-:R-:W-:Y:S04]  /*4c50*/  STL [R1+0x340], R78 ;  /* 0x0003404e01007387 */ /* 0x010fe80000100800 */
[----:B------:R1:W-:Y:S01]  /*4c60*/  STL [R1+0x344], R79 ;  /* 0x0003444f01007387 */ /* 0x0003e20000100800 */
[----:B0-----:R-:W-:-:S05]  /*4c70*/  IMAD.WIDE R8, R38, 0x2, R120 ;  /* 0x0000000226087825 */ /* 0x001fca00078e0278 */
[----:B------:R-:W2:Y:S01]  /*4c80*/  @P5 LDG.E.U16 R80, desc[UR16][R8.64] ;  /* 0x0000001008505981 */ /* 0x000ea2000c1e1500 */
[----:B-1----:R-:W-:-:S05]  /*4c90*/  IMAD.WIDE R78, R38, 0x2, R118 ;  /* 0x00000002264e7825 */ /* 0x002fca00078e0276 */
[----:B------:R0:W3:Y:S01]  /*4ca0*/  @P5 LDG.E.U16 R75, desc[UR16][R78.64] ;  /* 0x000000104e4b5981 */ /* 0x0000e2000c1e1500 */
[----:B------:R-:W-:Y:S01]  /*4cb0*/  PRMT R71, RZ, 0x7610, R71 ;  /* 0x00007610ff477816 */ /* 0x000fe20000000047 */
[----:B------:R-:W-:Y:S02]  /*4cc0*/  IMAD.WIDE R72, R43, 0x2, R118 ;  /* 0x000000022b487825 */ /* 0x000fe400078e0276 */
[----:B------:R1:W-:Y:S01]  /*4cd0*/  STL.64 [R1+0xf0], R8 ;  /* 0x0000f00801007387 */ /* 0x0003e20000100a00 */
[----:B------:R-:W-:-:S03]  /*4ce0*/  SHF.R.U64 R38, R3, 0x13, RZ ;  /* 0x0000001303267819 */ /* 0x000fc600000012ff */
[----:B------:R0:W-:Y:S01]  /*4cf0*/  STL.64 [R1+0xe8], R78 ;  /* 0x0000e84e01007387 */ /* 0x0001e20000100a00 */
[----:B------:R-:W-:-:S03]  /*4d00*/  SHF.R.U64 R0, R3, 0x1b, RZ ;  /* 0x0000001b03007819 */ /* 0x000fc600000012ff */
[----:B------:R-:W4:Y:S04]  /*4d10*/  @P6 LDG.E.U16 R71, desc[UR16][R72.64] ;  /* 0x0000001048476981 */ /* 0x000f28000c1e1500 */
[----:B-1----:R-:W4:Y:S01]  /*4d20*/  LDL.LU.64 R8, [R1+0x898] ;  /* 0x0008980001087983 */ /* 0x002f220000300a00 */
[----:B------:R-:W-:-:S03]  /*4d30*/  LOP3.LUT P6, RZ, R38, 0x1, RZ, 0xc0, !PT ;  /* 0x0000000126ff7812 */ /* 0x000fc600078cc0ff */
[----:B------:R1:W-:Y:S01]  /*4d40*/  STL.64 [R1+0x70], R76 ;  /* 0x0000704c01007387 */ /* 0x0003e20000100a00 */
[----:B------:R-:W-:-:S03]  /*4d50*/  LOP3.LUT P5, RZ, R0, 0x1, RZ, 0xc0, !PT ;  /* 0x0000000100ff7812 */ /* 0x000fc600078ac0ff */
[----:B------:R-:W-:Y:S01]  /*4d60*/  STL.64 [R1+0x68], R72 ;  /* 0x0000684801007387 */ /* 0x000fe20000100a00 */
[----:B0-----:R-:W-:Y:S01]  /*4d70*/  IMAD.MOV.U32 R78, RZ, RZ, R63 ;  /* 0x000000ffff4e7224 */ /* 0x001fe200078e003f */
[----:B------:R-:W-:Y:S01]  /*4d80*/  PRMT R43, RZ, 0x7610, R43 ;  /* 0x00007610ff2b7816 */ /* 0x000fe2000000002b */
[----:B------:R-:W-:Y:S01]  /*4d90*/  IMAD.MOV.U32 R81, RZ, RZ, R62 ;  /* 0x000000ffff517224 */ /* 0x000fe200078e003e */
[----:B------:R-:W-:Y:S01]  /*4da0*/  PRMT R70, RZ, 0x7610, R70 ;  /* 0x00007610ff467816 */ /* 0x000fe20000000046 */
[----:B------:R-:W-:Y:S01]  /*4db0*/  IMAD.MOV.U32 R79, RZ, RZ, R65 ;  /* 0x000000ffff4f7224 */ /* 0x000fe200078e0041 */
[----:B------:R-:W-:Y:S01]  /*4dc0*/  PRMT R69, RZ, 0x7610, R69 ;  /* 0x00007610ff457816 */ /* 0x000fe20000000045 */
[----:B-1----:R-:W-:Y:S02]  /*4dd0*/  IMAD.MOV.U32 R76, RZ, RZ, R67 ;  /* 0x000000ffff4c7224 */ /* 0x002fe400078e0043 */
[----:B------:R-:W-:Y:S01]  /*4de0*/  IMAD.MOV.U32 R77, RZ, RZ, R66 ;  /* 0x000000ffff4d7224 */ /* 0x000fe200078e0042 */
[----:B------:R-:W-:Y:S01]  /*4df0*/  PRMT R68, RZ, 0x7610, R68 ;  /* 0x00007610ff447816 */ /* 0x000fe20000000044 */
[----:B--2---:R0:W-:Y:S04]  /*4e00*/  STL [R1+0x324], R80 ;  /* 0x0003245001007387 */ /* 0x0041e80000100800 */
[----:B---3--:R1:W-:Y:S04]  /*4e10*/  STL [R1+0x320], R75 ;  /* 0x0003204b01007387 */ /* 0x0083e80000100800 */
[----:B------:R2:W-:Y:S01]  /*4e20*/  STL [R1+0x31c], R74 ;  /* 0x00031c4a01007387 */ /* 0x0005e20000100800 */
[----:B0-----:R-:W-:-:S02]  /*4e30*/  IMAD.MOV.U32 R80, RZ, RZ, R82 ;  /* 0x000000ffff507224 */ /* 0x001fc400078e0052 */
[----:B-1----:R-:W-:Y:S02]  /*4e40*/  IMAD.MOV.U32 R75, RZ, RZ, R83 ;  /* 0x000000ffff4b7224 */ /* 0x002fe400078e0053 */
[----:B------:R-:W-:Y:S02]  /*4e50*/  IMAD.MOV.U32 R83, RZ, RZ, R60 ;  /* 0x000000ffff537224 */ /* 0x000fe400078e003c */
[C---:B------:R-:W-:Y:S02]  /*4e60*/  IMAD R60, R122.reuse, 0x2c, RZ ;  /* 0x0000002c7a3c7824 */ /* 0x040fe400078e02ff */
[----:B--2---:R-:W-:Y:S02]  /*4e70*/  IMAD.MOV.U32 R74, RZ, RZ, R64 ;  /* 0x000000ffff4a7224 */ /* 0x004fe400078e0040 */
[----:B------:R-:W-:Y:S02]  /*4e80*/  IMAD R64, R122, 0x24, RZ ;  /* 0x000000247a407824 */ /* 0x000fe400078e02ff */
[----:B------:R-:W-:-:S02]  /*4e90*/  IMAD.MOV.U32 R82, RZ, RZ, R61 ;  /* 0x000000ffff527224 */ /* 0x000fc400078e003d */
[----:B------:R-:W-:-:S04]  /*4ea0*/  IMAD.WIDE R62, R60, 0x2, R120 ;  /* 0x000000023c3e7825 */ /* 0x000fc800078e0278 */
[----:B------:R-:W-:Y:S01]  /*4eb0*/  IMAD.WIDE R60, R60, 0x2, R118 ;  /* 0x000000023c3c7825 */ /* 0x000fe200078e0276 */
[----:B------:R-:W2:Y:S03]  /*4ec0*/  @P6 LDG.E.U16 R68, desc[UR16][R62.64] ;  /* 0x000000103e446981 */ /* 0x000ea6000c1e1500 */
[C---:B------:R-:W-:Y:S01]  /*4ed0*/  IMAD.WIDE R66, R64.reuse, 0x2, R120 ;  /* 0x0000000240427825 */ /* 0x040fe200078e0278 */
[----:B------:R-:W3:Y:S03]  /*4ee0*/  @P6 LDG.E.U16 R43, desc[UR16][R60.64] ;  /* 0x000000103c2b6981 */ /* 0x000ee6000c1e1500 */
[----:B------:R-:W-:Y:S01]  /*4ef0*/  IMAD.WIDE R64, R64, 0x2, R118 ;  /* 0x0000000240407825 */ /* 0x000fe200078e0276 */
[----:B------:R-:W2:Y:S04]  /*4f00*/  @P5 LDG.E.U16 R70, desc[UR16][R66.64] ;  /* 0x0000001042465981 */ /* 0x000ea8000c1e1500 */
[----:B------:R0:W2:Y:S01]  /*4f10*/  @P5 LDG.E.U16 R69, desc[UR16][R64.64] ;  /* 0x0000001040455981 */ /* 0x0000a2000c1e1500 */
[----:B------:R-:W-:-:S03]  /*4f20*/  SHF.R.U64 R38, R3, 0x3, RZ ;  /* 0x0000000303267819 */ /* 0x000fc600000012ff */
[----:B------:R-:W-:Y:S04]  /*4f30*/  STL.64 [R1+0x7c8], R66 ;  /* 0x0007c84201007387 */ /* 0x000fe80000100a00 */
[----:B------:R-:W-:Y:S04]  /*4f40*/  STL.64 [R1+0x7d0], R64 ;  /* 0x0007d04001007387 */ /* 0x000fe80000100a00 */
[----:B----4-:R1:W-:Y:S01]  /*4f50*/  STL [R1+0x318], R71 ;  /* 0x0003184701007387 */ /* 0x0103e20000100800 */
[----:B------:R-:W-:-:S03]  /*4f60*/  SHF.R.U64 R0, R3, 0xb, RZ ;  /* 0x0000000b03007819 */ /* 0x000fc600000012ff */
[----:B------:R4:W-:Y:S01]  /*4f70*/  STL.64 [R1+0x7d8], R62 ;  /* 0x0007d83e01007387 */ /* 0x0009e20000100a00 */
[----:B------:R-:W-:Y:S01]  /*4f80*/  LOP3.LUT P6, RZ, R38, 0x1, RZ, 0xc0, !PT ;  /* 0x0000000126ff7812 */ /* 0x000fe200078cc0ff */
[----:B------:R-:W-:Y:S01]  /*4f90*/  IMAD.MOV.U32 R72, RZ, RZ, R84 ;  /* 0x000000ffff487224 */ /* 0x000fe200078e0054 */
[----:B------:R-:W-:Y:S01]  /*4fa0*/  LOP3.LUT P5, RZ, R0, 0x1, RZ, 0xc0, !PT ;  /* 0x0000000100ff7812 */ /* 0x000fe200078ac0ff */
[----:B------:R-:W-:Y:S01]  /*4fb0*/  IMAD.MOV.U32 R84, RZ, RZ, R54 ;  /* 0x000000ffff547224 */ /* 0x000fe200078e0036 */
[----:B------:R-:W-:Y:S01]  /*4fc0*/  PRMT R114, RZ, 0x7610, R114 ;  /* 0x00007610ff727816 */ /* 0x000fe20000000072 */
[----:B-1----:R-:W-:Y:S02]  /*4fd0*/  IMAD.MOV.U32 R71, RZ, RZ, R56 ;  /* 0x000000ffff477224 */ /* 0x002fe400078e0038 */
[----:B------:R-:W-:Y:S01]  /*4fe0*/  IMAD R56, R122, 0x34, RZ ;  /* 0x000000347a387824 */ /* 0x000fe200078e02ff */
[----:B0-----:R-:W-:Y:S01]  /*4ff0*/  PRMT R64, RZ, 0x7610, R64 ;  /* 0x00007610ff407816 */ /* 0x001fe20000000040 */
[----:B------:R-:W-:-:S02]  /*5000*/  IMAD.MOV.U32 R67, RZ, RZ, R82 ;  /* 0x000000ffff437224 */ /* 0x000fc400078e0052 */
[----:B------:R-:W-:Y:S01]  /*5010*/  IMAD.MOV.U32 R73, RZ, RZ, R83 ;  /* 0x000000ffff497224 */ /* 0x000fe200078e0053 */
[----:B----4-:R-:W-:Y:S01]  /*5020*/  PRMT R63, RZ, 0x7610, R63 ;  /* 0x00007610ff3f7816 */ /* 0x010fe2000000003f */
[----:B------:R-:W-:Y:S02]  /*5030*/  IMAD.MOV.U32 R82, RZ, RZ, R59 ;  /* 0x000000ffff527224 */ /* 0x000fe400078e003b */
[----:B------:R-:W-:Y:S01]  /*5040*/  IMAD.MOV.U32 R83, RZ, RZ, R58 ;  /* 0x000000ffff537224 */ /* 0x000fe200078e003a */
[----:B------:R-:W-:Y:S01]  /*5050*/  PRMT R62, RZ, 0x7610, R62 ;  /* 0x00007610ff3e7816 */ /* 0x000fe2000000003e */
[----:B------:R-:W-:-:S05]  /*5060*/  IMAD.WIDE R58, R56, 0x2, R120 ;  /* 0x00000002383a7825 */ /* 0x000fca00078e0278 */
[----:B------:R0:W4:Y:S04]  /*5070*/  @P5 LDG.E.U16 R64, desc[UR16][R58.64] ;  /* 0x000000103a405981 */ /* 0x000128000c1e1500 */
[----:B---3--:R-:W-:Y:S04]  /*5080*/  STL [R1+0x300], R43 ;  /* 0x0003002b01007387 */ /* 0x008fe80000100800 */
[----:B--2---:R1:W-:Y:S04]  /*5090*/  STL [R1+0x30c], R70 ;  /* 0x00030c4601007387 */ /* 0x0043e80000100800 */
[----:B------:R-:W-:Y:S04]  /*50a0*/  STL [R1+0x308], R69 ;  /* 0x0003084501007387 */ /* 0x000fe80000100800 */
[----:B------:R2:W-:Y:S01]  /*50b0*/  STL [R1+0x304], R68 ;  /* 0x0003044401007387 */ /* 0x0005e20000100800 */
[----:B-1----:R-:W-:-:S02]  /*50c0*/  IMAD.MOV.U32 R70, RZ, RZ, R55 ;  /* 0x000000ffff467224 */ /* 0x002fc400078e0037 */
[----:B--2---:R-:W-:Y:S02]  /*50d0*/  IMAD.MOV.U32 R68, RZ, RZ, R52 ;  /* 0x000000ffff447224 */ /* 0x004fe400078e0034 */
[----:B------:R-:W-:Y:S02]  /*50e0*/  IMAD R52, R122, 0x3c, RZ ;  /* 0x0000003c7a347824 */ /* 0x000fe400078e02ff */
[----:B------:R-:W-:Y:S02]  /*50f0*/  IMAD.MOV.U32 R69, RZ, RZ, R53 ;  /* 0x000000ffff457224 */ /* 0x000fe400078e0035 */
[----:B------:R-:W-:-:S04]  /*5100*/  IMAD.WIDE R54, R52, 0x2, R120 ;  /* 0x0000000234367825 */ /* 0x000fc800078e0278 */
[----:B------:R-:W-:Y:S01]  /*5110*/  IMAD.WIDE R52, R52, 0x2, R118 ;  /* 0x0000000234347825 */ /* 0x000fe200078e0276 */
[----:B------:R-:W2:Y:S03]  /*5120*/  @P6 LDG.E.U16 R62, desc[UR16][R54.64] ;  /* 0x00000010363e6981 */ /* 0x000ea6000c1e1500 */
[----:B------:R-:W-:Y:S01]  /*5130*/  IMAD.MOV.U32 R43, RZ, RZ, R81 ;  /* 0x000000ffff2b7224 */ /* 0x000fe200078e0051 */
[----:B------:R-:W3:Y:S01]  /*5140*/  @P6 LDG.E.U16 R114, desc[UR16][R52.64] ;  /* 0x0000001034726981 */ /* 0x000ee2000c1e1500 */
[----:B------:R-:W-:Y:S02]  /*5150*/  IMAD.MOV.U32 R81, RZ, RZ, R85 ;  /* 0x000000ffff517224 */ /* 0x000fe400078e0055 */
[----:B------:R-:W-:Y:S02]  /*5160*/  IMAD.MOV.U32 R85, RZ, RZ, R57 ;  /* 0x000000ffff557224 */ /* 0x000fe400078e0039 */
[----:B------:R-:W-:-:S05]  /*5170*/  IMAD.WIDE R56, R56, 0x2, R118 ;  /* 0x0000000238387825 */ /* 0x000fca00078e0276 */
[----:B------:R1:W2:Y:S01]  /*5180*/  @P5 LDG.E.U16 R63, desc[UR16][R56.64] ;  /* 0x00000010383f5981 */ /* 0x0002a2000c1e1500 */
[C---:B------:R-:W-:Y:S02]  /*5190*/  VIADD R38, R2.reuse, 0xfffffffa ;  /* 0xfffffffa02267836 */ /* 0x040fe40000000000 */
[----:B------:R-:W-:Y:S01]  /*51a0*/  VIADD R0, R2, 0xfffffff2 ;  /* 0xfffffff202007836 */ /* 0x000fe20000000000 */
[----:B------:R0:W-:Y:S02]  /*51b0*/  STL.64 [R1+0x7e0], R60 ;  /* 0x0007e03c01007387 */ /* 0x0001e40000100a00 */
[----:B------:R-:W-:Y:S02]  /*51c0*/  ISETP.GE.U32.AND P5, PT, R38, 0x7fffffbb, PT ;  /* 0x7fffffbb2600780c */ /* 0x000fe40003fa6070 */
[----:B------:R0:W-:Y:S04]  /*51d0*/  STL.64 [R1+0x7e8], R58 ;  /* 0x0007e83a01007387 */ /* 0x0001e80000100a00 */
[----:B------:R1:W-:Y:S01]  /*51e0*/  STL.64 [R1+0x7f0], R56 ;  /* 0x0007f03801007387 */ /* 0x0003e20000100a00 */
[----:B------:R-:W-:-:S03]  /*51f0*/  ISETP.GE.U32.AND P6, PT, R0, 0x7fffffb3, PT ;  /* 0x7fffffb30000780c */ /* 0x000fc60003fc6070 */
[----:B------:R-:W-:Y:S01]  /*5200*/  STL.64 [R1+0x7f8], R54 ;  /* 0x0007f83601007387 */ /* 0x000fe20000100a00 */
[----:B------:R-:W-:Y:S01]  /*5210*/  IMAD R0, R122, 0x5, RZ ;  /* 0x000000057a007824 */ /* 0x000fe200078e02ff */
[----:B------:R-:W-:-:S03]  /*5220*/  PRMT R86, RZ, 0x7610, R86 ;  /* 0x00007610ff567816 */ /* 0x000fc60000000056 */
[----:B0-----:R-:W-:-:S04]  /*5230*/  IMAD.WIDE R60, R0, 0x2, R118 ;  /* 0x00000002003c7825 */ /* 0x001fc800078e0276 */
[----:B------:R-:W-:Y:S01]  /*5240*/  IMAD.MOV.U32 R66, RZ, RZ, R43 ;  /* 0x000000ffff427224 */ /* 0x000fe200078e002b */
[----:B------:R-:W2:Y:S01]  /*5250*/  @!P5 LDG.E.U16 R86, desc[UR16][R60.64] ;  /* 0x000000103c56d981 */ /* 0x000ea2000c1e1500 */
[----:B------:R-:W-:Y:S01]  /*5260*/  IMAD R43, R122, 0xd, RZ ;  /* 0x0000000d7a2b7824 */ /* 0x000fe200078e02ff */
[----:B------:R-:W-:Y:S02]  /*5270*/  PRMT R94, RZ, 0x7610, R94 ;  /* 0x00007610ff5e7816 */ /* 0x000fe4000000005e */
[----:B------:R-:W-:Y:S01]  /*5280*/  PRMT R87, RZ, 0x7610, R87 ;  /* 0x00007610ff577816 */ /* 0x000fe20000000057 */
[----:B------:R-:W-:Y:S01]  /*5290*/  IMAD.WIDE R58, R43, 0x2, R120 ;  /* 0x000000022b3a7825 */ /* 0x000fe200078e0278 */
[----:B------:R-:W-:-:S03]  /*52a0*/  PRMT R88, RZ, 0x7610, R88 ;  /* 0x00007610ff587816 */ /* 0x000fc60000000058 */
[----:B-1----:R-:W-:Y:S01]  /*52b0*/  IMAD.WIDE R56, R43, 0x2, R118 ;  /* 0x000000022b387825 */ /* 0x002fe200078e0276 */
[----:B------:R-:W2:Y:S04]  /*52c0*/  @!P6 LDG.E.U16 R94, desc[UR16][R58.64] ;  /* 0x000000103a5ee981 */ /* 0x000ea8000c1e1500 */
[----:B------:R-:W2:Y:S04]  /*52d0*/  @!P6 LDG.E.U16 R87, desc[UR16][R56.64] ;  /* 0x000000103857e981 */ /* 0x000ea8000c1e1500 */
[----:B---3--:R-:W-:Y:S04]  /*52e0*/  STL [R1+0x838], R114 ;  /* 0x0008387201007387 */ /* 0x008fe80000100800 */
[----:B------:R-:W-:Y:S04]  /*52f0*/  STL [R1+0x804], R52 ;  /* 0x0008043401007387 */ /* 0x000fe80000100800 */
[----:B------:R-:W-:Y:S04]  /*5300*/  STL [R1+0x800], R53 ;  /* 0x0008003501007387 */ /* 0x000fe80000100800 */
[----:B------:R0:W-:Y:S04]  /*5310*/  STL [R1+0x834], R53 ;  /* 0x0008343501007387 */ /* 0x0001e80000100800 */
[----:B----4-:R-:W-:Y:S04]  /*5320*/  STL [R1+0x2dc], R64 ;  /* 0x0002dc4001007387 */ /* 0x010fe80000100800 */
[----:B--2---:R-:W-:Y:S01]  /*5330*/  STL [R1+0x2d8], R63 ;  /* 0x0002d83f01007387 */ /* 0x004fe20000100800 */
[----:B0-----:R-:W-:-:S03]  /*5340*/  PRMT R53, RZ, 0x7610, R53 ;  /* 0x00007610ff357816 */ /* 0x001fc60000000035 */
[----:B------:R0:W-:Y:S02]  /*5350*/  STL [R1+0x2d4], R62 ;  /* 0x0002d43e01007387 */ /* 0x0001e40000100800 */
[----:B0-----:R-:W-:Y:S01]  /*5360*/  IMAD.WIDE R62, R0, 0x2, R120 ;  /* 0x00000002003e7825 */ /* 0x001fe200078e0278 */
[----:B------:R-:W-:-:S04]  /*5370*/  SHF.R.U32.HI R0, RZ, 0xa, R4 ;  /* 0x0000000aff007819 */ /* 0x000fc80000011604 */
[----:B------:R0:W2:Y:S01]  /*5380*/  @!P5 LDG.E.U16 R53, desc[UR16][R62.64] ;  /* 0x000000103e35d981 */ /* 0x0000a2000c1e1500 */
[----:B------:R-:W-:Y:S01]  /*5390*/  LOP3.LUT P5, RZ, R0, 0x1, RZ, 0xc0, !PT ;  /* 0x0000000100ff7812 */ /* 0x000fe200078ac0ff */
[----:B------:R-:W-:-:S04]  /*53a0*/  IMAD R0, R122, 0x15, RZ ;  /* 0x000000157a007824 */ /* 0x000fc800078e02ff */
[----:B------:R-:W-:-:S08]  /*53b0*/  IMAD.WIDE R54, R0, 0x2, R120 ;  /* 0x0000000200367825 */ /* 0x000fd000078e0278 */
[----:B------:R-:W3:Y:S01]  /*53c0*/  @P5 LDG.E.U16 R88, desc[UR16][R54.64] ;  /* 0x0000001036585981 */ /* 0x000ee2000c1e1500 */
[----:B------:R-:W-:Y:S01]  /*53d0*/  SHF.R.U32.HI R38, RZ, 0x2, R4 ;  /* 0x00000002ff267819 */ /* 0x000fe20000011604 */
[----:B------:R-:W-:Y:S02]  /*53e0*/  IMAD.MOV.U32 R65, RZ, RZ, R66 ;  /* 0x000000ffff417224 */ /* 0x000fe400078e0042 */
[----:B------:R-:W-:Y:S02]  /*53f0*/  IMAD.MOV.U32 R66, RZ, RZ, R67 ;  /* 0x000000ffff427224 */ /* 0x000fe400078e0043 */
[----:B------:R-:W-:Y:S01]  /*5400*/  IMAD.MOV.U32 R67, RZ, RZ, R68 ;  /* 0x000000ffff437224 */ /* 0x000fe200078e0044 */
[----:B------:R0:W-:Y:S01]  /*5410*/  STL.64 [R1+0x1e0], R62 ;  /* 0x0001e03e01007387 */ /* 0x0001e20000100a00 */
[----:B------:R-:W-:Y:S01]  /*5420*/  IMAD.MOV.U32 R68, RZ, RZ, R69 ;  /* 0x000000ffff447224 */ /* 0x000fe200078e0045 */
[----:B------:R-:W-:Y:S01]  /*5430*/  LOP3.LUT P6, RZ, R38, 0x1, RZ, 0xc0, !PT ;  /* 0x0000000126ff7812 */ /* 0x000fe200078cc0ff */
[----:B------:R-:W-:Y:S01]  /*5440*/  IMAD.MOV.U32 R69, RZ, RZ, R70 ;  /* 0x000000ffff457224 */ /* 0x000fe200078e0046 */
[----:B------:R-:W-:Y:S01]  /*5450*/  STL.64 [R1+0x1d8], R60 ;  /* 0x0001d83c01007387 */ /* 0x000fe20000100a00 */
[----:B------:R-:W-:-:S02]  /*5460*/  IMAD R38, R122, 0x1d, RZ ;  /* 0x0000001d7a267824 */ /* 0x000fc400078e02ff */
[----:B------:R-:W-:Y:S01]  /*5470*/  IMAD.MOV.U32 R70, RZ, RZ, R71 ;  /* 0x000000ffff467224 */ /* 0x000fe200078e0047 */
[----:B------:R-:W-:Y:S01]  /*5480*/  PRMT R89, RZ, 0x7610, R89 ;  /* 0x00007610ff597816 */ /* 0x000fe20000000059 */
[----:B------:R-:W-:Y:S02]  /*5490*/  IMAD.MOV.U32 R71, RZ, RZ, R72 ;  /* 0x000000ffff477224 */ /* 0x000fe400078e0048 */
[----:B------:R-:W-:Y:S02]  /*54a0*/  IMAD.MOV.U32 R72, RZ, RZ, R73 ;  /* 0x000000ffff487224 */ /* 0x000fe400078e0049 */
[----:B------:R-:W-:Y:S02]  /*54b0*/  IMAD.MOV.U32 R73, RZ, RZ, R74 ;  /* 0x000000ffff497224 */ /* 0x000fe400078e004a */
[----:B------:R-:W-:Y:S02]  /*54c0*/  IMAD.MOV.U32 R74, RZ, RZ, R75 ;  /* 0x000000ffff4a7224 */ /* 0x000fe400078e004b */
[----:B------:R-:W-:-:S02]  /*54d0*/  IMAD.MOV.U32 R75, RZ, RZ, R76 ;  /* 0x000000ffff4b7224 */ /* 0x000fc400078e004c */
[----:B------:R-:W-:Y:S02]  /*54e0*/  IMAD.MOV.U32 R76, RZ, RZ, R77 ;  /* 0x000000ffff4c7224 */ /* 0x000fe400078e004d */
[----:B0-----:R-:W-:Y:S02]  /*54f0*/  IMAD.MOV.U32 R63, RZ, RZ, R68 ;  /* 0x000000ffff3f7224 */ /* 0x001fe400078e0044 */
[----:B------:R-:W-:Y:S02]  /*5500*/  IMAD.MOV.U32 R68, RZ, RZ, R72 ;  /* 0x000000ffff447224 */ /* 0x000fe400078e0048 */
[----:B------:R-:W-:Y:S02]  /*5510*/  IMAD.MOV.U32 R72, RZ, RZ, R76 ;  /* 0x000000ffff487224 */ /* 0x000fe400078e004c */
[----:B------:R-:W-:Y:S02]  /*5520*/  IMAD.MOV.U32 R77, RZ, RZ, R124 ;  /* 0x000000ffff4d7224 */ /* 0x000fe400078e007c */
[----:B------:R-:W-:-:S02]  /*5530*/  IMAD.MOV.U32 R76, RZ, RZ, R80 ;  /* 0x000000ffff4c7224 */ /* 0x000fc400078e0050 */
[----:B------:R-:W-:Y:S02]  /*5540*/  IMAD.MOV.U32 R80, RZ, RZ, R48 ;  /* 0x000000ffff507224 */ /* 0x000fe400078e0030 */
[----:B------:R-:W-:Y:S02]  /*5550*/  IMAD.MOV.U32 R62, RZ, RZ, R69 ;  /* 0x000000ffff3e7224 */ /* 0x000fe400078e0045 */
[----:B------:R-:W-:Y:S02]  /*5560*/  IMAD R48, R122, 0x25, RZ ;  /* 0x000000257a307824 */ /* 0x000fe400078e02ff */
[----:B------:R-:W-:Y:S01]  /*5570*/  IMAD.MOV.U32 R69, RZ, RZ, R73 ;  /* 0x000000ffff457224 */ /* 0x000fe200078e0049 */
[----:B------:R-:W-:Y:S01]  /*5580*/  PRMT R90, RZ, 0x7610, R90 ;  /* 0x00007610ff5a7816 */ /* 0x000fe2000000005a */
[----:B------:R-:W-:Y:S01]  /*5590*/  IMAD.MOV.U32 R73, RZ, RZ, R77 ;  /* 0x000000ffff497224 */ /* 0x000fe200078e004d */
[----:B------:R-:W-:Y:S01]  /*55a0*/  PRMT R91, RZ, 0x7610, R91 ;  /* 0x00007610ff5b7816 */ /* 0x000fe2000000005b */
[----:B------:R-:W-:Y:S01]  /*55b0*/  IMAD.MOV.U32 R77, RZ, RZ, R51 ;  /* 0x000000ffff4d7224 */ /* 0x000fe200078e0033 */
[----:B--2---:R-:W-:Y:S04]  /*55c0*/  STL [R1+0x83c], R53 ;  /* 0x00083c3501007387 */ /* 0x004fe80000100800 */
[----:B------:R0:W-:Y:S04]  /*55d0*/  STL.64 [R1+0x160], R58 ;  /* 0x0001603a01007387 */ /* 0x0001e80000100a00 */
[----:B------:R1:W-:Y:S04]  /*55e0*/  STL.64 [R1+0x158], R56 ;  /* 0x0001583801007387 */ /* 0x0003e80000100a00 */
[----:B------:R-:W-:Y:S01]  /*55f0*/  STL [R1+0x840], R86 ;  /* 0x0008405601007387 */ /* 0x000fe20000100800 */
[----:B0-----:R-:W-:-:S03]  /*5600*/  IMAD.WIDE R58, R0, 0x2, R118 ;  /* 0x00000002003a7825 */ /* 0x001fc600078e0276 */
[----:B------:R-:W-:Y:S01]  /*5610*/  STL [R1+0x844], R94 ;  /* 0x0008445e01007387 */ /* 0x000fe20000100800 */
[----:B------:R-:W-:Y:S01]  /*5620*/  SHF.R.U64 R0, R3, 0x1a, RZ ;  /* 0x0000001a03007819 */ /* 0x000fe200000012ff */
[----:B-1----:R-:W-:Y:S02]  /*5630*/  IMAD.WIDE R56, R38, 0x2, R120 ;  /* 0x0000000226387825 */ /* 0x002fe400078e0278 */
[----:B------:R-:W-:Y:S04]  /*5640*/  STL [R1+0x848], R87 ;  /* 0x0008485701007387 */ /* 0x000fe80000100800 */
[----:B------:R-:W-:Y:S04]  /*5650*/  STL.64 [R1+0xe0], R54 ;  /* 0x0000e03601007387 */ /* 0x000fe80000100a00 */
[----:B------:R-:W-:Y:S04]  /*5660*/  STL.64 [R1+0xd8], R58 ;  /* 0x0000d83a01007387 */ /* 0x000fe80000100a00 */
[----:B------:R0:W2:Y:S01]  /*5670*/  @P5 LDG.E.U16 R89, desc[UR16][R58.64] ;  /* 0x000000103a595981 */ /* 0x0000a2000c1e1500 */
[----:B------:R-:W-:-:S03]  /*5680*/  LOP3.LUT P5, RZ, R0, 0x1, RZ, 0xc0, !PT ;  /* 0x0000000100ff7812 */ /* 0x000fc600078ac0ff */
[----:B------:R-:W-:Y:S04]  /*5690*/  STL.64 [R1+0x60], R56 ;  /* 0x0000603801007387 */ /* 0x000fe80000100a00 */
[----:B---3--:R1:W-:Y:S04]  /*56a0*/  STL [R1+0x84c], R88 ;  /* 0x00084c5801007387 */ /* 0x0083e80000100800 */
[----:B------:R-:W3:Y:S01]  /*56b0*/  @P6 LDG.E.U16 R90, desc[UR16][R56.64] ;  /* 0x00000010385a6981 */ /* 0x000ee2000c1e1500 */
[----:B-1----:R-:W-:Y:S02]  /*56c0*/  IMAD.MOV.U32 R88, RZ, RZ, R65 ;  /* 0x000000ffff587224 */ /* 0x002fe400078e0041 */
[----:B------:R-:W-:-:S02]  /*56d0*/  IMAD.MOV.U32 R65, RZ, RZ, R66 ;  /* 0x000000ffff417224 */ /* 0x000fc400078e0042 */
[----:B------:R-:W-:Y:S02]  /*56e0*/  IMAD.MOV.U32 R66, RZ, RZ, R70 ;  /* 0x000000ffff427224 */ /* 0x000fe400078e0046 */
[----:B------:R-:W-:Y:S02]  /*56f0*/  IMAD.MOV.U32 R70, RZ, RZ, R74 ;  /* 0x000000ffff467224 */ /* 0x000fe400078e004a */
[----:B------:R-:W-:Y:S02]  /*5700*/  IMAD.MOV.U32 R74, RZ, RZ, R78 ;  /* 0x000000ffff4a7224 */ /* 0x000fe400078e004e */
[----:B------:R-:W-:Y:S02]  /*5710*/  IMAD.MOV.U32 R78, RZ, RZ, R50 ;  /* 0x000000ffff4e7224 */ /* 0x000fe400078e0032 */
[----:B------:R-:W-:-:S05]  /*5720*/  IMAD.WIDE R50, R48, 0x2, R120 ;  /* 0x0000000230327825 */ /* 0x000fca00078e0278 */
[----:B------:R-:W3:Y:S01]  /*5730*/  @P5 LDG.E.U16 R91, desc[UR16][R50.64] ;  /* 0x00000010325b5981 */ /* 0x000ee2000c1e1500 */
[----:B------:R-:W1:Y:S01]  /*5740*/  S2R R124, SR_TID.X ;  /* 0x00000000007c7919 */ /* 0x000e620000002100 */
[----:B------:R-:W-:Y:S01]  /*5750*/  PRMT R92, RZ, 0x7610, R92 ;  /* 0x00007610ff5c7816 */ /* 0x000fe2000000005c */
[----:B------:R-:W-:Y:S02]  /*5760*/  IMAD.MOV.U32 R64, RZ, RZ, R67 ;  /* 0x000000ffff407224 */ /* 0x000fe400078e0043 */
[----:B------:R-:W-:-:S04]  /*5770*/  IMAD.WIDE R54, R38, 0x2, R118 ;  /* 0x0000000226367825 */ /* 0x000fc800078e0276 */
[----:B------:R-:W-:Y:S01]  /*5780*/  IMAD.MOV.U32 R67, RZ, RZ, R71 ;  /* 0x000000ffff437224 */ /* 0x000fe200078e0047 */
[----:B------:R4:W2:Y:S01]  /*5790*/  @P6 LDG.E.U16 R92, desc[UR16][R54.64] ;  /* 0x00000010365c6981 */ /* 0x0008a2000c1e1500 */
[----:B------:R-:W-:Y:S02]  /*57a0*/  IMAD.MOV.U32 R71, RZ, RZ, R75 ;  /* 0x000000ffff477224 */ /* 0x000fe400078e004b */
[----:B------:R-:W-:Y:S01]  /*57b0*/  IMAD.MOV.U32 R75, RZ, RZ, R79 ;  /* 0x000000ffff4b7224 */ /* 0x000fe200078e004f */
[----:B------:R-:W-:Y:S01]  /*57c0*/  PRMT R93, RZ, 0x7610, R93 ;  /* 0x00007610ff5d7816 */ /* 0x000fe2000000005d */
[----:B------:R-:W-:Y:S01]  /*57d0*/  IMAD.MOV.U32 R79, RZ, RZ, R49 ;  /* 0x000000ffff4f7224 */ /* 0x000fe200078e0031 */
[----:B------:R-:W-:Y:S01]  /*57e0*/  ISETP.NE.AND P6, PT, R5, RZ, PT ;  /* 0x000000ff0500720c */ /* 0x000fe20003fc5270 */
[----:B------:R-:W-:Y:S01]  /*57f0*/  IMAD.WIDE R48, R48, 0x2, R118 ;  /* 0x0000000230307825 */ /* 0x000fe200078e0276 */
[----:B------:R-:W-:Y:S01]  /*5800*/  LOP3.LUT R5, RZ, R5, RZ, 0x33, !PT ;  /* 0x00000005ff057212 */ /* 0x000fe200078e33ff */
[----:B------:R4:W-:Y:S02]  /*5810*/  STL.64 [R1+0x58], R54 ;  /* 0x0000583601007387 */ /* 0x0009e40000100a00 */
[----:B0-----:R-:W-:-:S02]  /*5820*/  IMAD.MOV.U32 R58, RZ, RZ, R75 ;  /* 0x000000ffff3a7224 */ /* 0x001fc400078e004b */
[----:B------:R-:W-:Y:S01]  /*5830*/  IMAD.MOV.U32 R75, RZ, RZ, R76 ;  /* 0x000000ffff4b7224 */ /* 0x000fe200078e004c */
[----:B------:R-:W-:-:S04]  /*5840*/  @!UP1 UIADD3 UR10, UPT, UPT, -UR10, 0x100000, URZ ;  /* 0x001000000a0a9890 */ /* 0x000fc8000fffe1ff */
[----:B------:R-:W-:Y:S02]  /*5850*/  @!UP1 USHF.L.U32 UR11, UR10, 0xb, URZ ;  /* 0x0000000b0a0b9899 */ /* 0x000fe400080006ff */
[----:B------:R-:W-:Y:S01]  /*5860*/  @!UP1 USHF.L.U32 UR10, UR10, 0x1, URZ ;  /* 0x000000010a0a9899 */ /* 0x000fe200080006ff */
[----:B------:R-:W-:Y:S01]  /*5870*/  IMAD.MOV.U32 R76, RZ, RZ, R77 ;  /* 0x000000ffff4c7224 */ /* 0x000fe200078e004d */
[----:B------:R0:W2:Y:S01]  /*5880*/  @P5 LDG.E.U16 R93, desc[UR16][R48.64] ;  /* 0x00000010305d5981 */ /* 0x0000a2000c1e1500 */
[C---:B-1----:R-:W-:Y:S02]  /*5890*/  LOP3.LUT R38, R124.reuse, 0xc0, RZ, 0xc0, !PT ;  /* 0x000000c07c267812 */ /* 0x042fe400078ec0ff */
[----:B------:R-:W-:Y:S01]  /*58a0*/  LOP3.LUT R43, R124, 0x3f, RZ, 0xc0, !PT ;  /* 0x0000003f7c2b7812 */ /* 0x000fe200078ec0ff */
[----:B------:R-:W-:-:S04]  /*58b0*/  IMAD.MOV.U32 R77, RZ, RZ, R78 ;  /* 0x000000ffff4d7224 */ /* 0x000fc800078e004e */
[----:B------:R-:W-:Y:S01]  /*58c0*/  IMAD R0, R38, 0x40, R43 ;  /* 0x0000004026007824 */ /* 0x000fe200078e022b */
[----:B------:R-:W-:Y:S01]  /*58d0*/  SHF.R.U64 R38, R3, 0x12, RZ ;  /* 0x0000001203267819 */ /* 0x000fe200000012ff */
[----:B------:R-:W-:Y:S01]  /*58e0*/  @!P4 IMAD.MOV R6, RZ, RZ, -R6 ;  /* 0x000000ffff06c224 */ /* 0x000fe200078e0a06 */
[C---:B----4-:R-:W-:Y:S01]  /*58f0*/  SEL R55, R5.reuse, R37, !P6 ;  /* 0x0000002505377207 */ /* 0x050fe20007000000 */
[----:B------:R-:W-:Y:S01]  /*5900*/  IMAD.MOV.U32 R78, RZ, RZ, R79 ;  /* 0x000000ffff4e7224 */ /* 0x000fe200078e004f */
[C---:B------:R-:W-:Y:S01]  /*5910*/  SEL R57, R5.reuse, R35, !P6 ;  /* 0x0000002305397207 */ /* 0x040fe20007000000 */
[----:B------:R-:W-:Y:S01]  /*5920*/  IMAD.MOV.U32 R87, RZ, RZ, R68 ;  /* 0x000000ffff577224 */ /* 0x000fe200078e0044 */
[----:B------:R-:W-:Y:S01]  /*5930*/  LOP3.LUT P4, RZ, R38, 0x1, RZ, 0xc0, !PT ;  /* 0x0000000126ff7812 */ /* 0x000fe2000788c0ff */
[----:B------:R-:W-:Y:S02]  /*5940*/  IMAD.MOV.U32 R94, RZ, RZ, R69 ;  /* 0x000000ffff5e7224 */ /* 0x000fe400078e0045 */
[----:B------:R-:W-:Y:S01]  /*5950*/  IMAD.MOV.U32 R56, RZ, RZ, R74 ;  /* 0x000000ffff387224 */ /* 0x000fe200078e004a */
[----:B------:R-:W-:Y:S01]  /*5960*/  SEL R74, R5, R22, !P6 ;  /* 0x00000016054a7207 */ /* 0x000fe20007000000 */
[----:B------:R-:W-:-:S02]  /*5970*/  IMAD.MOV.U32 R79, RZ, RZ, R80 ;  /* 0x000000ffff4f7224 */ /* 0x000fc400078e0050 */
[----:B------:R-:W-:Y:S01]  /*5980*/  IMAD.MOV.U32 R35, RZ, RZ, R66 ;  /* 0x000000ffff237224 */ /* 0x000fe200078e0042 */
[C---:B------:R-:W-:Y:S01]  /*5990*/  SEL R66, R5.reuse, R26, !P6 ;  /* 0x0000001a05427207 */ /* 0x040fe20007000000 */
[----:B------:R-:W-:Y:S01]  /*59a0*/  IMAD.MOV.U32 R37, RZ, RZ, R67 ;  /* 0x000000ffff257224 */ /* 0x000fe200078e0043 */
[C---:B------:R-:W-:Y:S01]  /*59b0*/  SEL R67, R5.reuse, R25, !P6 ;  /* 0x0000001905437207 */ /* 0x040fe20007000000 */
[----:B------:R-:W-:Y:S02]  /*59c0*/  IMAD.MOV.U32 R86, RZ, RZ, R70 ;  /* 0x000000ffff567224 */ /* 0x000fe400078e0046 */
[----:B------:R-:W-:Y:S02]  /*59d0*/  IMAD.MOV.U32 R53, RZ, RZ, R71 ;  /* 0x000000ffff357224 */ /* 0x000fe400078e0047 */
        /* <DEDUP_REMOVED lines=8> */
[----:B------:R-:W-:Y:S01]  /*5a60*/  IMAD.MOV.U32 R25, RZ, RZ, R76 ;  /* 0x000000ffff197224 */ /* 0x000fe200078e004c */
[C---:B------:R-:W-:Y:S01]  /*5a70*/  SEL R68, R5.reuse, R28, !P6 ;  /* 0x0000001c05447207 */ /* 0x040fe20007000000 */
[----:B------:R-:W-:Y:S01]  /*5a80*/  IMAD R44, R122, 0x2d, RZ ;  /* 0x0000002d7a2c7824 */ /* 0x000fe200078e02ff */
[C---:B------:R-:W-:Y:S01]  /*5a90*/  SEL R70, R5.reuse, R24, !P6 ;  /* 0x0000001805467207 */ /* 0x040fe20007000000 */
[----:B------:R-:W-:Y:S01]  /*5aa0*/  IMAD.MOV.U32 R33, RZ, RZ, R94 ;  /* 0x000000ffff217224 */ /* 0x000fe200078e005e */
[C---:B------:R-:W-:Y:S01]  /*5ab0*/  SEL R69, R5.reuse, R23, !P6 ;  /* 0x0000001705457207 */ /* 0x040fe20007000000 */
[----:B------:R-:W-:Y:S01]  /*5ac0*/  VOTEU.ALL UP2, P1 ;  /* 0x0000000000ff7886 */ /* 0x000fe20000840000 */
[C---:B------:R-:W-:Y:S01]  /*5ad0*/  SEL R71, R5.reuse, R21, !P6 ;  /* 0x0000001505477207 */ /* 0x040fe20007000000 */
[----:B------:R-:W-:Y:S01]  /*5ae0*/  IMAD.MOV.U32 R32, RZ, RZ, R86 ;  /* 0x000000ffff207224 */ /* 0x000fe200078e0056 */
        /* <DEDUP_REMOVED lines=19> */
[----:B------:R-:W-:Y:S01]  /*5c20*/  IMAD.SHL.U32 R0, R0, 0x2, RZ ;  /* 0x0000000200007824 */ /* 0x000fe200078e00ff */
[C---:B------:R-:W-:Y:S01]  /*5c30*/  SEL R83, R5.reuse, R9, !P6 ;  /* 0x0000000905537207 */ /* 0x040fe20007000000 */
[----:B------:R-:W-:Y:S01]  /*5c40*/  IMAD.MOV.U32 R86, RZ, RZ, R47 ;  /* 0x000000ffff567224 */ /* 0x000fe200078e002f */
[C---:B------:R-:W-:Y:S01]  /*5c50*/  SEL R85, R5.reuse, R7, !P6 ;  /* 0x0000000705557207 */ /* 0x040fe20007000000 */
[----:B------:R-:W-:Y:S01]  /*5c60*/  IMAD.MOV.U32 R53, RZ, RZ, R46 ;  /* 0x000000ffff357224 */ /* 0x000fe200078e002e */
[----:B------:R-:W-:Y:S01]  /*5c70*/  SEL R56, R5, R11, !P6 ;  /* 0x0000000b05387207 */ /* 0x000fe20007000000 */
[----:B------:R-:W-:Y:S01]  /*5c80*/  IMAD.WIDE R46, R44, 0x2, R120 ;  /* 0x000000022c2e7825 */ /* 0x000fe200078e0278 */
[----:B------:R-:W-:Y:S01]  /*5c90*/  PRMT R123, RZ, 0x7610, R123 ;  /* 0x00007610ff7b7816 */ /* 0x000fe2000000007b */
[----:B------:R1:W4:Y:S01]  /*5ca0*/  @!UP2 SYNCS.EXCH.64 URZ, [UR5+0x28008], UR10 ;  /* 0x0280080a05ffa5b2 */ /* 0x0003220008000100 */
[----:B------:R0:W-:Y:S01]  /*5cb0*/  STS.U16 [R0+UR5+0x8000], R40 ;  /* 0x0080002800007988 */ /* 0x0001e20008000405 */
[----:B------:R-:W-:-:S03]  /*5cc0*/  VIADD R43, R2, 0xfffffff9 ;  /* 0xfffffff9022b7836 */ /* 0x000fc60000000000 */
[----:B------:R-:W2:Y:S01]  /*5cd0*/  @P4 LDG.E.U16 R123, desc[UR16][R46.64] ;  /* 0x000000102e7b4981 */ /* 0x000ea2000c1e1500 */
[----:B------:R-:W-:Y:S01]  /*5ce0*/  PRMT R117, RZ, 0x7610, R117 ;  /* 0x00007610ff757816 */ /* 0x000fe20000000075 */
[C---:B0-----:R-:W-:Y:S02]  /*5cf0*/  IMAD R40, R122.reuse, 0x35, RZ ;  /* 0x000000357a287824 */ /* 0x041fe400078e02ff */
[----:B------:R-:W-:Y:S01]  /*5d00*/  STS.U16 [R0+UR5+0x8400], R42 ;  /* 0x0084002a00007988 */ /* 0x000fe20008000405 */
[----:B------:R-:W-:Y:S01]  /*5d10*/  PRMT R116, RZ, 0x7610, R116 ;  /* 0x00007610ff747816 */ /* 0x000fe20000000074 */
[----:B------:R-:W-:Y:S02]  /*5d20*/  IMAD R36, R122, 0x3d, RZ ;  /* 0x0000003d7a247824 */ /* 0x000fe400078e02ff */
[----:B------:R-:W-:Y:S01]  /*5d30*/  STS.U16 [R0+UR5], R41 ;  /* 0x0000002900007988 */ /* 0x000fe20008000405 */
[----:B------:R-:W-:Y:S01]  /*5d40*/  IMAD.MOV.U32 R19, RZ, RZ, R37 ;  /* 0x000000ffff137224 */ /* 0x000fe200078e0025 */
[----:B------:R-:W-:-:S02]  /*5d50*/  PRMT R115, RZ, 0x7610, R115 ;  /* 0x00007610ff737816 */ /* 0x000fc40000000073 */
[----:B------:R0:W-:Y:S01]  /*5d60*/  STS.U16 [R0+UR5+0x400], R39 ;  /* 0x0004002700007988 */ /* 0x0001e20008000405 */
[----:B------:R-:W-:Y:S01]  /*5d70*/  PRMT R52, RZ, 0x7610, R52 ;  /* 0x00007610ff347816 */ /* 0x000fe20000000034 */
[----:B0-----:R-:W-:-:S04]  /*5d80*/  IMAD.WIDE R38, R36, 0x2, R120 ;  /* 0x0000000224267825 */ /* 0x001fc800078e0278 */
[----:B------:R-:W-:Y:S01]  /*5d90*/  IMAD.WIDE R36, R36, 0x2, R118 ;  /* 0x0000000224247825 */ /* 0x000fe200078e0276 */
[----:B------:R-:W-:-:S03]  /*5da0*/  PRMT R112, RZ, 0x7610, R112 ;  /* 0x00007610ff707816 */ /* 0x000fc60000000070 */
[----:B------:R-:W-:Y:S02]  /*5db0*/  IMAD.MOV.U32 R16, RZ, RZ, R17 ;  /* 0x000000ffff107224 */ /* 0x000fe400078e0011 */
[----:B------:R-:W-:Y:S02]  /*5dc0*/  IMAD.MOV.U32 R17, RZ, RZ, R18 ;  /* 0x000000ffff117224 */ /* 0x000fe400078e0012 */
[----:B------:R-:W-:Y:S02]  /*5dd0*/  IMAD.MOV.U32 R18, RZ, RZ, R19 ;  /* 0x000000ffff127224 */ /* 0x000fe400078e0013 */
[----:B------:R-:W-:Y:S02]  /*5de0*/  IMAD.MOV.U32 R19, RZ, RZ, R20 ;  /* 0x000000ffff137224 */ /* 0x000fe400078e0014 */
[----:B------:R-:W-:Y:S02]  /*5df0*/  IMAD.MOV.U32 R20, RZ, RZ, R21 ;  /* 0x000000ffff147224 */ /* 0x000fe400078e0015 */
[----:B------:R-:W-:Y:S01]  /*5e00*/  IMAD.MOV.U32 R21, RZ, RZ, R22 ;  /* 0x000000ffff157224 */ /* 0x000fe200078e0016 */
[----:B---3--:R0:W-:Y:S04]  /*5e10*/  STL.64 [R1+0x850], R90 ;  /* 0x0008505a01007387 */ /* 0x0081e80000100a00 */
[----:B------:R-:W-:Y:S04]  /*5e20*/  STL [R1+0x808], R51 ;  /* 0x0008083301007387 */ /* 0x000fe80000100800 */
[----:B------:R3:W-:Y:S01]  /*5e30*/  STL.64 [R1+0x858], R48 ;  /* 0x0008583001007387 */ /* 0x0007e20000100a00 */
[----:B0-----:R-:W-:Y:S01]  /*5e40*/  IMAD.MOV.U32 R91, RZ, RZ, R62 ;  /* 0x000000ffff5b7224 */ /* 0x001fe200078e003e */
[C---:B------:R-:W-:Y:S01]  /*5e50*/  SEL R62, R5.reuse, R34, !P6 ;  /* 0x00000022053e7207 */ /* 0x040fe20007000000 */
[----:B------:R-:W-:Y:S01]  /*5e60*/  IMAD.MOV.U32 R90, RZ, RZ, R63 ;  /* 0x000000ffff5a7224 */ /* 0x000fe200078e003f */
[----:B------:R-:W-:Y:S01]  /*5e70*/  SEL R63, R5, R29, !P6 ;  /* 0x0000001d053f7207 */ /* 0x000fe20007000000 */
[----:B------:R-:W-:-:S02]  /*5e80*/  IMAD.MOV.U32 R34, RZ, RZ, R87 ;  /* 0x000000ffff227224 */ /* 0x000fc400078e0057 */
[----:B---3--:R-:W-:Y:S01]  /*5e90*/  IMAD.MOV.U32 R48, RZ, RZ, R65 ;  /* 0x000000ffff307224 */ /* 0x008fe200078e0041 */
[C---:B------:R-:W-:Y:S01]  /*5ea0*/  SEL R65, R5.reuse, R27, !P6 ;  /* 0x0000001b05417207 */ /* 0x040fe20007000000 */
[----:B------:R-:W-:Y:S01]  /*5eb0*/  IMAD.MOV.U32 R27, RZ, RZ, R58 ;  /* 0x000000ffff1b7224 */ /* 0x000fe200078e003a */
[C---:B------:R-:W-:Y:S01]  /*5ec0*/  SEL R58, R5.reuse, R6, !P6 ;  /* 0x00000006053a7207 */ /* 0x040fe20007000000 */
[----:B------:R-:W-:Y:S01]  /*5ed0*/  IMAD.MOV.U32 R49, RZ, RZ, R64 ;  /* 0x000000ffff317224 */ /* 0x000fe200078e0040 */
[----:B------:R-:W-:Y:S01]  /*5ee0*/  SEL R64, R5, R30, !P6 ;  /* 0x0000001e05407207 */ /* 0x000fe20007000000 */
[----:B------:R-:W-:Y:S01]  /*5ef0*/  IMAD.MOV.U32 R29, RZ, RZ, R54 ;  /* 0x000000ffff1d7224 */ /* 0x000fe200078e0036 */
[----:B------:R-:W-:Y:S01]  /*5f00*/  SHF.R.U64 R6, R3, 0xa, RZ ;  /* 0x0000000a03067819 */ /* 0x000fe200000012ff */
[----:B------:R-:W-:Y:S01]  /*5f10*/  IMAD.MOV.U32 R87, RZ, RZ, R79 ;  /* 0x000000ffff577224 */ /* 0x000fe200078e004f */
[C---:B------:R-:W-:Y:S01]  /*5f20*/  SEL R79, R5.reuse, R13, !P6 ;  /* 0x0000000d054f7207 */ /* 0x040fe20007000000 */
[----:B------:R-:W-:Y:S01]  /*5f30*/  IMAD.MOV.U32 R30, RZ, RZ, R114 ;  /* 0x000000ffff1e7224 */ /* 0x000fe200078e0072 */
[----:B------:R-:W-:Y:S01]  /*5f40*/  SEL R54, R5, R8, !P6 ;  /* 0x0000000805367207 */ /* 0x000fe20007000000 */
[----:B------:R-:W-:Y:S01]  /*5f50*/  IMAD.MOV.U32 R114, RZ, RZ, R45 ;  /* 0x000000ffff727224 */ /* 0x000fe200078e002d */
[----:B------:R-:W-:Y:S01]  /*5f60*/  PRMT R5, RZ, 0x7610, R5 ;  /* 0x00007610ff057816 */ /* 0x000fe20000000005 */
[----:B------:R-:W-:Y:S01]  /*5f70*/  IMAD.WIDE R44, R44, 0x2, R118 ;  /* 0x000000022c2c7825 */ /* 0x000fe200078e0276 */
[----:B------:R-:W-:-:S02]  /*5f80*/  LOP3.LUT P5, RZ, R6, 0x1, RZ, 0xc0, !PT ;  /* 0x0000000106ff7812 */ /* 0x000fc400078ac0ff */
[----:B------:R-:W-:Y:S02]  /*5f90*/  SHF.R.U64 R6, R3, 0x2, RZ ;  /* 0x0000000203067819 */ /* 0x000fe400000012ff */
[----:B------:R-:W3:Y:S01]  /*5fa0*/  @P4 LDG.E.U16 R5, desc[UR16][R44.64] ;  /* 0x000000102c054981 */ /* 0x000ee2000c1e1500 */
[----:B------:R-:W-:Y:S02]  /*5fb0*/  ISETP.GE.U32.AND P6, PT, R43, 0x7fffffba, PT ;  /* 0x7fffffba2b00780c */ /* 0x000fe40003fc6070 */
[----:B------:R-:W-:Y:S01]  /*5fc0*/  LOP3.LUT P4, RZ, R6, 0x1, RZ, 0xc0, !PT ;  /* 0x0000000106ff7812 */ /* 0x000fe2000788c0ff */
[----:B------:R-:W-:-:S04]  /*5fd0*/  IMAD.WIDE R42, R40, 0x2, R120 ;  /* 0x00000002282a7825 */ /* 0x000fc800078e0278 */
[----:B------:R-:W-:Y:S01]  /*5fe0*/  IMAD.WIDE R40, R40, 0x2, R118 ;  /* 0x0000000228287825 */ /* 0x000fe200078e0276 */
[----:B------:R-:W2:Y:S03]  /*5ff0*/  @P5 LDG.E.U16 R117, desc[UR16][R42.64] ;  /* 0x000000102a755981 */ /* 0x000ea6000c1e1500 */
[----:B------:R-:W-:Y:S01]  /*6000*/  VIADD R6, R2, 0xfffffff1 ;  /* 0xfffffff102067836 */ /* 0x000fe20000000000 */
[----:B------:R-:W2:Y:S04]  /*6010*/  @P5 LDG.E.U16 R116, desc[UR16][R40.64] ;  /* 0x0000001028745981 */ /* 0x000ea8000c1e1500 */
[----:B------:R-:W-:Y:S01]  /*6020*/  ISETP.GE.U32.AND P5, PT, R6, 0x7fffffb2, PT ;  /* 0x7fffffb20600780c */ /* 0x000fe20003fa6070 */
[----:B------:R-:W2:Y:S01]  /*6030*/  @P4 LDG.E.U16 R115, desc[UR16][R38.64] ;  /* 0x0000001026734981 */ /* 0x000ea2000c1e1500 */
[----:B------:R-:W-:-:S03]  /*6040*/  SHF.R.U32.HI R6, RZ, 0x1, R4 ;  /* 0x00000001ff067819 */ /* 0x000fc60000011604 */
[----:B------:R-:W2:Y:S01]  /*6050*/  @P4 LDG.E.U16 R52, desc[UR16][R36.64] ;  /* 0x0000001024344981 */ /* 0x000ea2000c1e1500 */
[----:B------:R-:W-:Y:S01]  /*6060*/  LOP3.LUT P4, RZ, R6, 0x1, RZ, 0xc0, !PT ;  /* 0x0000000106ff7812 */ /* 0x000fe2000788c0ff */
[----:B------:R-:W-:-:S04]  /*6070*/  IMAD R6, R122, 0x6, RZ ;  /* 0x000000067a067824 */ /* 0x000fc800078e02ff */
[----:B------:R-:W-:-:S04]  /*6080*/  IMAD.WIDE R12, R6, 0x2, R120 ;  /* 0x00000002060c7825 */ /* 0x000fc800078e0278 */
[----:B------:R-:W-:Y:S01]  /*6090*/  IMAD.WIDE R14, R6, 0x2, R118 ;  /* 0x00000002060e7825 */ /* 0x000fe200078e0276 */
[----:B------:R-:W-:-:S04]  /*60a0*/  SHF.R.U32.HI R6, RZ, 0x8, R4 ;  /* 0x00000008ff067819 */ /* 0x000fc80000011604 */
[----:B------:R-:W-:Y:S01]  /*60b0*/  LOP3.LUT P0, RZ, R6, 0x1, RZ, 0xc0, !PT ;  /* 0x0000000106ff7812 */ /* 0x000fe2000780c0ff */
[----:B------:R-:W-:Y:S01]  /*60c0*/  IMAD R6, R122, 0xe, RZ ;  /* 0x0000000e7a067824 */ /* 0x000fe200078e02ff */
[----:B------:R-:W-:Y:S03]  /*60d0*/  STL.64 [R1+0x1d0], R12 ;  /* 0x0001d00c01007387 */ /* 0x000fe60000100a00 */
[C---:B------:R-:W-:Y:S01]  /*60e0*/  IMAD.WIDE R10, R6.reuse, 0x2, R120 ;  /* 0x00000002060a7825 */ /* 0x040fe200078e0278 */
[----:B------:R0:W-:Y:S03]  /*60f0*/  STL.64 [R1+0x1c8], R14 ;  /* 0x0001c80e01007387 */ /* 0x0001e60000100a00 */
[----:B------:R-:W-:Y:S01]  /*6100*/  IMAD.WIDE R8, R6, 0x2, R118 ;  /* 0x0000000206087825 */ /* 0x000fe200078e0276 */
[----:B------:R-:W-:Y:S04]  /*6110*/  STL.64 [R1+0x150], R10 ;  /* 0x0001500a01007387 */ /* 0x000fe80000100a00 */
[----:B------:R-:W-:Y:S04]  /*6120*/  STL.64 [R1+0x148], R8 ;  /* 0x0001480801007387 */ /* 0x000fe80000100a00 */
[----:B------:R-:W2:Y:S04]  /*6130*/  @!P6 LDG.E.U16 R112, desc[UR16][R14.64] ;  /* 0x000000100e70e981 */ /* 0x000ea8000c1e1500 */
[----:B------:R-:W2:Y:S04]  /*6140*/  LDL.LU R22, [R1+0x38] ;  /* 0x0000380001167983 */ /* 0x000ea80000300800 */
[----:B0-----:R-:W2:Y:S04]  /*6150*/  LDL.LU R15, [R1+0xd0] ;  /* 0x0000d000010f7983 */ /* 0x001ea80000300800 */
[----:B--2---:R0:W-:Y:S04]  /*6160*/  STS.U16 [R0+UR5+0x800], R15 ;  /* 0x0008000f00007988 */ /* 0x0041e80008000405 */
[----:B0-----:R-:W2:Y:S04]  /*6170*/  LDL.LU R15, [R1+0xcc] ;  /* 0x0000cc00010f7983 */ /* 0x001ea80000300800 */
[----:B--2---:R0:W-:Y:S04]  /*6180*/  STS.U16 [R0+UR5+0x8800], R15 ;  /* 0x0088000f00007988 */ /* 0x0041e80008000405 */
[----:B0-----:R-:W2:Y:S01]  /*6190*/  LDL.LU R15, [R1+0xc0] ;  /* 0x0000c000010f7983 */ /* 0x001ea20000300800 */
[----:B------:R-:W-:-:S02]  /*61a0*/  PRMT R113, RZ, 0x7610, R113 ;  /* 0x00007610ff717816 */ /* 0x000fc40000000071 */
[----:B------:R-:W-:-:S04]  /*61b0*/  SHF.R.U32.HI R4, RZ, 0x9, R4 ;  /* 0x00000009ff047819 */ /* 0x000fc80000011604 */
[----:B------:R0:W3:Y:S04]  /*61c0*/  @!P6 LDG.E.U16 R113, desc[UR16][R12.64] ;  /* 0x000000100c71e981 */ /* 0x0000e8000c1e1500 */
[----:B--2---:R2:W-:Y:S04]  /*61d0*/  STS.U16 [R0+UR5+0xc00], R15 ;  /* 0x000c000f00007988 */ /* 0x0045e80008000405 */
[----:B--2---:R-:W2:Y:S01]  /*61e0*/  LDL.LU R15, [R1+0xbc] ;  /* 0x0000bc00010f7983 */ /* 0x004ea20000300800 */
[----:B------:R-:W-:Y:S02]  /*61f0*/  LOP3.LUT P6, RZ, R4, 0x1, RZ, 0xc0, !PT ;  /* 0x0000000104ff7812 */ /* 0x000fe400078cc0ff */
[C---:B------:R-:W-:Y:S01]  /*6200*/  LOP3.LUT R4, R0.reuse, 0x10, RZ, 0x3c, !PT ;  /* 0x0000001000047812 */ /* 0x040fe200078e3cff */
[----:B------:R-:W-:Y:S04]  /*6210*/  STS.U16 [R0+UR5+0x1000], R16 ;  /* 0x0010001000007988 */ /* 0x000fe80008000405 */
[----:B------:R-:W-:Y:S04]  /*6220*/  STS.U16 [R0+UR5+0x9000], R17 ;  /* 0x0090001100007988 */ /* 0x000fe80008000405 */
[----:B------:R-:W-:Y:S04]  /*6230*/  STS.U16 [R0+UR5+0x1400], R18 ;  /* 0x0014001200007988 */ /* 0x000fe80008000405 */
[----:B------:R-:W-:Y:S04]  /*6240*/  STS.U16 [R0+UR5+0x9400], R19 ;  /* 0x0094001300007988 */ /* 0x000fe80008000405 */
[----:B------:R-:W-:Y:S04]  /*6250*/  STS.U16 [R0+UR5+0x1800], R20 ;  /* 0x0018001400007988 */ /* 0x000fe80008000405 */
[----:B------:R-:W-:Y:S04]  /*6260*/  STS.U16 [R0+UR5+0x9800], R21 ;  /* 0x0098001500007988 */ /* 0x000fe80008000405 */
[----:B------:R-:W-:Y:S04]  /*6270*/  STS.U16 [R0+UR5+0x1c00], R22 ;  /* 0x001c001600007988 */ /* 0x000fe80008000405 */
[----:B------:R-:W-:Y:S01]  /*6280*/  STS.U16 [R0+UR5+0x9c00], R125 ;  /* 0x009c007d00007988 */ /* 0x000fe20008000405 */
[----:B------:R-:W-:-:S03]  /*6290*/  LOP3.LUT R7, R0, 0x20, RZ, 0x3c, !PT ;  /* 0x0000002000077812 */ /* 0x000fc600078e3cff */
[----:B--2---:R-:W-:Y:S04]  /*62a0*/  STS.U16 [R0+UR5+0x8c00], R15 ;  /* 0x008c000f00007988 */ /* 0x004fe80008000405 */
[----:B------:R-:W-:Y:S04]  /*62b0*/  STS.U16 [R4+UR5+0x480], R23 ;  /* 0x0004801704007988 */ /* 0x000fe80008000405 */
        /* <DEDUP_REMOVED lines=19> */
[----:B------:R2:W-:Y:S04]  /*63f0*/  STS.U16 [R7+UR5+0x900], R107 ;  /* 0x0009006b07007988 */ /* 0x0005e80008000405 */
[----:B------:R0:W-:Y:S04]  /*6400*/  STS.U16 [R7+UR5+0x8900], R109 ;  /* 0x0089006d07007988 */ /* 0x0001e80008000405 */
[----:B--2---:R-:W2:Y:S04]  /*6410*/  LDL.LU R107, [R1+0x890] ;  /* 0x00089000016b7983 */ /* 0x004ea80000300800 */
[----:B0-----:R-:W2:Y:S04]  /*6420*/  LDL.LU R109, [R1+0x88c] ;  /* 0x00088c00016d7983 */ /* 0x001ea80000300800 */
[----:B------:R-:W2:Y:S01]  /*6430*/  LDL.LU R90, [R1+0x264] ;  /* 0x00026400015a7983 */ /* 0x000ea20000300800 */
[----:B------:R-:W-:-:S03]  /*6440*/  IMAD.MOV.U32 R48, RZ, RZ, R53 ;  /* 0x000000ffff307224 */ /* 0x000fc600078e0035 */
[----:B------:R-:W3:Y:S04]  /*6450*/  LDL.LU R91, [R1+0x260] ;  /* 0x00026000015b7983 */ /* 0x000ee80000300800 */
[----:B------:R0:W-:Y:S04]  /*6460*/  STS.U16 [R7+UR5+0xd00], R108 ;  /* 0x000d006c07007988 */ /* 0x0001e80008000405 */
[----:B------:R1:W-:Y:S04]  /*6470*/  STS.U16 [R7+UR5+0x8d00], R106 ;  /* 0x008d006a07007988 */ /* 0x0003e80008000405 */
[----:B0-----:R-:W4:Y:S04]  /*6480*/  LDL.LU R108, [R1+0x888] ;  /* 0x00088800016c7983 */ /* 0x001f280000300800 */
[----:B------:R-:W4:Y:S04]  /*6490*/  LDL.LU R88, [R1+0x25c] ;  /* 0x00025c0001587983 */ /* 0x000f280000300800 */
[----:B-1----:R-:W4:Y:S04]  /*64a0*/  LDL.LU R106, [R1+0x884] ;  /* 0x00088400016a7983 */ /* 0x002f280000300800 */
[----:B------:R-:W4:Y:S01]  /*64b0*/  LDL.LU R53, [R1+0x290] ;  /* 0x0002900001357983 */ /* 0x000f220000300800 */
[----:B------:R-:W-:-:S03]  /*64c0*/  IMAD.MOV.U32 R35, RZ, RZ, R86 ;  /* 0x000000ffff237224 */ /* 0x000fc600078e0056 */
[----:B------:R-:W4:Y:S01]  /*64d0*/  LDL.LU R87, [R1+0x294] ;  /* 0x0002940001577983 */ /* 0x000f220000300800 */
[----:B------:R-:W-:-:S03]  /*64e0*/  IMAD.MOV.U32 R49, RZ, RZ, R114 ;  /* 0x000000ffff317224 */ /* 0x000fc600078e0072 */
[----:B------:R-:W4:Y:S04]  /*64f0*/  LDL.LU R94, [R1+0x2a4] ;  /* 0x0002a400015e7983 */ /* 0x000f280000300800 */
[----:B------:R-:W4:Y:S04]  /*6500*/  LDL.LU R86, [R1+0x2a0] ;  /* 0x0002a00001567983 */ /* 0x000f280000300800 */
[----:B------:R-:W4:Y:S01]  /*6510*/  LDL.LU R114, [R1+0x29c] ;  /* 0x00029c0001727983 */ /* 0x000f220000300800 */
[----:B------:R-:W-:Y:S01]  /*6520*/  PRMT R110, RZ, 0x7610, R110 ;  /* 0x00007610ff6e7816 */ /* 0x000fe2000000006e */
[----:B------:R-:W-:-:S02]  /*6530*/  IMAD R4, R122, 0x16, RZ ;  /* 0x000000167a047824 */ /* 0x000fc400078e02ff */
[----:B------:R-:W-:Y:S01]  /*6540*/  STS.U16 [R7+UR5+0x1100], R35 ;  /* 0x0011002307007988 */ /* 0x000fe20008000405 */
[----:B------:R-:W-:Y:S01]  /*6550*/  PRMT R111, RZ, 0x7610, R111 ;  /* 0x00007610ff6f7816 */ /* 0x000fe2000000006f */
[----:B------:R-:W-:Y:S02]  /*6560*/  IMAD.WIDE R12, R4, 0x2, R120 ;  /* 0x00000002040c7825 */ /* 0x000fe400078e0278 */
[----:B------:R-:W-:Y:S04]  /*6570*/  STS.U16 [R7+UR5+0x9100], R48 ;  /* 0x0091003007007988 */ /* 0x000fe80008000405 */
[----:B------:R-:W-:Y:S01]  /*6580*/  STS.U16 [R7+UR5+0x1500], R49 ;  /* 0x0015003107007988 */ /* 0x000fe20008000405 */
[----:B------:R-:W-:-:S03]  /*6590*/  IMAD R6, R122, 0x1e, RZ ;  /* 0x0000001e7a067824 */ /* 0x000fc600078e02ff */
[----:B------:R0:W4:Y:S04]  /*65a0*/  @!P5 LDG.E.U16 R110, desc[UR16][R8.64] ;  /* 0x00000010086ed981 */ /* 0x000128000c1e1500 */
[----:B------:R1:W4:Y:S01]  /*65b0*/  @!P5 LDG.E.U16 R111, desc[UR16][R10.64] ;  /* 0x000000100a6fd981 */ /* 0x000322000c1e1500 */
[----:B0-----:R-:W-:-:S03]  /*65c0*/  IMAD.WIDE R8, R4, 0x2, R118 ;  /* 0x0000000204087825 */ /* 0x001fc600078e0276 */
[----:B------:R-:W-:Y:S01]  /*65d0*/  STL.64 [R1+0xd0], R12 ;  /* 0x0000d00c01007387 */ /* 0x000fe20000100a00 */
[----:B-1----:R-:W-:-:S03]  /*65e0*/  IMAD.WIDE R10, R6, 0x2, R120 ;  /* 0x00000002060a7825 */ /* 0x002fc600078e0278 */
[----:B------:R0:W-:Y:S04]  /*65f0*/  STL.64 [R1+0xc8], R8 ;  /* 0x0000c80801007387 */ /* 0x0001e80000100a00 */
[----:B------:R-:W-:Y:S04]  /*6600*/  STL.64 [R1+0x50], R10 ;  /* 0x0000500a01007387 */ /* 0x000fe80000100a00 */
[----:B--2---:R-:W-:Y:S04]  /*6610*/  STS.U16 [R7+UR5+0x9500], R90 ;  /* 0x0095005a07007988 */ /* 0x004fe80008000405 */
[----:B---3--:R-:W-:Y:S01]  /*6620*/  STS.U16 [R7+UR5+0x1900], R91 ;  /* 0x0019005b07007988 */ /* 0x008fe20008000405 */
[----:B----4-:R-:W-:-:S03]  /*6630*/  PRMT R108, RZ, 0x7610, R108 ;  /* 0x00007610ff6c7816 */ /* 0x010fc6000000006c */
[----:B------:R-:W-:Y:S04]  /*6640*/  STS.U16 [R7+UR5+0x9900], R88 ;  /* 0x0099005807007988 */ /* 0x000fe80008000405 */
[----:B------:R0:W2:Y:S04]  /*6650*/  @P6 LDG.E.U16 R108, desc[UR16][R8.64] ;  /* 0x00000010086c6981 */ /* 0x0000a8000c1e1500 */
[----:B------:R1:W-:Y:S04]  /*6660*/  STS.U16 [R7+UR5+0x1d00], R53 ;  /* 0x001d003507007988 */ /* 0x0003e80008000405 */
[----:B------:R-:W-:Y:S01]  /*6670*/  STS.U16 [R7+UR5+0x9d00], R87 ;  /* 0x009d005707007988 */ /* 0x000fe20008000405 */
[----:B0-----:R-:W-:Y:S01]  /*6680*/  IMAD.WIDE R8, R6, 0x2, R118 ;  /* 0x0000000206087825 */ /* 0x001fe200078e0276 */
[----:B-1----:R-:W-:-:S04]  /*6690*/  LOP3.LUT R53, R0, 0x30, RZ, 0x3c, !PT ;  /* 0x0000003000357812 */ /* 0x002fc800078e3cff */
[----:B------:R-:W-:Y:S04]  /*66a0*/  STL.64 [R1+0x48], R8 ;  /* 0x0000480801007387 */ /* 0x000fe80000100a00 */
[----:B------:R-:W-:Y:S04]  /*66b0*/  STS.U16 [R53+UR5+0x180], R94 ;  /* 0x0001805e35007988 */ /* 0x000fe80008000405 */
[----:B------:R-:W-:Y:S04]  /*66c0*/  STS.U16 [R53+UR5+0x8180], R86 ;  /* 0x0081805635007988 */ /* 0x000fe80008000405 */
[----:B------:R-:W-:Y:S04]  /*66d0*/  STS.U16 [R53+UR5+0x580], R114 ;  /* 0x0005807235007988 */ /* 0x000fe80008000405 */
[----:B------:R0:W-:Y:S04]  /*66e0*/  STS.U16 [R53+UR5+0x8580], R95 ;  /* 0x0085805f35007988 */ /* 0x0001e80008000405 */
[----:B------:R1:W-:Y:S04]  /*66f0*/  STS.U16 [R53+UR5+0x980], R101 ;  /* 0x0009806535007988 */ /* 0x0003e80008000405 */
[----:B------:R3:W-:Y:S04]  /*6700*/  STS.U16 [R53+UR5+0x8980], R103 ;  /* 0x0089806735007988 */ /* 0x0007e80008000405 */
[----:B0-----:R-:W4:Y:S04]  /*6710*/  LDL.LU R95, [R1+0x880] ;  /* 0x00088000015f7983 */ /* 0x001f280000300800 */
[----:B-1----:R-:W2:Y:S04]  /*6720*/  LDL.LU R101, [R1+0x87c] ;  /* 0x00087c0001657983 */ /* 0x002ea80000300800 */
[----:B---3--:R-:W3:Y:S04]  /*6730*/  LDL.LU R103, [R1+0x878] ;  /* 0x0008780001677983 */ /* 0x008ee80000300800 */
[----:B------:R0:W-:Y:S04]  /*6740*/  STS.U16 [R53+UR5+0xd80], R102 ;  /* 0x000d806635007988 */ /* 0x0001e80008000405 */
[----:B------:R1:W-:Y:S04]  /*6750*/  STS.U16 [R53+UR5+0x8d80], R96 ;  /* 0x008d806035007988 */ /* 0x0003e80008000405 */
[----:B0-----:R-:W4:Y:S04]  /*6760*/  LDL.LU R102, [R1+0x874] ;  /* 0x0008740001667983 */ /* 0x001f280000300800 */
[----:B-1----:R-:W4:Y:S04]  /*6770*/  LDL.LU R96, [R1+0x870] ;  /* 0x0008700001607983 */ /* 0x002f280000300800 */
[----:B------:R0:W-:Y:S04]  /*6780*/  STS.U16 [R53+UR5+0x1180], R100 ;  /* 0x0011806435007988 */ /* 0x0001e80008000405 */
[----:B------:R1:W-:Y:S04]  /*6790*/  STS.U16 [R53+UR5+0x9180], R97 ;  /* 0x0091806135007988 */ /* 0x0003e80008000405 */
[----:B0-----:R-:W4:Y:S04]  /*67a0*/  LDL.LU R100, [R1+0x86c] ;  /* 0x00086c0001647983 */ /* 0x001f280000300800 */
[----:B-1----:R-:W4:Y:S04]  /*67b0*/  LDL.LU R97, [R1+0x868] ;  /* 0x0008680001617983 */ /* 0x002f280000300800 */
[----:B------:R0:W-:Y:S04]  /*67c0*/  STS.U16 [R53+UR5+0x1580], R99 ;  /* 0x0015806335007988 */ /* 0x0001e80008000405 */
[----:B0-----:R-:W4:Y:S04]  /*67d0*/  LDL.LU R99, [R1+0x864] ;  /* 0x0008640001637983 */ /* 0x001f280000300800 */
[----:B------:R0:W-:Y:S04]  /*67e0*/  STS.U16 [R53+UR5+0x9580], R98 ;  /* 0x0095806235007988 */ /* 0x0001e80008000405 */
[----:B0-----:R-:W4:Y:S01]  /*67f0*/  LDL.LU R98, [R1+0x860] ;  /* 0x0008600001627983 */ /* 0x001f220000300800 */
[----:B------:R-:W-:-:S02]  /*6800*/  SHF.R.U64 R4, R3, 0x19, RZ ;  /* 0x0000001903047819 */ /* 0x000fc400000012ff */
[----:B------:R-:W-:Y:S02]  /*6810*/  PRMT R107, RZ, 0x7610, R107 ;  /* 0x00007610ff6b7816 */ /* 0x000fe4000000006b */
[----:B------:R-:W-:Y:S02]  /*6820*/  PRMT R106, RZ, 0x7610, R106 ;  /* 0x00007610ff6a7816 */ /* 0x000fe4000000006a */
[----:B------:R-:W-:Y:S01]  /*6830*/  LOP3.LUT P5, RZ, R4, 0x1, RZ, 0xc0, !PT ;  /* 0x0000000104ff7812 */ /* 0x000fe200078ac0ff */
[----:B------:R-:W-:Y:S01]  /*6840*/  IMAD R32, R122, 0x26, RZ ;  /* 0x000000267a207824 */ /* 0x000fe200078e02ff */
[----:B------:R-:W-:Y:S01]  /*6850*/  SHF.R.U64 R4, R3, 0x11, RZ ;  /* 0x0000001103047819 */ /* 0x000fe200000012ff */
[----:B------:R-:W4:Y:S01]  /*6860*/  @P4 LDG.E.U16 R107, desc[UR16][R10.64] ;  /* 0x000000100a6b4981 */ /* 0x000f22000c1e1500 */
[----:B------:R-:W-:Y:S01]  /*6870*/  PRMT R105, RZ, 0x7610, R105 ;  /* 0x00007610ff697816 */ /* 0x000fe20000000069 */
[----:B------:R-:W-:Y:S02]  /*6880*/  IMAD.WIDE R34, R32, 0x2, R120 ;  /* 0x0000000220227825 */ /* 0x000fe400078e0278 */
[----:B------:R0:W4:Y:S01]  /*6890*/  @P4 LDG.E.U16 R106, desc[UR16][R8.64] ;  /* 0x00000010086a4981 */ /* 0x000122000c1e1500 */
[----:B------:R-:W-:Y:S01]  /*68a0*/  LOP3.LUT P4, RZ, R4, 0x1, RZ, 0xc0, !PT ;  /* 0x0000000104ff7812 */ /* 0x000fe2000788c0ff */
[----:B------:R-:W-:Y:S01]  /*68b0*/  IMAD.WIDE R32, R32, 0x2, R118 ;  /* 0x0000000220207825 */ /* 0x000fe200078e0276 */
[----:B------:R-:W-:-:S02]  /*68c0*/  PRMT R104, RZ, 0x7610, R104 ;  /* 0x00007610ff687816 */ /* 0x000fc40000000068 */
[C---:B------:R-:W-:Y:S01]  /*68d0*/  SHF.R.U64 R4, R3.reuse, 0x9, RZ ;  /* 0x0000000903047819 */ /* 0x040fe200000012ff */
[----:B------:R-:W-:Y:S01]  /*68e0*/  IMAD R28, R122, 0x2e, RZ ;  /* 0x0000002e7a1c7824 */ /* 0x000fe200078e02ff */
[----:B------:R-:W4:Y:S03]  /*68f0*/  @P5 LDG.E.U16 R105, desc[UR16][R34.64] ;  /* 0x0000001022695981 */ /* 0x000f26000c1e1500 */
[----:B------:R-:W-:Y:S01]  /*6900*/  IMAD.WIDE R30, R28, 0x2, R120 ;  /* 0x000000021c1e7825 */ /* 0x000fe200078e0278 */
[----:B------:R-:W4:Y:S01]  /*6910*/  @P5 LDG.E.U16 R104, desc[UR16][R32.64] ;  /* 0x0000001020685981 */ /* 0x000f22000c1e1500 */
[----:B------:R-:W-:Y:S02]  /*6920*/  LOP3.LUT P5, RZ, R4, 0x1, RZ, 0xc0, !PT ;  /* 0x0000000104ff7812 */ /* 0x000fe400078ac0ff */
[----:B------:R-:W-:Y:S01]  /*6930*/  IMAD.WIDE R28, R28, 0x2, R118 ;  /* 0x000000021c1c7825 */ /* 0x000fe200078e0276 */
[----:B------:R-:W-:-:S03]  /*6940*/  SHF.R.U64 R4, R3, 0x1, RZ ;  /* 0x0000000103047819 */ /* 0x000fc600000012ff */
[C---:B------:R-:W-:Y:S02]  /*6950*/  IMAD R24, R122.reuse, 0x36, RZ ;  /* 0x000000367a187824 */ /* 0x040fe400078e02ff */
[----:B------:R-:W-:Y:S02]  /*6960*/  IMAD R20, R122, 0x3e, RZ ;  /* 0x0000003e7a147824 */ /* 0x000fe400078e02ff */
[----:B------:R-:W-:-:S04]  /*6970*/  IMAD.WIDE R26, R24, 0x2, R120 ;  /* 0x00000002181a7825 */ /* 0x000fc800078e0278 */
[----:B------:R-:W-:Y:S01]  /*6980*/  IMAD.WIDE R24, R24, 0x2, R118 ;  /* 0x0000000218187825 */ /* 0x000fe200078e0276 */
[----:B------:R-:W-:-:S03]  /*6990*/  PRMT R125, RZ, 0x7610, R125 ;  /* 0x00007610ff7d7816 */ /* 0x000fc6000000007d */
[----:B------:R-:W-:-:S04]  /*69a0*/  IMAD.WIDE R22, R20, 0x2, R120 ;  /* 0x0000000214167825 */ /* 0x000fc800078e0278 */
[----:B------:R-:W-:Y:S01]  /*69b0*/  IMAD.WIDE R20, R20, 0x2, R118 ;  /* 0x0000000214147825 */ /* 0x000fe200078e0276 */
[----:B------:R-:W-:Y:S02]  /*69c0*/  PRMT R51, RZ, 0x7610, R51 ;  /* 0x00007610ff337816 */ /* 0x000fe40000000033 */
[----:B------:R-:W-:-:S06]  /*69d0*/  PRMT R109, RZ, 0x7610, R109 ;  /* 0x00007610ff6d7816 */ /* 0x000fcc000000006d */
[----:B------:R-:W4:Y:S01]  /*69e0*/  @P6 LDG.E.U16 R109, desc[UR16][R12.64] ;  /* 0x000000100c6d6981 */ /* 0x000f22000c1e1500 */
[----:B---3--:R-:W-:Y:S02]  /*69f0*/  PRMT R103, RZ, 0x7610, R103 ;  /* 0x00007610ff677816 */ /* 0x008fe40000000067 */
[----:B--2---:R-:W-:-:S04]  /*6a00*/  PRMT R101, RZ, 0x7610, R101 ;  /* 0x00007610ff657816 */ /* 0x004fc80000000065 */
[----:B------:R-:W2:Y:S04]  /*6a10*/  @P4 LDG.E.U16 R103, desc[UR16][R30.64] ;  /* 0x000000101e674981 */ /* 0x000ea8000c1e1500 */
[----:B------:R-:W3:Y:S01]  /*6a20*/  @P5 LDG.E.U16 R101, desc[UR16][R26.64] ;  /* 0x000000101a655981 */ /* 0x000ee2000c1e1500 */
[----:B----4-:R-:W-:-:S06]  /*6a30*/  PRMT R102, RZ, 0x7610, R102 ;  /* 0x00007610ff667816 */ /* 0x010fcc0000000066 */
[----:B------:R-:W4:Y:S01]  /*6a40*/  @P4 LDG.E.U16 R102, desc[UR16][R28.64] ;  /* 0x000000101c664981 */ /* 0x000f22000c1e1500 */
[----:B------:R-:W-:Y:S01]  /*6a50*/  LOP3.LUT P4, RZ, R4, 0x1, RZ, 0xc0, !PT ;  /* 0x0000000104ff7812 */ /* 0x000fe2000788c0ff */
[----:B------:R-:W-:Y:S01]  /*6a60*/  VIADD R4, R2, 0xfffffff8 ;  /* 0xfffffff802047836 */ /* 0x000fe20000000000 */
[----:B------:R-:W-:-:S11]  /*6a70*/  PRMT R100, RZ, 0x7610, R100 ;  /* 0x00007610ff647816 */ /* 0x000fd60000000064 */
[----:B------:R-:W2:Y:S04]  /*6a80*/  @P4 LDG.E.U16 R125, desc[UR16][R20.64] ;  /* 0x00000010147d4981 */ /* 0x000ea8000c1e1500 */
[----:B------:R-:W2:Y:S01]  /*6a90*/  @P5 LDG.E.U16 R100, desc[UR16][R24.64] ;  /* 0x0000001018645981 */ /* 0x000ea2000c1e1500 */
[----:B------:R-:W-:Y:S01]  /*6aa0*/  ISETP.GE.U32.AND P5, PT, R4, 0x7fffffb9, PT ;  /* 0x7fffffb90400780c */ /* 0x000fe20003fa6070 */
[----:B------:R-:W-:Y:S01]  /*6ab0*/  VIADD R4, R2, 0xfffffff0 ;  /* 0xfffffff002047836 */ /* 0x000fe20000000000 */
[----:B------:R-:W-:-:S06]  /*6ac0*/  PRMT R99, RZ, 0x7610, R99 ;  /* 0x00007610ff637816 */ /* 0x000fcc0000000063 */
[----:B------:R-:W2:Y:S01]  /*6ad0*/  @P4 LDG.E.U16 R99, desc[UR16][R22.64] ;  /* 0x0000001016634981 */ /* 0x000ea2000c1e1500 */
[----:B------:R-:W-:Y:S01]  /*6ae0*/  ISETP.GE.U32.AND P4, PT, R4, 0x7fffffb1, PT ;  /* 0x7fffffb10400780c */ /* 0x000fe20003f86070 */
[----:B------:R-:W-:-:S04]  /*6af0*/  IMAD R4, R122, 0x7, RZ ;  /* 0x000000077a047824 */ /* 0x000fc800078e02ff */
[----:B0-----:R-:W-:Y:S01]  /*6b00*/  IMAD.WIDE R8, R4, 0x2, R120 ;  /* 0x0000000204087825 */ /* 0x001fe200078e0278 */
[----:B------:R-:W-:-:S03]  /*6b10*/  PRMT R98, RZ, 0x7610, R98 ;  /* 0x00007610ff627816 */ /* 0x000fc60000000062 */
[----:B------:R-:W-:Y:S01]  /*6b20*/  IMAD.WIDE R6, R4, 0x2, R118 ;  /* 0x0000000204067825 */ /* 0x000fe200078e0276 */
[----:B------:R-:W-:Y:S01]  /*6b30*/  SHF.R.U64 R4, R3, 0x18, RZ ;  /* 0x0000001803047819 */ /* 0x000fe200000012ff */
[----:B------:R0:W2:Y:S04]  /*6b40*/  @!P5 LDG.E.U16 R51, desc[UR16][R8.64] ;  /* 0x000000100833d981 */ /* 0x0000a8000c1e1500 */
[----:B------:R1:W2:Y:S01]  /*6b50*/  @!P5 LDG.E.U16 R98, desc[UR16][R6.64] ;  /* 0x000000100662d981 */ /* 0x0002a2000c1e1500 */
[----:B------:R-:W-:Y:S01]  /*6b60*/  LOP3.LUT P5, RZ, R4, 0x1, RZ, 0xc0, !PT ;  /* 0x0000000104ff7812 */ /* 0x000fe200078ac0ff */
[----:B------:R-:W-:Y:S02]  /*6b70*/  IMAD R4, R122, 0xf, RZ ;  /* 0x0000000f7a047824 */ /* 0x000fe400078e02ff */
[----:B------:R0:W-:Y:S04]  /*6b80*/  STL.64 [R1+0x1c0], R8 ;  /* 0x0001c00801007387 */ /* 0x0001e80000100a00 */
[----:B------:R1:W-:Y:S01]  /*6b90*/  STL.64 [R1+0x1b8], R6 ;  /* 0x0001b80601007387 */ /* 0x0003e20000100a00 */
[----:B------:R-:W-:Y:S01]  /*6ba0*/  PRMT R95, RZ, 0x7610, R95 ;  /* 0x00007610ff5f7816 */ /* 0x000fe2000000005f */
[----:B0-----:R-:W-:-:S04]  /*6bb0*/  IMAD.WIDE R8, R4, 0x2, R120 ;  /* 0x0000000204087825 */ /* 0x001fc800078e0278 */
[----:B-1----:R-:W-:Y:S01]  /*6bc0*/  IMAD.WIDE R6, R4, 0x2, R118 ;  /* 0x0000000204067825 */ /* 0x002fe200078e0276 */
[----:B------:R-:W-:Y:S01]  /*6bd0*/  STL.64 [R1+0x140], R8 ;  /* 0x0001400801007387 */ /* 0x000fe20000100a00 */
[----:B------:R-:W-:-:S03]  /*6be0*/  PRMT R97, RZ, 0x7610, R97 ;  /* 0x00007610ff617816 */ /* 0x000fc60000000061 */
[----:B------:R-:W2:Y:S04]  /*6bf0*/  LDL.LU R88, [R1+0x3c8] ;  /* 0x0003c80001587983 */ /* 0x000ea80000300800 */
[----:B------:R0:W-:Y:S04]  /*6c00*/  STL.64 [R1+0x138], R6 ;  /* 0x0001380601007387 */ /* 0x0001e80000100a00 */
[----:B------:R-:W3:Y:S04]  /*6c10*/  LDL.LU R87, [R1+0x334] ;  /* 0x0003340001577983 */ /* 0x000ee80000300800 */
[----:B------:R-:W4:Y:S04]  /*6c20*/  LDL.LU R94, [R1+0x330] ;  /* 0x00033000015e7983 */ /* 0x000f280000300800 */
[----:B------:R-:W4:Y:S01]  /*6c30*/  LDL.LU R86, [R1+0x32c] ;  /* 0x00032c0001567983 */ /* 0x000f220000300800 */
[----:B------:R-:W-:-:S03]  /*6c40*/  SHF.R.U64 R4, R3, 0x10, RZ ;  /* 0x0000001003047819 */ /* 0x000fc600000012ff */
[----:B------:R-:W4:Y:S04]  /*6c50*/  LDL.LU R114, [R1+0x344] ;  /* 0x0003440001727983 */ /* 0x000f280000300800 */
[----:B------:R1:W4:Y:S04]  /*6c60*/  @!P4 LDG.E.U16 R95, desc[UR16][R6.64] ;  /* 0x00000010065fc981 */ /* 0x000328000c1e1500 */
[----:B------:R-:W4:Y:S04]  /*6c70*/  LDL.LU R11, [R1+0x33c] ;  /* 0x00033c00010b7983 */ /* 0x000f280000300800 */
[----:B------:R1:W4:Y:S04]  /*6c80*/  @!P4 LDG.E.U16 R97, desc[UR16][R8.64] ;  /* 0x000000100861c981 */ /* 0x000328000c1e1500 */
[----:B0-----:R-:W4:Y:S01]  /*6c90*/  LDL.LU R7, [R1+0x338] ;  /* 0x0003380001077983 */ /* 0x001f220000300800 */
[----:B------:R-:W-:-:S03]  /*6ca0*/  LOP3.LUT P4, RZ, R4, 0x1, RZ, 0xc0, !PT ;  /* 0x0000000104ff7812 */ /* 0x000fc6000788c0ff */
[----:B------:R-:W4:Y:S04]  /*6cb0*/  LDL.LU R8, [R1+0x324] ;  /* 0x0003240001087983 */ /* 0x000f280000300800 */
[----:B------:R-:W4:Y:S01]  /*6cc0*/  LDL.LU R9, [R1+0x320] ;  /* 0x0003200001097983 */ /* 0x000f220000300800 */
[----:B------:R-:W-:-:S03]  /*6cd0*/  SHF.R.U64 R4, R3, 0x8, RZ ;  /* 0x0000000803047819 */ /* 0x000fc600000012ff */
[----:B------:R-:W4:Y:S04]  /*6ce0*/  LDL.LU R10, [R1+0x31c] ;  /* 0x00031c00010a7983 */ /* 0x000f280000300800 */
[----:B------:R-:W4:Y:S04]  /*6cf0*/  LDL.LU R12, [R1+0x318] ;  /* 0x00031800010c7983 */ /* 0x000f280000300800 */
[----:B------:R-:W4:Y:S04]  /*6d00*/  LDL.LU R13, [R1+0x30c] ;  /* 0x00030c00010d7983 */ /* 0x000f280000300800 */
[----:B------:R-:W4:Y:S04]  /*6d10*/  LDL.LU R14, [R1+0x308] ;  /* 0x00030800010e7983 */ /* 0x000f280000300800 */
[----:B------:R-:W4:Y:S01]  /*6d20*/  LDL.LU R15, [R1+0x304] ;  /* 0x00030400010f7983 */ /* 0x000f220000300800 */
[----:B------:R-:W-:-:S03]  /*6d30*/  LOP3.LUT P6, RZ, R4, 0x1, RZ, 0xc0, !PT ;  /* 0x0000000104ff7812 */ /* 0x000fc600078cc0ff */
[----:B------:R-:W4:Y:S04]  /*6d40*/  LDL.LU R16, [R1+0x300] ;  /* 0x0003000001107983 */ /* 0x000f280000300800 */
[----:B------:R-:W4:Y:S04]  /*6d50*/  LDL.LU R17, [R1+0x2dc] ;  /* 0x0002dc0001117983 */ /* 0x000f280000300800 */
[----:B------:R-:W4:Y:S04]  /*6d60*/  LDL.LU R18, [R1+0x2d8] ;  /* 0x0002d80001127983 */ /* 0x000f280000300800 */
[----:B------:R-:W4:Y:S04]  /*6d70*/  LDL.LU R19, [R1+0x2d4] ;  /* 0x0002d40001137983 */ /* 0x000f280000300800 */
[----:B------:R-:W4:Y:S01]  /*6d80*/  LDL.LU R4, [R1+0x328] ;  /* 0x0003280001047983 */ /* 0x000f220000300800 */
[----:B-1----:R-:W-:-:S04]  /*6d90*/  IMAD R6, R122, 0x17, RZ ;  /* 0x000000177a067824 */ /* 0x002fc800078e02ff */
[----:B------:R-:W-:Y:S01]  /*6da0*/  IMAD.WIDE R48, R6, 0x2, R120 ;  /* 0x0000000206307825 */ /* 0x000fe200078e0278 */
[----:B------:R-:W-:-:S03]  /*6db0*/  PRMT R3, RZ, 0x7610, R3 ;  /* 0x00007610ff037816 */ /* 0x000fc60000000003 */
[----:B------:R-:W-:Y:S01]  /*6dc0*/  IMAD.WIDE R90, R6, 0x2, R118 ;  /* 0x00000002065a7825 */ /* 0x000fe200078e0276 */
[----:B------:R0:W-:Y:S01]  /*6dd0*/  STL.64 [R1+0xc0], R48 ;  /* 0x0000c03001007387 */ /* 0x0001e20000100a00 */
[----:B------:R-:W-:-:S03]  /*6de0*/  PRMT R96, RZ, 0x7610, R96 ;  /* 0x00007610ff607816 */ /* 0x000fc60000000060 */
[----:B------:R-:W4:Y:S04]  /*6df0*/  LDL.LU R6, [R1+0x340] ;  /* 0x0003400001067983 */ /* 0x000f280000300800 */
[----:B------:R-:W4:Y:S04]  /*6e00*/  @P0 LDG.E.U16 R3, desc[UR16][R48.64] ;  /* 0x0000001030030981 */ /* 0x000f28000c1e1500 */
[----:B------:R-:W4:Y:S04]  /*6e10*/  @P0 LDG.E.U16 R96, desc[UR16][R90.64] ;  /* 0x000000105a600981 */ /* 0x000f28000c1e1500 */
[----:B0-----:R-:W5:Y:S04]  /*6e20*/  LDL.LU.64 R48, [R1+0x858] ;  /* 0x0008580001307983 */ /* 0x001f680000300a00 */
[----:B------:R0:W-:Y:S04]  /*6e30*/  STL.64 [R1+0xb8], R90 ;  /* 0x0000b85a01007387 */ /* 0x0001e80000100a00 */
[----:B0-----:R-:W4:Y:S01]  /*6e40*/  LDL.LU.64 R90, [R1+0x850] ;  /* 0x00085000015a7983 */ /* 0x001f220000300a00 */
[----:B--2---:R-:W-:-:S03]  /*6e50*/  ISETP.NE.AND P0, PT, R88, RZ, PT ;  /* 0x000000ff5800720c */ /* 0x004fc60003f05270 */
[----:B------:R-:W2:Y:S04]  /*6e60*/  LDL.LU R88, [R1+0x84c] ;  /* 0x00084c0001587983 */ /* 0x000ea80000300800 */
[----:B---3--:R0:W-:Y:S04]  /*6e70*/  STS.U16 [R53+UR5+0x1980], R87 ;  /* 0x0019805735007988 */ /* 0x0081e80008000405 */
[----:B----4-:R1:W-:Y:S04]  /*6e80*/  STS.U16 [R53+UR5+0x9980], R94 ;  /* 0x0099805e35007988 */ /* 0x0103e80008000405 */
[----:B------:R3:W-:Y:S04]  /*6e90*/  STS.U16 [R53+UR5+0x1d80], R86 ;  /* 0x001d805635007988 */ /* 0x0007e80008000405 */
[----:B0-----:R-:W4:Y:S04]  /*6ea0*/  LDL.LU R87, [R1+0x848] ;  /* 0x0008480001577983 */ /* 0x001f280000300800 */
[----:B-1----:R-:W2:Y:S04]  /*6eb0*/  LDL.LU R94, [R1+0x844] ;  /* 0x00084400015e7983 */ /* 0x002ea80000300800 */
[----:B---3--:R-:W3:Y:S04]  /*6ec0*/  LDL.LU R86, [R1+0x840] ;  /* 0x0008400001567983 */ /* 0x008ee80000300800 */
[----:B------:R0:W-:Y:S02]  /*6ed0*/  STS.U16 [R53+UR5+0x9d80], R4 ;  /* 0x009d800435007988 */ /* 0x0001e40008000405 */
[----:B0-----:R-:W-:-:S02]  /*6ee0*/  LOP3.LUT R4, R0, 0x40, RZ, 0x3c, !PT ;  /* 0x0000004000047812 */ /* 0x001fc400078e3cff */
[----:B------:R-:W2:Y:S04]  /*6ef0*/  LDL.LU R53, [R1+0x83c] ;  /* 0x00083c0001357983 */ /* 0x000ea80000300800 */
[----:B------:R0:W-:Y:S04]  /*6f00*/  STS.U16 [R4+UR5+0x200], R114 ;  /* 0x0002007204007988 */ /* 0x0001e80008000405 */
[----:B0-----:R-:W2:Y:S04]  /*6f10*/  LDL.LU R114, [R1+0x838] ;  /* 0x0008380001727983 */ /* 0x001ea80000300800 */
        /* <DEDUP_REMOVED lines=14> */
[----:B--2---:R0:W-:Y:S02]  /*7000*/  STS.U16 [R4+UR5+0x9e00], R114 ;  /* 0x009e007204007988 */ /* 0x0041e40008000405 */
[----:B0-----:R-:W-:-:S05]  /*7010*/  LOP3.LUT R114, R0, 0x50, RZ, 0x3c, !PT ;  /* 0x0000005000727812 */ /* 0x001fca00078e3cff */
[----:B------:R0:W-:Y:S04]  /*7020*/  STS.U16 [R114+UR5+0x280], R53 ;  /* 0x0002803572007988 */ /* 0x0001e80008000405 */
[----:B---3--:R1:W-:Y:S04]  /*7030*/  STS.U16 [R114+UR5+0x8280], R86 ;  /* 0x0082805672007988 */ /* 0x0083e80008000405 */
[----:B------:R2:W-:Y:S04]  /*7040*/  STS.U16 [R114+UR5+0x680], R94 ;  /* 0x0006805e72007988 */ /* 0x0005e80008000405 */
[----:B0-----:R-:W3:Y:S04]  /*7050*/  LDL.LU R53, [R1+0x834] ;  /* 0x0008340001357983 */ /* 0x001ee80000300800 */
[----:B-1----:R-:W3:Y:S04]  /*7060*/  LDL.LU R86, [R1+0x830] ;  /* 0x0008300001567983 */ /* 0x002ee80000300800 */
[----:B--2---:R-:W2:Y:S04]  /*7070*/  LDL.LU R94, [R1+0x82c] ;  /* 0x00082c00015e7983 */ /* 0x004ea80000300800 */
[----:B----4-:R0:W-:Y:S04]  /*7080*/  STS.U16 [R114+UR5+0x8680], R87 ;  /* 0x0086805772007988 */ /* 0x0101e80008000405 */
[----:B------:R1:W-:Y:S04]  /*7090*/  STS.U16 [R114+UR5+0xa80], R88 ;  /* 0x000a805872007988 */ /* 0x0003e80008000405 */
[----:B------:R4:W-:Y:S04]  /*70a0*/  STS.U16 [R114+UR5+0x8a80], R89 ;  /* 0x008a805972007988 */ /* 0x0009e80008000405 */
[----:B0-----:R-:W3:Y:S04]  /*70b0*/  LDL.LU R87, [R1+0x828] ;  /* 0x0008280001577983 */ /* 0x001ee80000300800 */
[----:B-1----:R-:W3:Y:S04]  /*70c0*/  LDL.LU R88, [R1+0x824] ;  /* 0x0008240001587983 */ /* 0x002ee80000300800 */
[----:B----4-:R-:W4:Y:S04]  /*70d0*/  LDL.LU R89, [R1+0x820] ;  /* 0x0008200001597983 */ /* 0x010f280000300800 */
[----:B------:R0:W-:Y:S04]  /*70e0*/  STS.U16 [R114+UR5+0xe80], R90 ;  /* 0x000e805a72007988 */ /* 0x0001e80008000405 */
[----:B------:R1:W-:Y:S04]  /*70f0*/  STS.U16 [R114+UR5+0x8e80], R92 ;  /* 0x008e805c72007988 */ /* 0x0003e80008000405 */
[----:B------:R1:W-:Y:S04]  /*7100*/  STS.U16 [R114+UR5+0x1280], R91 ;  /* 0x0012805b72007988 */ /* 0x0003e80008000405 */
[----:B0-----:R-:W3:Y:S04]  /*7110*/  LDL.LU R90, [R1+0x81c] ;  /* 0x00081c00015a7983 */ /* 0x001ee80000300800 */
[----:B-1----:R-:W3:Y:S04]  /*7120*/  LDL.LU R92, [R1+0x818] ;  /* 0x00081800015c7983 */ /* 0x002ee80000300800 */
[----:B------:R-:W3:Y:S04]  /*7130*/  LDL.LU R91, [R1+0x814] ;  /* 0x00081400015b7983 */ /* 0x000ee80000300800 */
[----:B------:R0:W-:Y:S04]  /*7140*/  STS.U16 [R114+UR5+0x9280], R93 ;  /* 0x0092805d72007988 */ /* 0x0001e80008000405 */
[----:B0-----:R-:W3:Y:S01]  /*7150*/  LDL.LU R93, [R1+0x810] ;  /* 0x00081000015d7983 */ /* 0x001ee20000300800 */
[----:B------:R-:W-:-:S04]  /*7160*/  IMAD R4, R122, 0x1f, RZ ;  /* 0x0000001f7a047824 */ /* 0x000fc800078e02ff */
[----:B------:R-:W-:-:S05]  /*7170*/  IMAD.WIDE R6, R4, 0x2, R120 ;  /* 0x0000000204067825 */ /* 0x000fca00078e0278 */
[----:B------:R0:W-:Y:S01]  /*7180*/  STL.64 [R1+0x40], R6 ;  /* 0x0000400601007387 */ /* 0x0001e20000100a00 */
[C---:B------:R-:W-:Y:S02]  /*7190*/  IMAD R12, R122.reuse, 0x27, RZ ;  /* 0x000000277a0c7824 */ /* 0x040fe400078e02ff */
[----:B------:R-:W-:Y:S01]  /*71a0*/  IMAD R10, R122, 0x2f, RZ ;  /* 0x0000002f7a0a7824 */ /* 0x000fe200078e02ff */
[----:B------:R1:W-:Y:S01]  /*71b0*/  STS.U16 [R114+UR5+0x1680], R123 ;  /* 0x0016807b72007988 */ /* 0x0003e20008000405 */
[----:B------:R-:W-:-:S04]  /*71c0*/  IMAD.WIDE R18, R12, 0x2, R120 ;  /* 0x000000020c127825 */ /* 0x000fc800078e0278 */
[----:B------:R-:W-:Y:S02]  /*71d0*/  IMAD R8, R122, 0x37, RZ ;  /* 0x000000377a087824 */ /* 0x000fe400078e02ff */
[----:B------:R-:W-:-:S04]  /*71e0*/  IMAD.WIDE R12, R12, 0x2, R118 ;  /* 0x000000020c0c7825 */ /* 0x000fc800078e0276 */
[----:B------:R-:W-:-:S04]  /*71f0*/  IMAD.WIDE R16, R10, 0x2, R120 ;  /* 0x000000020a107825 */ /* 0x000fc800078e0278 */
[----:B------:R-:W-:-:S04]  /*7200*/  IMAD.WIDE R10, R10, 0x2, R118 ;  /* 0x000000020a0a7825 */ /* 0x000fc800078e0276 */
[----:B------:R-:W-:-:S04]  /*7210*/  IMAD.WIDE R14, R8, 0x2, R120 ;  /* 0x00000002080e7825 */ /* 0x000fc800078e0278 */
[----:B------:R-:W-:Y:S01]  /*7220*/  IMAD.WIDE R8, R8, 0x2, R118 ;  /* 0x0000000208087825 */ /* 0x000fe200078e0276 */
[----:B--2---:R-:W-:-:S06]  /*7230*/  PRMT R94, RZ, 0x7610, R94 ;  /* 0x00007610ff5e7816 */ /* 0x004fcc000000005e */
[----:B------:R0:W2:Y:S02]  /*7240*/  @!P3 LDG.E.U16 R94, desc[UR16][R6.64] ;  /* 0x00000010065eb981 */ /* 0x0000a4000c1e1500 */
[----:B0-----:R-:W-:-:S05]  /*7250*/  IMAD.WIDE R6, R4, 0x2, R118 ;  /* 0x0000000204067825 */ /* 0x001fca00078e0276 */
[----:B------:R0:W-:Y:S01]  /*7260*/  STL.64 [R1+0x38], R6 ;  /* 0x0000380601007387 */ /* 0x0001e20000100a00 */
[----:B------:R-:W-:-:S03]  /*7270*/  IMAD R4, R122, 0x3f, RZ ;  /* 0x0000003f7a047824 */ /* 0x000fc600078e02ff */
[----:B-1----:R-:W2:Y:S01]  /*7280*/  LDL.LU R123, [R1+0x80c] ;  /* 0x00080c00017b7983 */ /* 0x002ea20000300800 */
[----:B----4-:R-:W-:Y:S02]  /*7290*/  PRMT R89, RZ, 0x7610, R89 ;  /* 0x00007610ff597816 */ /* 0x010fe40000000059 */
[----:B---3--:R-:W-:Y:S02]  /*72a0*/  PRMT R88, RZ, 0x7610, R88 ;  /* 0x00007610ff587816 */ /* 0x008fe40000000058 */
[----:B------:R-:W-:Y:S02]  /*72b0*/  PRMT R87, RZ, 0x7610, R87 ;  /* 0x00007610ff577816 */ /* 0x000fe40000000057 */
[----:B------:R-:W-:Y:S01]  /*72c0*/  PRMT R86, RZ, 0x7610, R86 ;  /* 0x00007610ff567816 */ /* 0x000fe20000000056 */
[----:B------:R-:W3:Y:S04]  /*72d0*/  @P4 LDG.E.U16 R89, desc[UR16][R10.64] ;  /* 0x000000100a594981 */ /* 0x000ee8000c1e1500 */
[----:B------:R-:W4:Y:S01]  /*72e0*/  @P6 LDG.E.U16 R88, desc[UR16][R14.64] ;  /* 0x000000100e586981 */ /* 0x000f22000c1e1500 */
[----:B------:R-:W-:-:S03]  /*72f0*/  PRMT R90, RZ, 0x7610, R90 ;  /* 0x00007610ff5a7816 */ /* 0x000fc6000000005a */
[----:B------:R-:W3:Y:S01]  /*7300*/  @P6 LDG.E.U16 R87, desc[UR16][R8.64] ;  /* 0x0000001008576981 */ /* 0x000ee2000c1e1500 */
[----:B------:R-:W-:-:S03]  /*7310*/  PRMT R92, RZ, 0x7610, R92 ;  /* 0x00007610ff5c7816 */ /* 0x000fc6000000005c */
[----:B------:R-:W3:Y:S01]  /*7320*/  @P4 LDG.E.U16 R90, desc[UR16][R16.64] ;  /* 0x00000010105a4981 */ /* 0x000ee2000c1e1500 */
[----:B------:R-:W-:-:S03]  /*7330*/  PRMT R91, RZ, 0x7610, R91 ;  /* 0x00007610ff5b7816 */ /* 0x000fc6000000005b */
[----:B------:R-:W3:Y:S04]  /*7340*/  @P5 LDG.E.U16 R92, desc[UR16][R18.64] ;  /* 0x00000010125c5981 */ /* 0x000ee8000c1e1500 */
[----:B------:R-:W3:Y:S01]  /*7350*/  @P5 LDG.E.U16 R91, desc[UR16][R12.64] ;  /* 0x000000100c5b5981 */ /* 0x000ee2000c1e1500 */
[----:B------:R-:W-:-:S06]  /*7360*/  PRMT R93, RZ, 0x7610, R93 ;  /* 0x00007610ff5d7816 */ /* 0x000fcc000000005d */
[----:B------:R0:W3:Y:S02]  /*7370*/  @!P3 LDG.E.U16 R93, desc[UR16][R6.64] ;  /* 0x00000010065db981 */ /* 0x0000e4000c1e1500 */
[----:B0-----:R-:W-:-:S05]  /*7380*/  IMAD.WIDE R6, R4, 0x2, R120 ;  /* 0x0000000204067825 */ /* 0x001fca00078e0278 */
[----:B------:R-:W4:Y:S04]  /*7390*/  @!P2 LDG.E.U16 R86, desc[UR16][R6.64] ;  /* 0x000000100656a981 */ /* 0x000f28000c1e1500 */
[----:B------:R-:W-:Y:S04]  /*73a0*/  STS.U16 [R114+UR5+0x9680], R5 ;  /* 0x0096800572007988 */ /* 0x000fe80008000405 */
[----:B------:R-:W-:Y:S04]  /*73b0*/  STS.U16 [R114+UR5+0x1a80], R117 ;  /* 0x001a807572007988 */ /* 0x000fe80008000405 */
[----:B------:R-:W-:Y:S04]  /*73c0*/  STS.U16 [R114+UR5+0x9a80], R116 ;  /* 0x009a807472007988 */ /* 0x000fe80008000405 */
[----:B------:R-:W-:Y:S04]  /*73d0*/  STS.U16 [R114+UR5+0x1e80], R115 ;  /* 0x001e807372007988 */ /* 0x000fe80008000405 */
[----:B------:R0:W-:Y:S02]  /*73e0*/  STS.U16 [R114+UR5+0x9e80], R52 ;  /* 0x009e803472007988 */ /* 0x0001e40008000405 */
[----:B0-----:R-:W-:-:S05]  /*73f0*/  LOP3.LUT R52, R0, 0x60, RZ, 0x3c, !PT ;  /* 0x0000006000347812 */ /* 0x001fca00078e3cff */
        /* <DEDUP_REMOVED lines=15> */
[----:B------:R0:W-:Y:S01]  /*74f0*/  STS.U16 [R52+UR5+0x9f00], R125 ;  /* 0x009f007d34007988 */ /* 0x0001e20008000405 */
[----:B------:R-:W-:-:S02]  /*7500*/  PRMT R53, RZ, 0x7610, R53 ;  /* 0x00007610ff357816 */ /* 0x000fc40000000035 */
[----:B0-----:R-:W-:-:S05]  /*7510*/  LOP3.LUT R52, R0, 0x70, RZ, 0x3c, !PT ;  /* 0x0000007000347812 */ /* 0x001fca00078e3cff */
[----:B------:R0:W-:Y:S01]  /*7520*/  STS.U16 [R52+UR5+0x380], R51 ;  /* 0x0003803334007988 */ /* 0x0001e20008000405 */
[----:B------:R-:W-:-:S03]  /*7530*/  IMAD.WIDE R4, R4, 0x2, R118 ;  /* 0x0000000204047825 */ /* 0x000fc600078e0276 */
[----:B------:R-:W-:Y:S01]  /*7540*/  STS.U16 [R52+UR5+0x8380], R98 ;  /* 0x0083806234007988 */ /* 0x000fe20008000405 */
[----:B0-----:R-:W-:-:S03]  /*7550*/  LOP3.LUT R51, R124, 0x3f, RZ, 0xc0, !PT ;  /* 0x0000003f7c337812 */ /* 0x001fc600078ec0ff */
[----:B------:R-:W-:Y:S04]  /*7560*/  STS.U16 [R52+UR5+0x780], R97 ;  /* 0x0007806134007988 */ /* 0x000fe80008000405 */
[----:B------:R0:W-:Y:S01]  /*7570*/  STS.U16 [R52+UR5+0x8780], R95 ;  /* 0x0087805f34007988 */ /* 0x0001e20008000405 */
[----:B------:R-:W-:-:S03]  /*7580*/  IMAD R55, R55, UR4, RZ ;  /* 0x0000000437377c24 */ /* 0x000fc6000f8e02ff */
[----:B------:R1:W-:Y:S04]  /*7590*/  STS.U16 [R52+UR5+0xb80], R3 ;  /* 0x000b800334007988 */ /* 0x0003e80008000405 */
[----:B------:R-:W-:Y:S04]  /*75a0*/  STS.U16 [R52+UR5+0x8b80], R96 ;  /* 0x008b806034007988 */ /* 0x000fe80008000405 */
[----:B------:R-:W4:Y:S01]  /*75b0*/  @!P2 LDG.E.U16 R53, desc[UR16][R4.64] ;  /* 0x000000100435a981 */ /* 0x000f22000c1e1500 */
[----:B------:R-:W-:Y:S02]  /*75c0*/  IMAD R60, R60, UR4, RZ ;  /* 0x000000043c3c7c24 */ /* 0x000fe4000f8e02ff */
[----:B------:R-:W-:-:S02]  /*75d0*/  IMAD R57, R57, UR4, RZ ;  /* 0x0000000439397c24 */ /* 0x000fc4000f8e02ff */
[----:B------:R-:W-:Y:S02]  /*75e0*/  IMAD R113, R83, UR4, RZ ;  /* 0x0000000453717c24 */ /* 0x000fe4000f8e02ff */
[----:B------:R-:W-:Y:S02]  /*75f0*/  IMAD R83, R54, UR4, RZ ;  /* 0x0000000436537c24 */ /* 0x000fe4000f8e02ff */
[----:B------:R-:W-:Y:S02]  /*7600*/  IMAD R59, R59, UR4, RZ ;  /* 0x000000043b3b7c24 */ /* 0x000fe4000f8e02ff */
[----:B------:R-:W-:Y:S02]  /*7610*/  IMAD R84, R84, UR4, RZ ;  /* 0x0000000454547c24 */ /* 0x000fe4000f8e02ff */
        /* <DEDUP_REMOVED lines=19> */
[----:B------:R-:W-:Y:S01]  /*7750*/  IMAD R62, R62, UR4, RZ ;  /* 0x000000043e3e7c24 */ /* 0x000fe2000f8e02ff */
[----:B--2---:R2:W-:Y:S01]  /*7760*/  STS.U16 [R52+UR5+0xf80], R94 ;  /* 0x000f805e34007988 */ /* 0x0045e20008000405 */
[----:B0-----:R-:W-:-:S05]  /*7770*/  IMAD R95, R51, R123, RZ ;  /* 0x0000007b335f7224 */ /* 0x001fca00078e02ff */
[----:B------:R-:W-:-:S04]  /*7780*/  LEA R125, P2, R95, UR14, 0x1 ;  /* 0x0000000e5f7d7c11 */ /* 0x000fc8000f8408ff */
[----:B-1----:R-:W-:Y:S02]  /*7790*/  LEA.HI.X.SX32 R3, R95, UR15, 0x1, P2 ;  /* 0x0000000f5f037c11 */ /* 0x002fe400090f0eff */
[-C--:B------:R-:W-:Y:S02]  /*77a0*/  LEA R54, P2, R55, R125.reuse, 0x1 ;  /* 0x0000007d37367211 */ /* 0x080fe400078408ff */
[----:B------:R-:W-:Y:S02]  /*77b0*/  LEA R56, P6, R57, R125, 0x1 ;  /* 0x0000007d39387211 */ /* 0x000fe400078c08ff */
[----:B------:R-:W-:Y:S02]  /*77c0*/  LEA.HI.X.SX32 R55, R55, R3, 0x1, P2 ;  /* 0x0000000337377211 */ /* 0x000fe400010f0eff */
[----:B------:R-:W-:Y:S02]  /*77d0*/  LEA R58, P2, R59, R125, 0x1 ;  /* 0x0000007d3b3a7211 */ /* 0x000fe400078408ff */
[----:B------:R-:W-:-:S02]  /*77e0*/  LEA.HI.X.SX32 R57, R57, R3, 0x1, P6 ;  /* 0x0000000339397211 */ /* 0x000fc400030f0eff */
[----:B------:R-:W-:Y:S02]  /*77f0*/  LEA.HI.X.SX32 R59, R59, R3, 0x1, P2 ;  /* 0x000000033b3b7211 */ /* 0x000fe400010f0eff */
[-C--:B--2---:R-:W-:Y:S01]  /*7800*/  LEA R94, P2, R68, R125.reuse, 0x1 ;  /* 0x0000007d445e7211 */ /* 0x084fe200078408ff */
[----:B---3--:R-:W-:Y:S04]  /*7810*/  STS.U16 [R52+UR5+0x8f80], R93 ;  /* 0x008f805d34007988 */ /* 0x008fe80008000405 */
[----:B------:R-:W-:Y:S04]  /*7820*/  STS.U16 [R52+UR5+0x1380], R92 ;  /* 0x0013805c34007988 */ /* 0x000fe80008000405 */
[----:B------:R-:W-:Y:S04]  /*7830*/  STS.U16 [R52+UR5+0x9380], R91 ;  /* 0x0093805b34007988 */ /* 0x000fe80008000405 */
[----:B------:R0:W-:Y:S04]  /*7840*/  STS.U16 [R52+UR5+0x1780], R90 ;  /* 0x0017805a34007988 */ /* 0x0001e80008000405 */
[----:B------:R-:W-:Y:S04]  /*7850*/  STS.U16 [R52+UR5+0x9780], R89 ;  /* 0x0097805934007988 */ /* 0x000fe80008000405 */
[----:B----4-:R-:W-:Y:S04]  /*7860*/  STS.U16 [R52+UR5+0x1b80], R88 ;  /* 0x001b805834007988 */ /* 0x010fe80008000405 */
[----:B------:R-:W-:Y:S01]  /*7870*/  STS.U16 [R52+UR5+0x9b80], R87 ;  /* 0x009b805734007988 */ /* 0x000fe20008000405 */
[----:B0-----:R-:W-:-:S03]  /*7880*/  LEA R90, P4, R84, R125, 0x1 ;  /* 0x0000007d545a7211 */ /* 0x001fc600078808ff */
[----:B------:R0:W-:Y:S01]  /*7890*/  STS.U16 [R52+UR5+0x1f80], R86 ;  /* 0x001f805634007988 */ /* 0x0001e20008000405 */
[----:B------:R-:W-:Y:S02]  /*78a0*/  LEA R92, P6, R64, R125, 0x1 ;  /* 0x0000007d405c7211 */ /* 0x000fe400078c08ff */
[----:B------:R-:W-:Y:S02]  /*78b0*/  LEA.HI.X.SX32 R91, R84, R3, 0x1, P4 ;  /* 0x00000003545b7211 */ /* 0x000fe400020f0eff */
[----:B0-----:R-:W-:-:S04]  /*78c0*/  LEA R86, P3, R60, R125, 0x1 ;  /* 0x0000007d3c567211 */ /* 0x001fc800078608ff */
[----:B------:R-:W-:Y:S02]  /*78d0*/  LEA.HI.X.SX32 R87, R60, R3, 0x1, P3 ;  /* 0x000000033c577211 */ /* 0x000fe400018f0eff */
[CC--:B------:R-:W-:Y:S02]  /*78e0*/  LEA R60, P3, R61.reuse, R125.reuse, 0x1 ;  /* 0x0000007d3d3c7211 */ /* 0x0c0fe400078608ff */
[----:B------:R-:W-:Y:S02]  /*78f0*/  LEA R96, P4, R66, R125, 0x1 ;  /* 0x0000007d42607211 */ /* 0x000fe400078808ff */
[-C--:B------:R-:W-:Y:S02]  /*7900*/  LEA.HI.X.SX32 R61, R61, R3.reuse, 0x1, P3 ;  /* 0x000000033d3d7211 */ /* 0x080fe400018f0eff */
[----:B------:R-:W-:Y:S02]  /*7910*/  LEA.HI.X.SX32 R93, R64, R3, 0x1, P6 ;  /* 0x00000003405d7211 */ /* 0x000fe400030f0eff */
[----:B------:R-:W-:-:S02]  /*7920*/  LEA R64, P3, R65, R125, 0x1 ;  /* 0x0000007d41407211 */ /* 0x000fc400078608ff */
[-C--:B------:R-:W-:Y:S02]  /*7930*/  LEA.HI.X.SX32 R95, R68, R3.reuse, 0x1, P2 ;  /* 0x00000003445f7211 */ /* 0x080fe400010f0eff */
[----:B------:R-:W-:Y:S02]  /*7940*/  LEA.HI.X.SX32 R97, R66, R3, 0x1, P4 ;  /* 0x0000000342617211 */ /* 0x000fe400020f0eff */
[-C--:B------:R-:W-:Y:S02]  /*7950*/  LEA R66, P2, R67, R125.reuse, 0x1 ;  /* 0x0000007d43427211 */ /* 0x080fe400078408ff */
[----:B------:R-:W-:Y:S02]  /*7960*/  LEA R68, P4, R69, R125, 0x1 ;  /* 0x0000007d45447211 */ /* 0x000fe400078808ff */
        /* <DEDUP_REMOVED lines=11> */
[----:B------:R-:W-:Y:S01]  /*7a20*/  LEA R74, P4, R75, R125, 0x1 ;  /* 0x0000007d4b4a7211 */ /* 0x000fe200078808ff */
[----:B------:R-:W-:Y:S01]  /*7a30*/  IMAD R77, R77, UR4, RZ ;  /* 0x000000044d4d7c24 */ /* 0x000fe2000f8e02ff */
[----:B------:R-:W-:Y:S02]  /*7a40*/  LEA.HI.X.SX32 R71, R71, R3, 0x1, P3 ;  /* 0x0000000347477211 */ /* 0x000fe400018f0eff */
[----:B------:R-:W-:Y:S01]  /*7a50*/  LEA R104, P3, R76, R125, 0x1 ;  /* 0x0000007d4c687211 */ /* 0x000fe200078608ff */
[----:B------:R-:W-:Y:S01]  /*7a60*/  IMAD R79, R79, UR4, RZ ;  /* 0x000000044f4f7c24 */ /* 0x000fe2000f8e02ff */
[----:B------:R-:W-:-:S02]  /*7a70*/  LEA.HI.X.SX32 R73, R73, R3, 0x1, P2 ;  /* 0x0000000349497211 */ /* 0x000fc400010f0eff */
[----:B------:R-:W-:Y:S02]  /*7a80*/  LEA.HI.X.SX32 R75, R75, R3, 0x1, P4 ;  /* 0x000000034b4b7211 */ /* 0x000fe400020f0eff */
[-C--:B------:R-:W-:Y:S02]  /*7a90*/  LEA R106, P2, R80, R125.reuse, 0x1 ;  /* 0x0000007d506a7211 */ /* 0x080fe400078408ff */
[----:B------:R-:W-:Y:S01]  /*7aa0*/  LEA R108, P4, R78, R125, 0x1 ;  /* 0x0000007d4e6c7211 */ /* 0x000fe200078808ff */
[----:B------:R-:W-:Y:S01]  /*7ab0*/  IMAD R63, R63, UR4, RZ ;  /* 0x000000043f3f7c24 */ /* 0x000fe2000f8e02ff */
[----:B------:R-:W-:Y:S01]  /*7ac0*/  LEA.HI.X.SX32 R105, R76, R3, 0x1, P3 ;  /* 0x000000034c697211 */ /* 0x000fe200018f0eff */
[----:B------:R-:W-:Y:S01]  /*7ad0*/  IMAD R82, R82, UR4, RZ ;  /* 0x0000000452527c24 */ /* 0x000fe2000f8e02ff */
[-C--:B------:R-:W-:Y:S01]  /*7ae0*/  LEA R88, P5, R62, R125.reuse, 0x1 ;  /* 0x0000007d3e587211 */ /* 0x080fe200078a08ff */
[----:B------:R-:W-:Y:S01]  /*7af0*/  IMAD R81, R81, UR4, RZ ;  /* 0x0000000451517c24 */ /* 0x000fe2000f8e02ff */
[----:B------:R-:W-:-:S02]  /*7b00*/  LEA R76, P3, R77, R125, 0x1 ;  /* 0x0000007d4d4c7211 */ /* 0x000fc400078608ff */
[-C--:B------:R-:W-:Y:S02]  /*7b10*/  LEA.HI.X.SX32 R107, R80, R3.reuse, 0x1, P2 ;  /* 0x00000003506b7211 */ /* 0x080fe400010f0eff */
[----:B------:R-:W-:Y:S02]  /*7b20*/  LEA.HI.X.SX32 R109, R78, R3, 0x1, P4 ;  /* 0x000000034e6d7211 */ /* 0x000fe400020f0eff */
[----:B------:R-:W-:Y:S02]  /*7b30*/  LEA R78, P2, R79, R125, 0x1 ;  /* 0x0000007d4f4e7211 */ /* 0x000fe400078408ff */
[-C--:B------:R-:W-:Y:S02]  /*7b40*/  LEA.HI.X.SX32 R89, R62, R3.reuse, 0x1, P5 ;  /* 0x000000033e597211 */ /* 0x080fe400028f0eff */
[----:B------:R-:W-:Y:S02]  /*7b50*/  LEA.HI.X.SX32 R77, R77, R3, 0x1, P3 ;  /* 0x000000034d4d7211 */ /* 0x000fe400018f0eff */
[----:B------:R-:W-:-:S02]  /*7b60*/  LEA R62, P5, R63, R125, 0x1 ;  /* 0x0000007d3f3e7211 */ /* 0x000fc400078a08ff */
[-C--:B------:R-:W-:Y:S02]  /*7b70*/  LEA R110, P3, R82, R125.reuse, 0x1 ;  /* 0x0000007d526e7211 */ /* 0x080fe400078608ff */
[----:B------:R-:W-:Y:S01]  /*7b80*/  LEA R80, P4, R81, R125, 0x1 ;  /* 0x0000007d51507211 */ /* 0x000fe200078808ff */
[----:B------:R-:W-:Y:S01]  /*7b90*/  VIADD R124, R2, 0x3f ;  /* 0x0000003f027c7836 */ /* 0x000fe20000000000 */
[----:B------:R-:W-:Y:S02]  /*7ba0*/  LEA.HI.X.SX32 R79, R79, R3, 0x1, P2 ;  /* 0x000000034f4f7211 */ /* 0x000fe400010f0eff */
[----:B------:R-:W-:Y:S02]  /*7bb0*/  LEA R112, P2, R113, R125, 0x1 ;  /* 0x0000007d71707211 */ /* 0x000fe400078408ff */
[-C--:B------:R-:W-:Y:S02]  /*7bc0*/  LEA.HI.X.SX32 R63, R63, R3.reuse, 0x1, P5 ;  /* 0x000000033f3f7211 */ /* 0x080fe400028f0eff */
[----:B------:R-:W-:-:S02]  /*7bd0*/  LEA.HI.X.SX32 R111, R82, R3, 0x1, P3 ;  /* 0x00000003526f7211 */ /* 0x000fc400018f0eff */
[----:B------:R-:W-:Y:S02]  /*7be0*/  LEA.HI.X.SX32 R81, R81, R3, 0x1, P4 ;  /* 0x0000000351517211 */ /* 0x000fe400020f0eff */
[-C--:B------:R-:W-:Y:S02]  /*7bf0*/  LEA R82, P3, R83, R125.reuse, 0x1 ;  /* 0x0000007d53527211 */ /* 0x080fe400078608ff */
[-C--:B------:R-:W-:Y:S02]  /*7c00*/  LEA R114, P4, R115, R125.reuse, 0x1 ;  /* 0x0000007d73727211 */ /* 0x080fe400078808ff */
[-C--:B------:R-:W-:Y:S02]  /*7c10*/  LEA R84, P5, R85, R125.reuse, 0x1 ;  /* 0x0000007d55547211 */ /* 0x080fe400078a08ff */
[----:B------:R-:W-:Y:S02]  /*7c20*/  LEA R116, P6, R117, R125, 0x1 ;  /* 0x0000007d75747211 */ /* 0x000fe400078c08ff */
[----:B------:R-:W-:-:S02]  /*7c30*/  LEA.HI.X.SX32 R113, R113, R3, 0x1, P2 ;  /* 0x0000000371717211 */ /* 0x000fc400010f0eff */
[----:B------:R-:W-:Y:S02]  /*7c40*/  ISETP.GT.AND P2, PT, R124, 0x3f, PT ;  /* 0x0000003f7c00780c */ /* 0x000fe40003f44270 */
[-C--:B------:R-:W-:Y:S02]  /*7c50*/  LEA.HI.X.SX32 R83, R83, R3.reuse, 0x1, P3 ;  /* 0x0000000353537211 */ /* 0x080fe400018f0eff */
[-C--:B------:R-:W-:Y:S02]  /*7c60*/  LEA.HI.X.SX32 R115, R115, R3.reuse, 0x1, P4 ;  /* 0x0000000373737211 */ /* 0x080fe400020f0eff */
[-C--:B------:R-:W-:Y:S02]  /*7c70*/  LEA.HI.X.SX32 R85, R85, R3.reuse, 0x1, P5 ;  /* 0x0000000355557211 */ /* 0x080fe400028f0eff */
[----:B------:R-:W-:Y:S02]  /*7c80*/  LEA.HI.X.SX32 R117, R117, R3, 0x1, P6 ;  /* 0x0000000375757211 */ /* 0x000fe400030f0eff */
[----:B------:R-:W0:Y:S01]  /*7c90*/  S2R R3, SR_TID.X ;  /* 0x0000000000037919 */ /* 0x000e220000002100 */
[----:B------:R-:W-:-:S02]  /*7ca0*/  ISETP.LT.AND P2, PT, R51, R2, P2 ;  /* 0x000000023300720c */ /* 0x000fc40001741270 */
[----:B------:R-:W1:Y:S01]  /*7cb0*/  S2R R2, SR_TID.X ;  /* 0x0000000000027919 */ /* 0x000e620000002100 */
[----:B0-----:R-:W-:Y:S02]  /*7cc0*/  LOP3.LUT R3, R3, 0xff, RZ, 0xc0, !PT ;  /* 0x000000ff03037812 */ /* 0x001fe400078ec0ff */
[----:B-1----:R-:W-:-:S03]  /*7cd0*/  LOP3.LUT R2, R2, 0xc0, RZ, 0xc0, !PT ;  /* 0x000000c002027812 */ /* 0x002fc600078ec0ff */
[----:B------:R-:W-:Y:S01]  /*7ce0*/  IMAD.SHL.U32 R3, R3, 0x2, RZ ;  /* 0x0000000203037824 */ /* 0x000fe200078e00ff */
[----:B------:R-:W-:-:S04]  /*7cf0*/  SHF.R.U32.HI R2, RZ, 0x2, R2 ;  /* 0x00000002ff027819 */ /* 0x000fc80000011602 */
[----:B------:R-:W-:Y:S02]  /*7d00*/  LOP3.LUT R2, R3, R2, RZ, 0x3c, !PT ;  /* 0x0000000203027212 */ /* 0x000fe400078e3cff */
[----:B------:R-:W-:-:S06]  /*7d10*/  PRMT R3, RZ, 0x7610, R3 ;  /* 0x00007610ff037816 */ /* 0x000fcc0000000003 */
[----:B------:R-:W2:Y:S04]  /*7d20*/  @P2 LDG.E.U16 R3, desc[UR16][R54.64] ;  /* 0x0000001036032981 */ /* 0x000ea8000c1e1500 */
[----:B------:R-:W-:Y:S04]  /*7d30*/  STS.U16 [R52+UR5+0x9f80], R53 ;  /* 0x009f803534007988 */ /* 0x000fe80008000405 */
[----:B--2---:R0:W-:Y:S02]  /*7d40*/  STS.U16 [R2+UR5+0x20000], R3 ;  /* 0x0200000302007988 */ /* 0x0041e40008000405 */
[----:B0-----:R-:W-:-:S06]  /*7d50*/  PRMT R3, RZ, 0x7610, R3 ;  /* 0x00007610ff037816 */ /* 0x001fcc0000000003 */
[----:B------:R-:W2:Y:S04]  /*7d60*/  @P2 LDG.E.U16 R3, desc[UR16][R56.64] ;  /* 0x0000001038032981 */ /* 0x000ea8000c1e1500 */
        /* <DEDUP_REMOVED lines=41> */
[----:B------:R-:W2:Y:S01]  /*8000*/  @P2 LDG.E.U16 R3, desc[UR16][R84.64] ;  /* 0x0000001054032981 */ /* 0x000ea2000c1e1500 */
[----:B------:R-:W-:-:S06]  /*8010*/  PRMT R125, RZ, 0x7610, R125 ;  /* 0x00007610ff7d7816 */ /* 0x000fcc000000007d */
[----:B------:R0:W3:Y:S04]  /*8020*/  @P2 LDG.E.U16 R125, desc[UR16][R86.64] ;  /* 0x00000010567d2981 */ /* 0x0000e8000c1e1500 */
[----:B------:R-:W-:Y:S04]  /*8030*/  STL [R1+0x348], R54 ;  /* 0x0003483601007387 */ /* 0x000fe80000100800 */
[----:B--2---:R1:W-:Y:S02]  /*8040*/  STS.U16 [R2+UR5+0x23c00], R3 ;  /* 0x023c000302007988 */ /* 0x0043e40008000405 */
[----:B-1----:R-:W-:-:S06]  /*8050*/  PRMT R3, RZ, 0x7610, R3 ;  /* 0x00007610ff037816 */ /* 0x002fcc0000000003 */
[----:B------:R-:W2:Y:S04]  /*8060*/  @P2 LDG.E.U16 R3, desc[UR16][R88.64] ;  /* 0x0000001058032981 */ /* 0x000ea8000c1e1500 */
[----:B------:R-:W-:Y:S04]  /*8070*/  STL [R1+0x344], R55 ;  /* 0x0003443701007387 */ /* 0x000fe80000100800 */
[----:B------:R-:W-:Y:S04]  /*8080*/  STL [R1+0x350], R86 ;  /* 0x0003505601007387 */ /* 0x000fe80000100800 */
[----:B------:R-:W-:Y:S04]  /*8090*/  STL [R1+0x358], R56 ;  /* 0x0003583801007387 */ /* 0x000fe80000100800 */
[----:B------:R-:W-:Y:S04]  /*80a0*/  STL [R1+0x368], R58 ;  /* 0x0003683a01007387 */ /* 0x000fe80000100800 */
[----:B------:R-:W-:Y:S04]  /*80b0*/  STL [R1+0x360], R88 ;  /* 0x0003605801007387 */ /* 0x000fe80000100800 */
[----:B------:R0:W-:Y:S02]  /*80c0*/  STL [R1+0x34c], R87 ;  /* 0x00034c5701007387 */ /* 0x0001e40000100800 */
[----:B0-----:R-:W-:-:S05]  /*80d0*/  LOP3.LUT R87, R2, 0x40, RZ, 0x3c, !PT ;  /* 0x0000004002577812 */ /* 0x001fca00078e3cff */
[----:B---3--:R0:W-:Y:S02]  /*80e0*/  STS.U16 [R87+UR5+0x20200], R125 ;  /* 0x0202007d57007988 */ /* 0x0081e40008000405 */
[----:B0-----:R-:W-:-:S05]  /*80f0*/  LOP3.LUT R125, R2, 0x40, RZ, 0x3c, !PT ;  /* 0x00000040027d7812 */ /* 0x001fca00078e3cff */
        /* <DEDUP_REMOVED lines=39> */
[----:B------:R-:W-:Y:S04]  /*8370*/  STL [R1+0x370], R90 ;  /* 0x0003705a01007387 */ /* 0x000fe80000100800 */
        /* <DEDUP_REMOVED lines=12> */
[----:B--2---:R0:W-:Y:S02]  /*8440*/  STS.U16 [R125+UR5+0x23a00], R3 ;  /* 0x023a00037d007988 */ /* 0x0041e40008000405 */
[----:B0-----:R-:W-:-:S06]  /*8450*/  PRMT R3, RZ, 0x7610, R3 ;  /* 0x00007610ff037816 */ /* 0x001fcc0000000003 */
[----:B------:R-:W2:Y:S04]  /*8460*/  @P2 LDG.E.U16 R3, desc[UR16][R116.64] ;  /* 0x0000001074032981 */ /* 0x000ea8000c1e1500 */
[----:B------:R-:W-:Y:S04]  /*8470*/  STL [R1+0x38c], R95 ;  /* 0x00038c5f01007387 */ /* 0x000fe80000100800 */
[----:B------:R-:W-:Y:S04]  /*8480*/  STL [R1+0x3a0], R96 ;  /* 0x0003a06001007387 */ /* 0x000fe80000100800 */
[----:B------:R0:W-:Y:S04]  /*8490*/  STL [R1+0x394], R65 ;  /* 0x0003944101007387 */ /* 0x0001e80000100800 */
[----:B------:R-:W-:Y:S04]  /*84a0*/  STL [R1+0x39c], R97 ;  /* 0x00039c6101007387 */ /* 0x000fe80000100800 */
[----:B------:R-:W-:Y:S04]  /*84b0*/  STL [R1+0x3a8], R66 ;  /* 0x0003a84201007387 */ /* 0x000fe80000100800 */
[----:B------:R-:W-:Y:S04]  /*84c0*/  STL [R1+0x3b0], R98 ;  /* 0x0003b06201007387 */ /* 0x000fe80000100800 */
[----:B------:R-:W-:Y:S04]  /*84d0*/  STL [R1+0x3b8], R68 ;  /* 0x0003b84401007387 */ /* 0x000fe80000100800 */
[----:B------:R1:W-:Y:S04]  /*84e0*/  STL [R1+0x3a4], R67 ;  /* 0x0003a44301007387 */ /* 0x0003e80000100800 */
        /* <DEDUP_REMOVED lines=37> */
[----:B------:R0:W5:Y:S04]  /*8740*/  LDL.LU R51, [R1+0x808] ;  /* 0x0008080001337983 */ /* 0x0001680000300800 */
[----:B------:R0:W5:Y:S04]  /*8750*/  LDL.LU R52, [R1+0x804] ;  /* 0x0008040001347983 */ /* 0x0001680000300800 */
[----:B------:R0:W5:Y:S04]  /*8760*/  LDL.LU R53, [R1+0x800] ;  /* 0x0008000001357983 */ /* 0x0001680000300800 */
[----:B------:R0:W5:Y:S04]  /*8770*/  LDL.LU.64 R54, [R1+0x7f8] ;  /* 0x0007f80001367983 */ /* 0x0001680000300a00 */
[----:B------:R0:W5:Y:S04]  /*8780*/  LDL.LU.64 R56, [R1+0x7f0] ;  /* 0x0007f00001387983 */ /* 0x0001680000300a00 */
[----:B------:R0:W5:Y:S04]  /*8790*/  LDL.LU.64 R58, [R1+0x7e8] ;  /* 0x0007e800013a7983 */ /* 0x0001680000300a00 */
[----:B------:R0:W5:Y:S04]  /*87a0*/  LDL.LU.64 R60, [R1+0x7e0] ;  /* 0x0007e000013c7983 */ /* 0x0001680000300a00 */
[----:B------:R1:W5:Y:S04]  /*87b0*/  LDL.LU.64 R62, [R1+0x7d8] ;  /* 0x0007d800013e7983 */ /* 0x0003680000300a00 */
[----:B0-----:R0:W5:Y:S04]  /*87c0*/  LDL.LU.64 R64, [R1+0x7d0] ;  /* 0x0007d00001407983 */ /* 0x0011680000300a00 */
[----:B-1----:R0:W5:Y:S04]  /*87d0*/  LDL.LU.64 R66, [R1+0x7c8] ;  /* 0x0007c80001427983 */ /* 0x0021680000300a00 */
[----:B---3--:R0:W5:Y:S04]  /*87e0*/  LDL.LU.64 R68, [R1+0x7c0] ;  /* 0x0007c00001447983 */ /* 0x0081680000300a00 */
[----:B----4-:R0:W5:Y:S04]  /*87f0*/  LDL.LU.64 R70, [R1+0x7b8] ;  /* 0x0007b80001467983 */ /* 0x0101680000300a00 */
[----:B------:R0:W5:Y:S04]  /*8800*/  LDL.LU.64 R72, [R1+0x7b0] ;  /* 0x0007b00001487983 */ /* 0x0001680000300a00 */
[----:B------:R0:W5:Y:S04]  /*8810*/  LDL.LU.64 R74, [R1+0x7a8] ;  /* 0x0007a800014a7983 */ /* 0x0001680000300a00 */
[----:B------:R0:W5:Y:S04]  /*8820*/  LDL.LU.64 R76, [R1+0x7a0] ;  /* 0x0007a000014c7983 */ /* 0x0001680000300a00 */
[----:B------:R0:W5:Y:S04]  /*8830*/  LDL.LU.64 R78, [R1+0x798] ;  /* 0x00079800014e7983 */ /* 0x0001680000300a00 */
[----:B------:R0:W5:Y:S04]  /*8840*/  LDL.LU.64 R80, [R1+0x790] ;  /* 0x0007900001507983 */ /* 0x0001680000300a00 */
[----:B------:R0:W5:Y:S04]  /*8850*/  LDL.LU.64 R82, [R1+0x788] ;  /* 0x0007880001527983 */ /* 0x0001680000300a00 */
[----:B------:R0:W5:Y:S04]  /*8860*/  LDL.LU.64 R84, [R1+0x780] ;  /* 0x0007800001547983 */ /* 0x0001680000300a00 */
[----:B------:R0:W5:Y:S04]  /*8870*/  LDL.LU R86, [R1+0x77c] ;  /* 0x00077c0001567983 */ /* 0x0001680000300800 */
[----:B------:R0:W5:Y:S04]  /*8880*/  LDL.LU R87, [R1+0x778] ;  /* 0x0007780001577983 */ /* 0x0001680000300800 */
[----:B------:R0:W5:Y:S04]  /*8890*/  LDL.LU.64 R88, [R1+0x770] ;  /* 0x0007700001587983 */ /* 0x0001680000300a00 */
[----:B------:R0:W5:Y:S04]  /*88a0*/  LDL.LU.64 R90, [R1+0x768] ;  /* 0x00076800015a7983 */ /* 0x0001680000300a00 */
[----:B------:R0:W5:Y:S04]  /*88b0*/  LDL.LU.64 R92, [R1+0x760] ;  /* 0x00076000015c7983 */ /* 0x0001680000300a00 */
[----:B------:R0:W5:Y:S04]  /*88c0*/  LDL.LU.64 R94, [R1+0x758] ;  /* 0x00075800015e7983 */ /* 0x0001680000300a00 */
[----:B------:R0:W5:Y:S04]  /*88d0*/  LDL.LU.64 R96, [R1+0x750] ;  /* 0x0007500001607983 */ /* 0x0001680000300a00 */
[----:B------:R0:W5:Y:S04]  /*88e0*/  LDL.LU.64 R98, [R1+0x748] ;  /* 0x0007480001627983 */ /* 0x0001680000300a00 */
[----:B------:R0:W5:Y:S04]  /*88f0*/  LDL.LU.64 R100, [R1+0x740] ;  /* 0x0007400001647983 */ /* 0x0001680000300a00 */
[----:B------:R0:W5:Y:S04]  /*8900*/  LDL.LU.64 R102, [R1+0x738] ;  /* 0x0007380001667983 */ /* 0x0001680000300a00 */
[----:B--2---:R1:W-:Y:S04]  /*8910*/  STS.U16 [R125+UR5+0x23e00], R3 ;  /* 0x023e00037d007988 */ /* 0x0043e80008000405 */
[----:B------:R0:W5:Y:S04]  /*8920*/  LDL.LU.64 R104, [R1+0x730] ;  /* 0x0007300001687983 */ /* 0x0001680000300a00 */
[----:B------:R0:W5:Y:S01]  /*8930*/  LDL.LU.64 R106, [R1+0x728] ;  /* 0x00072800016a7983 */ /* 0x0001620000300a00 */
[----:B-1----:R-:W-:Y:S01]  /*8940*/  SHF.R.S32.HI R3, RZ, 0x1f, R124 ;  /* 0x0000001fff037819 */ /* 0x002fe2000001147c */
[----:B------:R1:W-:Y:S06]  /*8950*/  MEMBAR.ALL.CTA ;  /* 0x0000000000007992 */ /* 0x0003ec0000008000 */
[----:B-1----:R-:W1:Y:S01]  /*8960*/  FENCE.VIEW.ASYNC.S ;  /* 0x00000000000073c6 */ /* 0x002e620000000000 */
[----:B------:R-:W-:-:S03]  /*8970*/  LEA.HI R3, R3, R124, RZ, 0x6 ;  /* 0x0000007c03037211 */ /* 0x000fc600078f30ff */
[----:B------:R0:W5:Y:S01]  /*8980*/  LDL.LU.64 R108, [R1+0x720] ;  /* 0x00072000016c7983 */ /* 0x0001620000300a00 */
[----:B------:R-:W-:-:S03]  /*8990*/  SHF.R.S32.HI R3, RZ, 0x6, R3 ;  /* 0x00000006ff037819 */ /* 0x000fc60000011403 */
[----:B------:R0:W5:Y:S01]  /*89a0*/  LDL.LU.64 R110, [R1+0x718] ;  /* 0x00071800016e7983 */ /* 0x0001620000300a00 */
[----:B------:R-:W-:-:S03]  /*89b0*/  VIMNMX R3, PT, PT, R3, 0x1, !PT ;  /* 0x0000000103037848 */ /* 0x000fc60007fe0100 */
[----:B------:R0:W5:Y:S02]  /*89c0*/  LDL.LU.64 R112, [R1+0x710] ;  /* 0x0007100001707983 */ /* 0x0001640000300a00 */
[----:B------:R-:W-:Y:S02]  /*89d0*/  VIADD R3, R3, 0xffffffff ;  /* 0xffffffff03037836 */ /* 0x000fe40000000000 */
[----:B------:R0:W5:Y:S01]  /*89e0*/  LDL.LU.64 R114, [R1+0x708] ;  /* 0x0007080001727983 */ /* 0x0001620000300a00 */
[----:B------:R-:W-:-:S03]  /*89f0*/  ISETP.LT.OR P2, PT, R124, 0x40, P0 ;  /* 0x000000407c00780c */ /* 0x000fc60000741670 */
[----:B------:R0:W5:Y:S01]  /*8a00*/  LDL.LU.64 R116, [R1+0x700] ;  /* 0x0007000001747983 */ /* 0x0001620000300a00 */
[----:B------:R-:W-:-:S03]  /*8a10*/  UIADD3 UR4, UPT, UPT, UR5, 0x10000, URZ ;  /* 0x0001000005047890 */ /* 0x000fc6000fffe0ff */
[----:B------:R0:W5:Y:S01]  /*8a20*/  LDL.LU R124, [R1+0x6fc] ;  /* 0x0006fc00017c7983 */ /* 0x0001620000300800 */
[----:B------:R-:W-:-:S03]  /*8a30*/  UIADD3 UR9, UPT, UPT, UR5, 0x24000, URZ ;  /* 0x0002400005097890 */ /* 0x000fc6000fffe0ff */
[----:B------:R0:W-:Y:S01]  /*8a40*/  STL [R1+0x6d8], R3 ;  /* 0x0006d80301007387 */ /* 0x0001e20000100800 */
[----:B------:R-:W-:Y:S02]  /*8a50*/  USHF.R.U32.HI UR4, URZ, 0x4, UR4 ;  /* 0x00000004ff047899 */ /* 0x000fe40008011604 */
[----:B------:R-:W-:Y:S02]  /*8a60*/  USHF.R.U32.HI UR10, URZ, 0x4, UR9 ;  /* 0x00000004ff0a7899 */ /* 0x000fe40008011609 */
[----:B------:R-:W-:Y:S02]  /*8a70*/  USGXT.U32 UR9, UR4, 0xe ;  /* 0x0000000e0409789a */ /* 0x000fe40008000000 */
[----:B------:R-:W-:Y:S02]  /*8a80*/  USGXT.U32 UR10, UR10, 0xe ;  /* 0x0000000e0a0a789a */ /* 0x000fe40008000000 */
[----:B------:R-:W-:Y:S02]  /*8a90*/  UIADD3 UR12, UP1, UPT, UR9, 0x2000080, URZ ;  /* 0x02000080090c7890 */ /* 0x000fe4000ff3e0ff */
[----:B------:R-:W-:Y:S01]  /*8aa0*/  UIADD3 UR14, UP2, UPT, UR10, 0x2, URZ ;  /* 0x000000020a0e7890 */ /* 0x000fe2000ff5e0ff */
[----:B------:R-:W-:Y:S01]  /*8ab0*/  UMOV UR13, URZ ;  /* 0x000000ff000d7c82 */ /* 0x000fe20008000000 */
[----:B------:R-:W-:Y:S01]  /*8ac0*/  UMOV UR15, URZ ;  /* 0x000000ff000f7c82 */ /* 0x000fe20008000000 */
[----:B------:R-:W-:-:S02]  /*8ad0*/  UIADD3.X UR13, UPT, UPT, UR13, 0x40004040, URZ, UP1, !UPT ;  /* 0x400040400d0d7890 */ /* 0x000fc40008ffe4ff */
[----:B------:R-:W-:Y:S01]  /*8ae0*/  UIADD3.X UR15, UPT, UPT, UR15, 0x40004040, URZ, UP2, !UPT ;  /* 0x400040400f0f7890 */ /* 0x000fe200097fe4ff */
[----:B------:R-:W-:Y:S01]  /*8af0*/  UMOV UR4, URZ ;  /* 0x000000ff00047c82 */ /* 0x000fe20008000000 */
[----:B------:R-:W-:Y:S01]  /*8b00*/  IMAD.SHL.U32 R125, R122, 0x40, RZ ;  /* 0x000000407a7d7824 */ /* 0x000fe200078e00ff */
[----:B-1----:R-:W-:Y:S01]  /*8b10*/  BAR.SYNC.DEFER_BLOCKING 0x0 ;  /* 0x0000000000007b1d */ /* 0x002fe20000010000 */
[----:B------:R-:W-:Y:S01]  /*8b20*/  ISETP.NE.U32.AND P3, PT, R3, RZ, PT ;  /* 0x000000ff0300720c */ /* 0x000fe20003f65070 */
[----:B------:R-:W-:-:S04]  /*8b30*/  IMAD.SHL.U32 R122, R123, 0x40, RZ ;  /* 0x000000407b7a7824 */ /* 0x000fc800078e00ff */
[----:B0-----:R-:W-:Y:S08]  /*8b40*/  @P2 BRA `(.L_x_6) ;  /* 0x00000004007c2947 */ /* 0x001ff00003800000 */
[----:B------:R-:W-:Y:S02]  /*8b50*/  USHF.R.U32.HI UR58, URZ, 0x4, UR5 ;  /* 0x00000004ff3a7899 */ /* 0x000fe40008011605 */
[----:B------:R-:W-:Y:S02]  /*8b60*/  UIADD3 UR50, UPT, UPT, UR5, 0x20000, URZ ;  /* 0x0002000005327890 */ /* 0x000fe4000fffe0ff */
[----:B------:R-:W-:Y:S02]  /*8b70*/  USGXT.U32 UR58, UR58, 0xe ;  /* 0x0000000e3a3a789a */ /* 0x000fe40008000000 */
[----:B------:R-:W-:Y:S02]  /*8b80*/  USHF.R.U32.HI UR50, URZ, 0x4, UR50 ;  /* 0x00000004ff327899 */ /* 0x000fe40008011632 */
[----:B------:R-:W-:Y:S02]  /*8b90*/  UIADD3 UR52, UP1, UPT, UR58, 0x2000080, URZ ;  /* 0x020000803a347890 */ /* 0x000fe4000ff3e0ff */
[----:B------:R-:W-:Y:S01]  /*8ba0*/  USGXT.U32 UR50, UR50, 0xe ;  /* 0x0000000e3232789a */ /* 0x000fe20008000000 */
[----:B------:R-:W-:Y:S01]  /*8bb0*/  UMOV UR11, URZ ;  /* 0x000000ff000b7c82 */ /* 0x000fe20008000000 */
[----:B------:R-:W-:Y:S01]  /*8bc0*/  UMOV UR56, UR8 ;  /* 0x0000000800387c82 */ /* 0x000fe20008000000 */
[----:B------:R-:W-:Y:S01]  /*8bd0*/  UMOV UR57, URZ ;  /* 0x000000ff00397c82 */ /* 0x000fe20008000000 */
[----:B------:R-:W-:-:S02]  /*8be0*/  UIADD3 UR54, UP2, UPT, UR50, 0x2, URZ ;  /* 0x0000000232367890 */ /* 0x000fc4000ff5e0ff */
[----:B------:R-:W-:Y:S01]  /*8bf0*/  UIADD3.X UR53, UPT, UPT, UR11, 0x40004040, URZ, UP1, !UPT ;  /* 0x400040400b357890 */ /* 0x000fe20008ffe4ff */
[----:B------:R-:W-:Y:S02]  /*8c00*/  UMOV UR51, URZ ;  /* 0x000000ff00337c82 */ /* 0x000fe40008000000 */
[----:B------:R-:W-:Y:S01]  /*8c10*/  UMOV UR11, UR56 ;  /* 0x00000038000b7c82 */ /* 0x000fe20008000000 */
[----:B------:R-:W-:Y:S02]  /*8c20*/  ULOP3.LUT UR56, UR58, 0x2000000, URZ, 0xfc, !UPT ;  /* 0x020000003a387892 */ /* 0x000fe4000f8efcff */
[----:B------:R-:W-:Y:S02]  /*8c30*/  UIADD3.X UR55, UPT, UPT, UR51, 0x40004040, URZ, UP2, !UPT ;  /* 0x4000404033377890 */ /* 0x000fe400097fe4ff */
[----:B------:R-:W-:Y:S02]  /*8c40*/  UIADD3.64 UR58, UPT, UPT, UR52, 0x80, URZ ;  /* 0x00000080343a7897 */ /* 0x000fe4000fffe0ff */
[----:B------:R-:W-:Y:S01]  /*8c50*/  UIADD3.64 UR60, UPT, UPT, UR54, 0x2, URZ ;  /* 0x00000002363c7897 */ /* 0x000fe2000fffe0ff */
[----:B------:R-:W-:Y:S01]  /*8c60*/  UMOV UR20, 0x0 ;  /* 0x0000000000147882 */ /* 0x000fe20000000000 */
[----:B------:R-:W-:Y:S01]  /*8c70*/  UMOV UR21, 0x8208010 ;  /* 0x0820801000157882 */ /* 0x000fe20000000000 */
[----:B------:R-:W-:Y:S01]  /*8c80*/  UMOV UR51, 0x40004040 ;  /* 0x4000404000337882 */ /* 0x000fe20000000000 */
[----:B------:R-:W-:Y:S01]  /*8c90*/  UMOV UR57, 0x40004040 ;  /* 0x4000404000397882 */ /* 0x000fe20000000000 */
[----:B------:R-:W-:Y:S01]  /*8ca0*/  UIADD3.64 UR62, UPT, UPT, UR52, 0x100, URZ ;  /* 0x00000100343e7897 */ /* 0x000fe2000fffe0ff */
[----:B------:R0:W-:Y:S01]  /*8cb0*/  UTCHMMA gdesc[UR56], gdesc[UR50], tmem[UR6], tmem[UR20], idesc[UR21], !UPT ;  /* 0x00ff1432380075ea */ /* 0x0001e2000f800006 */
[----:B------:R-:W-:-:S02]  /*8cc0*/  UIADD3.64 UR64, UPT, UPT, UR54, 0x4, URZ ;  /* 0x0000000436407897 */ /* 0x000fc4000fffe0ff */
[----:B------:R-:W-:Y:S01]  /*8cd0*/  UIADD3 UR74, UPT, UPT, UR6, 0x80, URZ ;  /* 0x00000080064a7890 */ /* 0x000fe2000fffe0ff */
[----:B------:R-:W-:Y:S01]  /*8ce0*/  UMOV UR28, 0x0 ;  /* 0x00000000001c7882 */ /* 0x000fe20000000000 */
[----:B------:R-:W-:Y:S01]  /*8cf0*/  UMOV UR29, 0x8208010 ;  /* 0x08208010001d7882 */ /* 0x000fe20000000000 */
[----:B------:R-:W-:Y:S02]  /*8d00*/  UIADD3 UR71, UPT, UPT, UR6, 0x80, URZ ;  /* 0x0000008006477890 */ /* 0x000fe4000fffe0ff */
[----:B------:R1:W-:Y:S01]  /*8d10*/  UTCHMMA gdesc[UR52], gdesc[UR54], tmem[UR6], tmem[UR28], idesc[UR29], UPT ;  /* 0x00ff1c36340075ea */ /* 0x0003e2000b800006 */
[----:B------:R-:W-:Y:S01]  /*8d20*/  UMOV UR44, 0x0 ;  /* 0x00000000002c7882 */ /* 0x000fe20000000000 */
[----:B0-----:R-:W-:Y:S02]  /*8d30*/  UIADD3.64 UR56, UPT, UPT, UR52, 0x380, URZ ;  /* 0x0000038034387897 */ /* 0x001fe4000fffe0ff */
[----:B------:R-:W-:Y:S01]  /*8d40*/  UIADD3.64 UR20, UPT, UPT, UR52, 0x400, URZ ;  /* 0x0000040034147897 */ /* 0x000fe2000fffe0ff */
[----:B------:R-:W-:Y:S01]  /*8d50*/  UMOV UR45, 0x8208010 ;  /* 0x08208010002d7882 */ /* 0x000fe20000000000 */
[----:B------:R-:W-:Y:S01]  /*8d60*/  UMOV UR40, 0x0 ;  /* 0x0000000000287882 */ /* 0x000fe20000000000 */
[----:B------:R-:W-:Y:S01]  /*8d70*/  UMOV UR41, 0x8208010 ;  /* 0x0820801000297882 */ /* 0x000fe20000000000 */
[----:B------:R-:W-:-:S02]  /*8d80*/  UIADD3 UR68, UPT, UPT, UR6, 0x80, URZ ;  /* 0x0000008006447890 */ /* 0x000fc4000fffe0ff */
[----:B------:R0:W-:Y:S01]  /*8d90*/  UTCHMMA gdesc[UR58], gdesc[UR60], tmem[UR6], tmem[UR44], idesc[UR45], UPT ;  /* 0x00ff2c3c3a0075ea */ /* 0x0001e2000b800006 */
[----:B-1----:R-:W-:Y:S01]  /*8da0*/  UIADD3.64 UR28, UPT, UPT, UR52, 0x480, URZ ;  /* 0x00000480341c7897 */ /* 0x002fe2000fffe0ff */
[----:B------:R1:W-:Y:S01]  /*8db0*/  UTCHMMA gdesc[UR62], gdesc[UR64], tmem[UR6], tmem[UR40], idesc[UR41], UPT ;  /* 0x00ff28403e0075ea */ /* 0x0003e2000b800006 */
[----:B------:R-:W-:Y:S01]  /*8dc0*/  UIADD3 UR77, UPT, UPT, UR6, 0x80, URZ ;  /* 0x00000080064d7890 */ /* 0x000fe2000fffe0ff */
[----:B------:R-:W-:Y:S01]  /*8dd0*/  UMOV UR34, 0x0 ;  /* 0x0000000000227882 */ /* 0x000fe20000000000 */
[----:B------:R-:W-:Y:S01]  /*8de0*/  UMOV UR35, 0x8208010 ;  /* 0x0820801000237882 */ /* 0x000fe20000000000 */
[----:B------:R-:W-:Y:S01]  /*8df0*/  UIADD3 UR76, UPT, UPT, UR6, 0x100, URZ ;  /* 0x00000100064c7890 */ /* 0x000fe2000fffe0ff */
[----:B------:R2:W-:Y:S01]  /*8e00*/  UTCHMMA gdesc[UR56], gdesc[UR50], tmem[UR74], tmem[UR34], idesc[UR35], !UPT ;  /* 0x00ff2232380075ea */ /* 0x0005e2000f80004a */
[----:B------:R-:W-:Y:S02]  /*8e10*/  UIADD3 UR75, UPT, UPT, UR6, 0x100, URZ ;  /* 0x00000100064b7890 */ /* 0x000fe4000fffe0ff */
[----:B0-----:R-:W-:-:S02]  /*8e20*/  UIADD3.64 UR58, UPT, UPT, UR52, 0x500, URZ ;  /* 0x00000500343a7897 */ /* 0x001fc4000fffe0ff */
[----:B------:R-:W-:Y:S02]  /*8e30*/  UIADD3.64 UR44, UPT, UPT, UR52, 0x780, URZ ;  /* 0x00000780342c7897 */ /* 0x000fe4000fffe0ff */
[----:B-1----:R-:W-:Y:S01]  /*8e40*/  UIADD3.64 UR62, UPT, UPT, UR52, 0x800, URZ ;  /* 0x00000800343e7897 */ /* 0x002fe2000fffe0ff */
[----:B------:R-:W-:Y:S01]  /*8e50*/  UMOV UR26, 0x0 ;  /* 0x00000000001a7882 */ /* 0x000fe20000000000 */
[----:B------:R-:W-:Y:S01]  /*8e60*/  UMOV UR27, 0x8208010 ;  /* 0x08208010001b7882 */ /* 0x000fe20000000000 */
[----:B------:R-:W-:Y:S01]  /*8e70*/  UIADD3 UR73, UPT, UPT, UR6, 0x100, URZ ;  /* 0x0000010006497890 */ /* 0x000fe2000fffe0ff */
[----:B------:R0:W-:Y:S01]  /*8e80*/  UTCHMMA gdesc[UR20], gdesc[UR54], tmem[UR71], tmem[UR26], idesc[UR27], UPT ;  /* 0x00ff1a36140075ea */ /* 0x0001e2000b800047 */
[----:B------:R-:W-:Y:S02]  /*8e90*/  UIADD3.64 UR40, UPT, UPT, UR52, 0x880, URZ ;  /* 0x0000088034287897 */ /* 0x000fe4000fffe0ff */
[----:B------:R-:W-:Y:S02]  /*8ea0*/  UIADD3 UR72, UPT, UPT, UR6, 0x100, URZ ;  /* 0x0000010006487890 */ /* 0x000fe4000fffe0ff */
[----:B--2---:R-:W-:-:S02]  /*8eb0*/  UIADD3.64 UR56, UPT, UPT, UR52, 0x900, URZ ;  /* 0x0000090034387897 */ /* 0x004fc4000fffe0ff */
[----:B------:R-:W-:Y:S02]  /*8ec0*/  UIADD3 UR70, UPT, UPT, UR6, 0x180, URZ ;  /* 0x0000018006467890 */ /* 0x000fe4000fffe0ff */
[----:B------:R-:W-:Y:S01]  /*8ed0*/  UIADD3.64 UR34, UPT, UPT, UR52, 0xb80, URZ ;  /* 0x00000b8034227897 */ /* 0x000fe2000fffe0ff */
[----:B------:R-:W-:Y:S01]  /*8ee0*/  UMOV UR18, 0x0 ;  /* 0x0000000000127882 */ /* 0x000fe20000000000 */
[----:B------:R-:W-:Y:S01]  /*8ef0*/  UMOV UR19, 0x8208010 ;  /* 0x0820801000137882 */ /* 0x000fe20000000000 */
[----:B------:R-:W-:Y:S01]  /*8f00*/  UIADD3 UR69, UPT, UPT, UR6, 0x180, URZ ;  /* 0x0000018006457890 */ /* 0x000fe2000fffe0ff */
[----:B------:R1:W-:Y:S01]  /*8f10*/  UTCHMMA gdesc[UR28], gdesc[UR60], tmem[UR68], tmem[UR18], idesc[UR19], UPT ;  /* 0x00ff123c1c0075ea */ /* 0x0003e2000b800044 */
[----:B0-----:R-:W-:Y:S01]  /*8f20*/  UIADD3.64 UR26, UPT, UPT, UR52, 0xc00, URZ ;  /* 0x00000c00341a7897 */ /* 0x001fe2000fffe0ff */
[----:B------:R-:W-:Y:S01]  /*8f30*/  UMOV UR46, 0x0 ;  /* 0x00000000002e7882 */ /* 0x000fe20000000000 */
[----:B------:R-:W-:Y:S01]  /*8f40*/  UMOV UR47, 0x8208010 ;  /* 0x08208010002f7882 */ /* 0x000fe20000000000 */
[----:B------:R-:W-:Y:S01]  /*8f50*/  UIADD3 UR67, UPT, UPT, UR6, 0x180, URZ ;  /* 0x0000018006437890 */ /* 0x000fe2000fffe0ff */
[----:B------:R1:W-:Y:S01]  /*8f60*/  UTCHMMA gdesc[UR58], gdesc[UR64], tmem[UR77], tmem[UR46], idesc[UR47], UPT ;  /* 0x00ff2e403a0075ea */ /* 0x0003e2000b80004d */
[----:B------:R-:W-:Y:S01]  /*8f70*/  UIADD3.64 UR20, UPT, UPT, UR52, 0xc80, URZ ;  /* 0x00000c8034147897 */ /* 0x000fe2000fffe0ff */
[----:B------:R-:W-:Y:S01]  /*8f80*/  UMOV UR42, 0x0 ;  /* 0x00000000002a7882 */ /* 0x000fe20000000000 */
[----:B------:R-:W-:Y:S01]  /*8f90*/  UMOV UR43, 0x8208010 ;  /* 0x08208010002b7882 */ /* 0x000fe20000000000 */
[----:B------:R-:W-:Y:S01]  /*8fa0*/  UIADD3 UR66, UPT, UPT, UR6, 0x180, URZ ;  /* 0x0000018006427890 */ /* 0x000fe2000fffe0ff */
[----:B------:R1:W-:Y:S01]  /*8fb0*/  UTCHMMA gdesc[UR44], gdesc[UR50], tmem[UR76], tmem[UR42], idesc[UR43], !UPT ;  /* 0x00ff2a322c0075ea */ /* 0x0003e2000f80004c */
[----:B------:R-:W-:Y:S01]  /*8fc0*/  UIADD3.64 UR52, UPT, UPT, UR52, 0xd00, URZ ;  /* 0x00000d0034347897 */ /* 0x000fe2000fffe0ff */
[----:B------:R-:W-:Y:S01]  /*8fd0*/  UMOV UR38, 0x0 ;  /* 0x0000000000267882 */ /* 0x000fe20000000000 */
[----:B------:R-:W-:Y:S01]  /*8fe0*/  UMOV UR39, 0x8208010 ;  /* 0x0820801000277882 */ /* 0x000fe20000000000 */
[----:B------:R-:W-:Y:S01]  /*8ff0*/  UMOV UR36, 0x0 ;  /* 0x0000000000247882 */ /* 0x000fe20000000000 */
[----:B------:R-:W-:Y:S01]  /*9000*/  UMOV UR37, 0x8208010 ;  /* 0x0820801000257882 */ /* 0x000fe20000000000 */
[----:B------:R-:W-:Y:S01]  /*9010*/  UMOV UR32, 0x0 ;  /* 0x0000000000207882 */ /* 0x000fe20000000000 */
[----:B------:R-:W-:Y:S01]  /*9020*/  UMOV UR33, 0x8208010 ;  /* 0x0820801000217882 */ /* 0x000fe20000000000 */
[----:B------:R1:W-:Y:S01]  /*9030*/  UTCHMMA gdesc[UR62], gdesc[UR54], tmem[UR75], tmem[UR38], idesc[UR39], UPT ;  /* 0x00ff26363e0075ea */ /* 0x0003e2000b80004b */
        /* <DEDUP_REMOVED lines=8> */
[----:B------:R1:W-:Y:S01]  /*90c0*/  UTCHMMA gdesc[UR34], gdesc[UR50], tmem[UR70], tmem[UR30], idesc[UR31], !UPT ;  /* 0x00ff1e32220075ea */ /* 0x0003e2000f800046 */
[----:B------:R-:W-:Y:S01]  /*90d0*/  UMOV UR48, 0x0 ;  /* 0x0000000000307882 */ /* 0x000fe20000000000 */
[----:B------:R-:W-:Y:S01]  /*90e0*/  UMOV UR49, 0x8208010 ;  /* 0x0820801000317882 */ /* 0x000fe20000000000 */
[----:B------:R1:W-:Y:S01]  /*90f0*/  UTCHMMA gdesc[UR26], gdesc[UR54], tmem[UR69], tmem[UR24], idesc[UR25], UPT ;  /* 0x00ff18361a0075ea */ /* 0x0003e2000b800045 */
[----:B------:R1:W-:Y:S01]  /*9100*/  UTCHMMA gdesc[UR20], gdesc[UR60], tmem[UR67], tmem[UR22], idesc[UR23], UPT ;  /* 0x00ff163c140075ea */ /* 0x0003e2000b800043 */
[----:B------:R1:W-:Y:S01]  /*9110*/  UTCHMMA gdesc[UR52], gdesc[UR64], tmem[UR66], tmem[UR48], idesc[UR49], UPT ;  /* 0x00ff3040340075ea */ /* 0x0003e2000b800042 */
[----:B------:R1:W-:Y:S01]  /*9120*/  UTCBAR [UR11], URZ ;  /* 0x000000ff0b0073e9 */ /* 0x0003e200080000ff */
[----:B------:R-:W-:Y:S01]  /*9130*/  NOP ;  /* 0x0000000000007918 */ /* 0x000fe20000000000 */
.L_x_6:
[----:B------:R0:W-:Y:S01]  /*9140*/  STL [R1+0x234], RZ ;  /* 0x000234ff01007387 */ /* 0x0001e20000100800 */
[----:B-1----:R-:W-:Y:S01]  /*9150*/  UMOV UR18, UR14 ;  /* 0x0000000e00127c82 */ /* 0x002fe20008000000 */
[----:B------:R-:W-:Y:S01]  /*9160*/  UMOV UR19, UR15 ;  /* 0x0000000f00137c82 */ /* 0x000fe20008000000 */
[----:B------:R-:W-:Y:S05]  /*9170*/  @!P3 BRA `(.L_x_7) ;  /* 0x000000a40088b947 */ /* 0x000fea0003800000 */
[----:B------:R-:W-:Y:S01]  /*9180*/  SHF.R.S32.HI R3, RZ, 0x1f, R122 ;  /* 0x0000001fff037819 */ /* 0x000fe2000001147a */
[----:B------:R-:W-:Y:S01]  /*9190*/  ULOP3.LUT UR14, UR9, 0x2000000, URZ, 0xfc, !UPT ;  /* 0x02000000090e7892 */ /* 0x000fe2000f8efcff */
[----:B------:R-:W-:Y:S01]  /*91a0*/  SHF.R.S32.HI R123, RZ, 0x1f, R125 ;  /* 0x0000001fff7b7819 */ /* 0x000fe2000001147d */
[----:B------:R-:W-:Y:S01]  /*91b0*/  UIADD3.64 UR20, UPT, UPT, UR12, 0x80, URZ ;  /* 0x000000800c147897 */ /* 0x000fe2000fffe0ff */
[C---:B------:R-:W-:Y:S01]  /*91c0*/  SHF.L.U64.HI R3, R122.reuse, 0x1, R3 ;  /* 0x000000017a037819 */ /* 0x040fe20000010203 */
[----:B------:R-:W-:Y:S01]  /*91d0*/  IMAD.SHL.U32 R122, R122, 0x2, RZ ;  /* 0x000000027a7a7824 */ /* 0x000fe200078e00ff */
[C---:B------:R-:W-:Y:S01]  /*91e0*/  SHF.L.U64.HI R123, R125.reuse, 0x1, R123 ;  /* 0x000000017d7b7819 */ /* 0x040fe2000001027b */
[----:B------:R-:W-:Y:S01]  /*91f0*/  IMAD.SHL.U32 R125, R125, 0x2, RZ ;  /* 0x000000027d7d7824 */ /* 0x000fe200078e00ff */
[----:B------:R-:W-:Y:S02]  /*9200*/  UIADD3.64 UR22, UPT, UPT, UR18, 0x2, URZ ;  /* 0x0000000212167897 */ /* 0x000fe4000fffe0ff */
[----:B------:R-:W-:-:S02]  /*9210*/  UIADD3.64 UR24, UPT, UPT, UR12, 0x100, URZ ;  /* 0x000001000c187897 */ /* 0x000fc4000fffe0ff */
[----:B------:R-:W-:Y:S02]  /*9220*/  UIADD3.64 UR26, UPT, UPT, UR18, 0x4, URZ ;  /* 0x00000004121a7897 */ /* 0x000fe4000fffe0ff */
[----:B------:R-:W-:Y:S02]  /*9230*/  UIADD3.64 UR28, UPT, UPT, UR12, 0x380, URZ ;  /* 0x000003800c1c7897 */ /* 0x000fe4000fffe0ff */
[----:B------:R-:W-:Y:S02]  /*9240*/  UIADD3.64 UR30, UPT, UPT, UR12, 0x400, URZ ;  /* 0x000004000c1e7897 */ /* 0x000fe4000fffe0ff */
[----:B------:R-:W-:Y:S02]  /*9250*/  UIADD3.64 UR32, UPT, UPT, UR12, 0x480, URZ ;  /* 0x000004800c207897 */ /* 0x000fe4000fffe0ff */
        /* <DEDUP_REMOVED lines=8> */
[----:B------:R-:W-:Y:S01]  /*92e0*/  UIADD3.64 UR50, UPT, UPT, UR12, 0xd00, URZ ;  /* 0x00000d000c327897 */ /* 0x000fe2000fffe0ff */
[----:B------:R-:W-:Y:S01]  /*92f0*/  UMOV UR11, 0x1 ;  /* 0x00000001000b7882 */ /* 0x000fe20000000000 */
[----:B------:R-:W-:Y:S01]  /*9300*/  UMOV UR9, URZ ;  /* 0x000000ff00097c82 */ /* 0x000fe20008000000 */
[----:B------:R-:W-:Y:S01]  /*9310*/  UMOV UR52, UR10 ;  /* 0x0000000a00347c82 */ /* 0x000fe20008000000 */
[----:B------:R-:W-:-:S08]  /*9320*/  UMOV UR53, 0x40004040 ;  /* 0x4000404000357882 */ /* 0x000fd00000000000 */
.L_x_10:
[----:B-1---5:R1:W-:Y:S04]  /*9330*/  STL.64 [R1+0x718], R118 ;  /* 0x0007187601007387 */ /* 0x0223e80000100a00 */
[----:B------:R-:W-:Y:S04]  /*9340*/  STL.64 [R1+0x710], R120 ;  /* 0x0007107801007387 */ /* 0x000fe80000100a00 */
[----:B------:R2:W-:Y:S01]  /*9350*/  STL.64 [R1+0x700], R2 ;  /* 0x0007000201007387 */ /* 0x0005e20000100a00 */
[-C--:B-1----:R-:W-:Y:S02]  /*9360*/  IADD3 R118, P4, PT, R20, R125.reuse, RZ ;  /* 0x0000007d14767210 */ /* 0x082fe40007f9e0ff */
[----:B--2---:R-:W-:-:S02]  /*9370*/  IADD3 R3, P2, PT, R4, R125, RZ ;  /* 0x0000007d04037210 */ /* 0x004fc40007f5e0ff */
[----:B------:R-:W-:-:S03]  /*9380*/  IADD3 R2, P3, PT, R6, R125, RZ ;  /* 0x0000007d06027210 */ /* 0x000fc60007f7e0ff */
[----:B------:R1:W-:Y:S02]  /*9390*/  STL [R1+0x6b0], R3 ;  /* 0x0006b00301007387 */ /* 0x0003e40000100800 */
[--C-:B------:R-:W-:Y:S02]  /*93a0*/  IMAD.X R4, R7, 0x1, R123.reuse, P3 ;  /* 0x0000000107047824 */ /* 0x100fe400018e067b */
[----:B------:R2:W-:Y:S04]  /*93b0*/  STL [R1+0x6b4], R2 ;  /* 0x0006b40201007387 */ /* 0x0005e80000100800 */
[----:B------:R-:W-:Y:S01]  /*93c0*/  STL [R1+0x6b8], R118 ;  /* 0x0006b87601007387 */ /* 0x000fe20000100800 */
[----:B-1----:R-:W-:Y:S01]  /*93d0*/  IADD3 R3, P5, PT, R22, R125, RZ ;  /* 0x0000007d16037210 */ /* 0x002fe20007fbe0ff */
[----:B--2---:R-:W-:-:S04]  /*93e0*/  IMAD.X R2, R5, 0x1, R123, P2 ;  /* 0x0000000105027824 */ /* 0x004fc800010e067b */
[----:B------:R1:W-:Y:S04]  /*93f0*/  STL [R1+0x6bc], R3 ;  /* 0x0006bc0301007387 */ /* 0x0003e80000100800 */
[----:B------:R2:W-:Y:S04]  /*9400*/  STL [R1+0x690], R2 ;  /* 0x0006900201007387 */ /* 0x0005e80000100800 */
[----:B------:R3:W-:Y:S01]  /*9410*/  STL [R1+0x694], R4 ;  /* 0x0006940401007387 */ /* 0x0007e20000100800 */
[--C-:B-1----:R-:W-:Y:S02]  /*9420*/  IMAD.X R3, R21, 0x1, R123.reuse, P4 ;  /* 0x0000000115037824 */ /* 0x102fe400020e067b */
[----:B--2---:R-:W-:-:S03]  /*9430*/  IMAD.X R2, R23, 0x1, R123, P5 ;  /* 0x0000000117027824 */ /* 0x004fc600028e067b */
[----:B------:R1:W-:Y:S01]  /*9440*/  STL [R1+0x698], R3 ;  /* 0x0006980301007387 */ /* 0x0003e20000100800 */
[----:B---3--:R-:W-:-:S03]  /*9450*/  IADD3 R4, P2, PT, R36, R125, RZ ;  /* 0x0000007d24047210 */ /* 0x008fc60007f5e0ff */
[----:B------:R2:W-:Y:S04]  /*9460*/  STL [R1+0x69c], R2 ;  /* 0x00069c0201007387 */ /* 0x0005e80000100800 */
[----:B------:R3:W-:Y:S01]  /*9470*/  STL [R1+0x6c0], R4 ;  /* 0x0006c00401007387 */ /* 0x0007e20000100800 */
[-C--:B-1----:R-:W-:Y:S02]  /*9480*/  IADD3 R3, P3, PT, R38, R125.reuse, RZ ;  /* 0x0000007d26037210 */ /* 0x082fe40007f7e0ff */
[----:B--2--5:R-:W-:-:S03]  /*9490*/  IADD3 R2, P4, PT, R52, R125, RZ ;  /* 0x0000007d34027210 */ /* 0x024fc60007f9e0ff */
[----:B------:R1:W-:Y:S01]  /*94a0*/  STL [R1+0x6c4], R3 ;  /* 0x0006c40301007387 */ /* 0x0003e20000100800 */
[----:B---3--:R-:W-:-:S03]  /*94b0*/  IADD3 R4, P5, PT, R54, R125, RZ ;  /* 0x0000007d36047210 */ /* 0x008fc60007fbe0ff */
[----:B------:R2:W-:Y:S04]  /*94c0*/  STL [R1+0x6c8], R2 ;  /* 0x0006c80201007387 */ /* 0x0005e80000100800 */
[----:B------:R3:W-:Y:S01]  /*94d0*/  STL [R1+0x6cc], R4 ;  /* 0x0006cc0401007387 */ /* 0x0007e20000100800 */
[--C-:B-1----:R-:W-:Y:S02]  /*94e0*/  IMAD.X R3, R37, 0x1, R123.reuse, P2 ;  /* 0x0000000125037824 */ /* 0x102fe400010e067b */
[----:B--2---:R-:W-:-:S03]  /*94f0*/  IMAD.X R2, R39, 0x1, R123, P3 ;  /* 0x0000000127027824 */ /* 0x004fc600018e067b */
[----:B------:R1:W-:Y:S01]  /*9500*/  STL [R1+0x6a0], R3 ;  /* 0x0006a00301007387 */ /* 0x0003e20000100800 */
[----:B---3--:R-:W-:-:S03]  /*9510*/  IMAD.X R4, R53, 0x1, R123, P4 ;  /* 0x0000000135047824 */ /* 0x008fc600020e067b */
[----:B------:R2:W-:Y:S04]  /*9520*/  STL [R1+0x6a4], R2 ;  /* 0x0006a40201007387 */ /* 0x0005e80000100800 */
[----:B------:R3:W-:Y:S01]  /*9530*/  STL [R1+0x6a8], R4 ;  /* 0x0006a80401007387 */ /* 0x0007e20000100800 */
[----:B-1----:R-:W-:Y:S01]  /*9540*/  IMAD.X R3, R55, 0x1, R123, P5 ;  /* 0x0000000137037824 */ /* 0x002fe200028e067b */
[----:B--2---:R-:W-:-:S04]  /*9550*/  IADD3 R2, P2, PT, R68, R125, RZ ;  /* 0x0000007d44027210 */ /* 0x004fc80007f5e0ff */
[----:B------:R1:W-:Y:S01]  /*9560*/  STL [R1+0x6ac], R3 ;  /* 0x0006ac0301007387 */ /* 0x0003e20000100800 */
[----:B---3--:R-:W-:-:S03]  /*9570*/  IADD3 R4, P3, PT, R70, R125, RZ ;  /* 0x0000007d46047210 */ /* 0x008fc60007f7e0ff */
[----:B------:R2:W-:Y:S01]  /*9580*/  STL [R1+0x620], R2 ;  /* 0x0006200201007387 */ /* 0x0005e20000100800 */
[----:B------:R-:W-:-:S03]  /*9590*/  IMAD.X R68, R69, 0x1, R123, P2 ;  /* 0x0000000145447824 */ /* 0x000fc600010e067b */
[----:B------:R3:W-:Y:S01]  /*95a0*/  STL [R1+0x624], R4 ;  /* 0x0006240401007387 */ /* 0x0007e20000100800 */
[----:B------:R-:W-:Y:S01]  /*95b0*/  IMAD.X R70, R71, 0x1, R123, P3 ;  /* 0x0000000147467824 */ /* 0x000fe200018e067b */
[-C--:B-1----:R-:W-:Y:S02]  /*95c0*/  IADD3 R3, P4, PT, R82, R125.reuse, RZ ;  /* 0x0000007d52037210 */ /* 0x082fe40007f9e0ff */
[----:B--2---:R-:W-:-:S03]  /*95d0*/  IADD3 R2, P5, PT, R84, R125, RZ ;  /* 0x0000007d54027210 */ /* 0x004fc60007fbe0ff */
[----:B------:R1:W-:Y:S01]  /*95e0*/  STL [R1+0x628], R3 ;  /* 0x0006280301007387 */ /* 0x0003e20000100800 */
[--C-:B------:R-:W-:Y:S01]  /*95f0*/  IMAD.X R82, R83, 0x1, R123.reuse, P4 ;  /* 0x0000000153527824 */ /* 0x100fe200020e067b */
[----:B---3--:R-:W-:Y:S02]  /*9600*/  IADD3 R4, P3, PT, R96, R125, RZ ;  /* 0x0000007d60047210 */ /* 0x008fe40007f7e0ff */
[----:B------:R-:W-:Y:S01]  /*9610*/  STL [R1+0x708], R68 ;  /* 0x0007084401007387 */ /* 0x000fe20000100800 */
[----:B------:R-:W-:-:S03]  /*9620*/  IMAD.X R84, R85, 0x1, R123, P5 ;  /* 0x0000000155547824 */ /* 0x000fc600028e067b */
[----:B------:R2:W-:Y:S01]  /*9630*/  STL [R1+0x62c], R2 ;  /* 0x00062c0201007387 */ /* 0x0005e20000100800 */
[--C-:B------:R-:W-:Y:S01]  /*9640*/  IMAD.X R96, R97, 0x1, R123.reuse, P3 ;  /* 0x0000000161607824 */ /* 0x100fe200018e067b */
[-C--:B-1----:R-:W-:Y:S02]  /*9650*/  IADD3 R3, P4, PT, R106, R125.reuse, RZ ;  /* 0x0000007d6a037210 */ /* 0x082fe40007f9e0ff */
[----:B------:R-:W-:Y:S03]  /*9660*/  STL [R1+0x720], R70 ;  /* 0x0007204601007387 */ /* 0x000fe60000100800 */
[----:B------:R-:W-:Y:S01]  /*9670*/  IMAD.X R106, R107, 0x1, R123, P4 ;  /* 0x000000016b6a7824 */ /* 0x000fe200020e067b */
[----:B------:R-:W-:Y:S01]  /*9680*/  STL [R1+0x724], R82 ;  /* 0x0007245201007387 */ /* 0x000fe20000100800 */
[----:B--2---:R-:W-:-:S05]  /*9690*/  IADD3 R2, P2, PT, R94, R125, RZ ;  /* 0x0000007d5e027210 */ /* 0x004fca0007f5e0ff */
[----:B------:R1:W-:Y:S01]  /*96a0*/  STL [R1+0x630], R2 ;  /* 0x0006300201007387 */ /* 0x0003e20000100800 */
[----:B------:R-:W-:-:S03]  /*96b0*/  IMAD.X R94, R95, 0x1, R123, P2 ;  /* 0x000000015f5e7824 */ /* 0x000fc600010e067b */
[----:B------:R2:W-:Y:S04]  /*96c0*/  STL [R1+0x634], R4 ;  /* 0x0006340401007387 */ /* 0x0005e80000100800 */
[----:B------:R3:W-:Y:S01]  /*96d0*/  STL [R1+0x638], R3 ;  /* 0x0006380301007387 */ /* 0x0007e20000100800 */
[-C--:B-1----:R-:W-:Y:S02]  /*96e0*/  IADD3 R2, P5, PT, R108, R125.reuse, RZ ;  /* 0x0000007d6c027210 */ /* 0x082fe40007fbe0ff */
[----:B--2---:R-:W-:-:S03]  /*96f0*/  IADD3 R4, P3, PT, R14, R125, RZ ;  /* 0x0000007d0e047210 */ /* 0x004fc60007f7e0ff */
[----:B------:R1:W-:Y:S01]  /*9700*/  STL [R1+0x63c], R2 ;  /* 0x00063c0201007387 */ /* 0x0003e20000100800 */
[--C-:B------:R-:W-:Y:S01]  /*9710*/  IMAD.X R108, R109, 0x1, R123.reuse, P5 ;  /* 0x000000016d6c7824 */ /* 0x100fe200028e067b */
[----:B---3--:R-:W-:Y:S01]  /*9720*/  IADD3 R3, P4, PT, R24, R125, RZ ;  /* 0x0000007d18037210 */ /* 0x008fe20007f9e0ff */
[----:B------:R-:W-:-:S04]  /*9730*/  IMAD.X R14, R15, 0x1, R123, P3 ;  /* 0x000000010f0e7824 */ /* 0x000fc800018e067b */
[----:B------:R-:W-:Y:S01]  /*9740*/  IMAD.X R24, R25, 0x1, R123, P4 ;  /* 0x0000000119187824 */ /* 0x000fe200020e067b */
[----:B-1----:R-:W-:-:S05]  /*9750*/  IADD3 R2, P2, PT, R8, R125, RZ ;  /* 0x0000007d08027210 */ /* 0x002fca0007f5e0ff */
        /* <DEDUP_REMOVED lines=43> */
[----:B------:R-:W-:Y:S01]  /*9a10*/  IMAD.X R112, R113, 0x1, R123, P5 ;  /* 0x0000000171707824 */ /* 0x000fe200028e067b */
[-C--:B---3--:R-:W-:Y:S02]  /*9a20*/  IADD3 R3, P3, PT, R16, R125.reuse, RZ ;  /* 0x0000007d10037210 */ /* 0x088fe40007f7e0ff */
[----:B------:R2:W-:Y:S04]  /*9a30*/  STL [R1+0x680], R4 ;  /* 0x0006800401007387 */ /* 0x0005e80000100800 */
[----:B------:R3:W-:Y:S01]  /*9a40*/  STL [R1+0x684], R3 ;  /* 0x0006840301007387 */ /* 0x0007e20000100800 */
[-C--:B-1----:R-:W-:Y:S02]  /*9a50*/  IADD3 R2, P4, PT, R28, R125.reuse, RZ ;  /* 0x0000007d1c027210 */ /* 0x082fe40007f9e0ff */
[----:B--2---:R-:W-:-:S03]  /*9a60*/  IADD3 R4, P5, PT, R30, R125, RZ ;  /* 0x0000007d1e047210 */ /* 0x004fc60007fbe0ff */
[----:B------:R1:W-:Y:S01]  /*9a70*/  STL [R1+0x688], R2 ;  /* 0x0006880201007387 */ /* 0x0003e20000100800 */
[--C-:B------:R-:W-:Y:S02]  /*9a80*/  IMAD.X R28, R29, 0x1, R123.reuse, P4 ;  /* 0x000000011d1c7824 */ /* 0x100fe400020e067b */
[--C-:B---3--:R-:W-:Y:S01]  /*9a90*/  IMAD.X R3, R11, 0x1, R123.reuse, P2 ;  /* 0x000000010b037824 */ /* 0x108fe200010e067b */
[----:B------:R2:W-:Y:S01]  /*9aa0*/  STL [R1+0x68c], R4 ;  /* 0x00068c0401007387 */ /* 0x0005e20000100800 */
[----:B------:R-:W-:-:S03]  /*9ab0*/  IMAD.X R30, R31, 0x1, R123, P5 ;  /* 0x000000011f1e7824 */ /* 0x000fc600028e067b */
[----:B------:R3:W-:Y:S01]  /*9ac0*/  STL [R1+0x618], R3 ;  /* 0x0006180301007387 */ /* 0x0007e20000100800 */
[----:B-1----:R-:W-:Y:S01]  /*9ad0*/  IMAD.X R2, R17, 0x1, R123, P3 ;  /* 0x0000000111027824 */ /* 0x002fe200018e067b */
[----:B--2---:R-:W-:-:S04]  /*9ae0*/  IADD3 R4, P3, PT, R46, R125, RZ ;  /* 0x0000007d2e047210 */ /* 0x004fc80007f7e0ff */
[----:B------:R1:W-:Y:S01]  /*9af0*/  STL [R1+0x61c], R2 ;  /* 0x00061c0201007387 */ /* 0x0003e20000100800 */
[----:B---3--:R-:W-:-:S05]  /*9b00*/  IADD3 R3, P2, PT, R44, R125, RZ ;  /* 0x0000007d2c037210 */ /* 0x008fca0007f5e0ff */
[----:B------:R2:W-:Y:S01]  /*9b10*/  STL [R1+0x608], R3 ;  /* 0x0006080301007387 */ /* 0x0005e20000100800 */
[--C-:B------:R-:W-:Y:S01]  /*9b20*/  IMAD.X R44, R45, 0x1, R123.reuse, P2 ;  /* 0x000000012d2c7824 */ /* 0x100fe200010e067b */
[-C--:B-1----:R-:W-:Y:S02]  /*9b30*/  IADD3 R2, P4, PT, R60, R125.reuse, RZ ;  /* 0x0000007d3c027210 */ /* 0x082fe40007f9e0ff */
[----:B------:R1:W-:Y:S03]  /*9b40*/  STL [R1+0x60c], R4 ;  /* 0x00060c0401007387 */ /* 0x0003e60000100800 */
[----:B------:R-:W-:Y:S01]  /*9b50*/  IMAD.X R60, R61, 0x1, R123, P4 ;  /* 0x000000013d3c7824 */ /* 0x000fe200020e067b */
[----:B------:R3:W-:Y:S01]  /*9b60*/  STL [R1+0x610], R2 ;  /* 0x0006100201007387 */ /* 0x0007e20000100800 */
[-C--:B--2---:R-:W-:Y:S02]  /*9b70*/  IADD3 R3, P5, PT, R62, R125.reuse, RZ ;  /* 0x0000007d3e037210 */ /* 0x084fe40007fbe0ff */
[----:B-1----:R-:W-:-:S03]  /*9b80*/  IADD3 R4, P2, PT, R76, R125, RZ ;  /* 0x0000007d4c047210 */ /* 0x002fc60007f5e0ff */
[----:B------:R1:W-:Y:S01]  /*9b90*/  STL [R1+0x614], R3 ;  /* 0x0006140301007387 */ /* 0x0003e20000100800 */
[--C-:B------:R-:W-:Y:S02]  /*9ba0*/  IMAD.X R62, R63, 0x1, R123.reuse, P5 ;  /* 0x000000013f3e7824 */ /* 0x100fe400028e067b */
[----:B---3--:R-:W-:-:S05]  /*9bb0*/  IMAD.X R2, R47, 0x1, R123, P3 ;  /* 0x000000012f027824 */ /* 0x008fca00018e067b */
[----:B------:R2:W-:Y:S01]  /*9bc0*/  STL [R1+0x5f4], R2 ;  /* 0x0005f40201007387 */ /* 0x0005e20000100800 */
[----:B-1----:R-:W-:-:S03]  /*9bd0*/  IADD3 R3, P3, PT, R78, R125, RZ ;  /* 0x0000007d4e037210 */ /* 0x002fc60007f7e0ff */
[----:B------:R1:W-:Y:S04]  /*9be0*/  STL [R1+0x5f8], R4 ;  /* 0x0005f80401007387 */ /* 0x0003e80000100800 */
[----:B------:R3:W-:Y:S01]  /*9bf0*/  STL [R1+0x5fc], R3 ;  /* 0x0005fc0301007387 */ /* 0x0007e20000100800 */
[-C--:B--2---:R-:W-:Y:S02]  /*9c00*/  IADD3 R2, P4, PT, R90, R125.reuse, RZ ;  /* 0x0000007d5a027210 */ /* 0x084fe40007f9e0ff */
[----:B-1----:R-:W-:-:S03]  /*9c10*/  IADD3 R4, P5, PT, R92, R125, RZ ;  /* 0x0000007d5c047210 */ /* 0x002fc60007fbe0ff */
        /* <DEDUP_REMOVED lines=10> */
[----:B------:R-:W-:Y:S01]  /*9cc0*/  STL [R1+0x5dc], R3 ;  /* 0x0005dc0301007387 */ /* 0x000fe20000100800 */
[----:B-1----:R-:W-:-:S03]  /*9cd0*/  IADD3 R2, P3, PT, R104, R125, RZ ;  /* 0x0000007d68027210 */ /* 0x002fc60007f7e0ff */
[----:B------:R-:W2:Y:S04]  /*9ce0*/  LDL.LU.64 R16, [R1] ;  /* 0x0000000001107983 */ /* 0x000ea80000300a00 */
[----:B------:R1:W-:Y:S04]  /*9cf0*/  STL [R1+0x5e0], R2 ;  /* 0x0005e00201007387 */ /* 0x0003e80000100800 */
[----:B-1----:R-:W3:Y:S04]  /*9d00*/  LDL.LU.64 R2, [R1+0x8] ;  /* 0x0000080001027983 */ /* 0x002ee80000300a00 */
[----:B------:R1:W-:Y:S04]  /*9d10*/  STL [R1+0x5e4], R4 ;  /* 0x0005e40401007387 */ /* 0x0003e80000100800 */
[----:B------:R-:W4:Y:S01]  /*9d20*/  LDL.LU.64 R6, [R1+0x10] ;  /* 0x0000100001067983 */ /* 0x000f220000300a00 */
[-C--:B------:R-:W-:Y:S01]  /*9d30*/  IADD3 R5, P5, PT, R116, R125.reuse, RZ ;  /* 0x0000007d74057210 */ /* 0x080fe20007fbe0ff */
[--C-:B------:R-:W-:Y:S01]  /*9d40*/  IMAD.X R102, R103, 0x1, R123.reuse, P2 ;  /* 0x0000000167667824 */ /* 0x100fe200010e067b */
[----:B------:R-:W-:Y:S01]  /*9d50*/  IADD3 R10, P2, PT, R12, R125, RZ ;  /* 0x0000007d0c0a7210 */ /* 0x000fe20007f5e0ff */
[----:B------:R-:W-:-:S02]  /*9d60*/  IMAD.X R114, R115, 0x1, R123, P4 ;  /* 0x0000000173727824 */ /* 0x000fc400020e067b */
[--C-:B-1----:R-:W-:Y:S01]  /*9d70*/  IMAD.X R4, R105, 0x1, R123.reuse, P3 ;  /* 0x0000000169047824 */ /* 0x102fe200018e067b */
[----:B------:R-:W-:Y:S01]  /*9d80*/  STL [R1+0x5e8], R5 ;  /* 0x0005e80501007387 */ /* 0x000fe20000100800 */
[-C--:B------:R-:W-:Y:S01]  /*9d90*/  IADD3 R9, P3, PT, R18, R125.reuse, RZ ;  /* 0x0000007d12097210 */ /* 0x080fe20007f7e0ff */
[----:B------:R-:W-:Y:S02]  /*9da0*/  IMAD.X R116, R117, 0x1, R123, P5 ;  /* 0x0000000175747824 */ /* 0x000fe400028e067b */
[----:B------:R1:W-:Y:S04]  /*9db0*/  STL [R1+0x5c8], R4 ;  /* 0x0005c80401007387 */ /* 0x0003e80000100800 */
[----:B-1----:R-:W4:Y:S04]  /*9dc0*/  LDL.LU.64 R4, [R1+0x18] ;  /* 0x0000180001047983 */ /* 0x002f280000300a00 */
[----:B------:R1:W-:Y:S04]  /*9dd0*/  STL [R1+0x5cc], R10 ;  /* 0x0005cc0a01007387 */ /* 0x0003e80000100800 */
[----:B------:R-:W4:Y:S04]  /*9de0*/  LDL.LU.64 R36, [R1+0x20] ;  /* 0x0000200001247983 */ /* 0x000f280000300a00 */
[----:B------:R0:W-:Y:S01]  /*9df0*/  STL [R1+0x5d0], R9 ;  /* 0x0005d00901007387 */ /* 0x0001e20000100800 */
[----:B-1----:R-:W-:-:S03]  /*9e00*/  IADD3 R10, P4, PT, R32, R125, RZ ;  /* 0x0000007d200a7210 */ /* 0x002fc60007f9e0ff */
[----:B------:R-:W4:Y:S04]  /*9e10*/  LDL.LU.64 R22, [R1+0x28] ;  /* 0x0000280001167983 */ /* 0x000f280000300a00 */
[----:B------:R-:W4:Y:S01]  /*9e20*/  LDL.LU.64 R20, [R1+0x30] ;  /* 0x0000300001147983 */ /* 0x000f220000300a00 */
[--C-:B------:R-:W-:Y:S01]  /*9e30*/  IMAD.X R12, R13, 0x1, R123.reuse, P2 ;  /* 0x000000010d0c7824 */ /* 0x100fe200010e067b */
[-C--:B0-----:R-:W-:Y:S01]  /*9e40*/  IADD3 R9, P5, PT, R34, R125.reuse, RZ ;  /* 0x0000007d22097210 */ /* 0x081fe20007fbe0ff */
[----:B------:R-:W-:Y:S01]  /*9e50*/  IMAD.X R18, R19, 0x1, R123, P3 ;  /* 0x0000000113127824 */ /* 0x000fe200018e067b */
[----:B------:R0:W-:Y:S01]  /*9e60*/  STL [R1+0x5d4], R10 ;  /* 0x0005d40a01007387 */ /* 0x0001e20000100800 */
[----:B------:R-:W-:-:S03]  /*9e70*/  IADD3 R13, P2, PT, R48, R125, RZ ;  /* 0x0000007d300d7210 */ /* 0x000fc60007f5e0ff */
[----:B------:R1:W-:Y:S01]  /*9e80*/  STL [R1+0x5d8], R9 ;  /* 0x0005d80901007387 */ /* 0x0003e20000100800 */
[--C-:B0-----:R-:W-:Y:S02]  /*9e90*/  IMAD.X R10, R35, 0x1, R123.reuse, P5 ;  /* 0x00000001230a7824 */ /* 0x101fe400028e067b */
[----:B-1----:R-:W-:-:S05]  /*9ea0*/  IMAD.X R9, R33, 0x1, R123, P4 ;  /* 0x0000000121097824 */ /* 0x002fca00020e067b */
[----:B------:R0:W-:Y:S04]  /*9eb0*/  STL [R1+0x5c0], R9 ;  /* 0x0005c00901007387 */ /* 0x0001e80000100800 */
[----:B------:R1:W-:Y:S01]  /*9ec0*/  STL [R1+0x5c4], R10 ;  /* 0x0005c40a01007387 */ /* 0x0003e20000100800 */
[----:B0-----:R-:W-:-:S03]  /*9ed0*/  IADD3 R9, P3, PT, R50, R125, RZ ;  /* 0x0000007d32097210 */ /* 0x001fc60007f7e0ff */
[----:B-1----:R-:W4:Y:S01]  /*9ee0*/  LDL.LU.64 R10, [R1+0x38] ;  /* 0x00003800010a7983 */ /* 0x002f220000300a00 */
[--C-:B------:R-:W-:Y:S02]  /*9ef0*/  IMAD.X R48, R49, 0x1, R123.reuse, P2 ;  /* 0x0000000131307824 */ /* 0x100fe400010e067b */
[----:B------:R-:W-:Y:S01]  /*9f00*/  IMAD.X R50, R51, 0x1, R123, P3 ;  /* 0x0000000133327824 */ /* 0x000fe200018e067b */
[----:B------:R0:W-:Y:S04]  /*9f10*/  STL [R1+0x5b0], R13 ;  /* 0x0005b00d01007387 */ /* 0x0001e80000100800 */
[----:B------:R1:W-:Y:S01]  /*9f20*/  STL [R1+0x5b4], R9 ;  /* 0x0005b40901007387 */ /* 0x0003e20000100800 */
[-C--:B0-----:R-:W-:Y:S02]  /*9f30*/  IADD3 R13, P4, PT, R64, R125.reuse, RZ ;  /* 0x0000007d400d7210 */ /* 0x081fe40007f9e0ff */
[----:B-1----:R-:W-:-:S03]  /*9f40*/  IADD3 R9, P5, PT, R66, R125, RZ ;  /* 0x0000007d42097210 */ /* 0x002fc60007fbe0ff */
[----:B------:R0:W-:Y:S01]  /*9f50*/  STL [R1+0x5b8], R13 ;  /* 0x0005b80d01007387 */ /* 0x0001e20000100800 */
[----:B------:R-:W-:-:S03]  /*9f60*/  IMAD.X R64, R65, 0x1, R123, P4 ;  /* 0x0000000141407824 */ /* 0x000fc600020e067b */
[----:B------:R1:W-:Y:S01]  /*9f70*/  STL [R1+0x5bc], R9 ;  /* 0x0005bc0901007387 */ /* 0x0003e20000100800 */
[----:B0-----:R-:W-:Y:S01]  /*9f80*/  IADD3 R13, P2, PT, R80, R125, RZ ;  /* 0x0000007d500d7210 */ /* 0x001fe20007f5e0ff */
[----:B-1----:R-:W-:-:S04]  /*9f90*/  IMAD.X R9, R67, 0x1, R123, P5 ;  /* 0x0000000143097824 */ /* 0x002fc800028e067b */
[----:B------:R-:W-:Y:S01]  /*9fa0*/  IMAD.X R80, R81, 0x1, R123, P2 ;  /* 0x0000000151507824 */ /* 0x000fe200010e067b */
[----:B------:R3:W-:Y:S04]  /*9fb0*/  STL [R1+0x59c], R9 ;  /* 0x00059c0901007387 */ /* 0x0007e80000100800 */
[----:B------:R4:W-:Y:S01]  /*9fc0*/  STL [R1+0x5a0], R13 ;  /* 0x0005a00d01007387 */ /* 0x0009e20000100800 */
[----:B--2---:R-:W-:-:S05]  /*9fd0*/  IADD3 R15, P3, PT, R16, R125, RZ ;  /* 0x0000007d100f7210 */ /* 0x004fca0007f7e0ff */
[----:B------:R-:W-:Y:S01]  /*9fe0*/  STL [R1+0x5a4], R15 ;  /* 0x0005a40f01007387 */ /* 0x000fe20000100800 */
[----:B---3--:R-:W-:-:S05]  /*9ff0*/  IADD3 R9, P4, PT, R2, R125, RZ ;  /* 0x0000007d02097210 */ /* 0x008fca0007f9e0ff */
[----:B------:R0:W-:Y:S01]  /*a000*/  STL [R1+0x5a8], R9 ;  /* 0x0005a80901007387 */ /* 0x0001e20000100800 */
[----:B----4-:R-:W-:-:S05]  /*a010*/  IADD3 R13, P5, PT, R6, R125, RZ ;  /* 0x0000007d060d7210 */ /* 0x010fca0007fbe0ff */
[----:B------:R1:W-:Y:S01]  /*a020*/  STL [R1+0x5ac], R13 ;  /* 0x0005ac0d01007387 */ /* 0x0003e20000100800 */
[----:B0-----:R-:W-:-:S03]  /*a030*/  IMAD.X R9, R17, 0x1, R123, P3 ;  /* 0x0000000111097824 */ /* 0x001fc600018e067b */
[----:B------:R-:W2:Y:S04]  /*a040*/  LDL.LU.64 R16, [R1+0x40] ;  /* 0x0000400001107983 */ /* 0x000ea80000300a00 */
[----:B------:R0:W-:Y:S01]  /*a050*/  STL [R1], R9 ;  /* 0x0000000901007387 */ /* 0x0001e20000100800 */
[----:B-1----:R-:W-:-:S03]  /*a060*/  IMAD.X R13, R3, 0x1, R123, P4 ;  /* 0x00000001030d7824 */ /* 0x002fc600020e067b */
[----:B------:R-:W3:Y:S04]  /*a070*/  LDL.LU.64 R2, [R1+0x48] ;  /* 0x0000480001027983 */ /* 0x000ee80000300a00 */
[----:B------:R1:W-:Y:S01]  /*a080*/  STL [R1+0x594], R13 ;  /* 0x0005940d01007387 */ /* 0x0003e20000100800 */
[----:B0-----:R-:W-:-:S03]  /*a090*/  IMAD.X R9, R7, 0x1, R123, P5 ;  /* 0x0000000107097824 */ /* 0x001fc600028e067b */
[----:B------:R-:W4:Y:S04]  /*a0a0*/  LDL.LU.64 R6, [R1+0x50] ;  /* 0x0000500001067983 */ /* 0x000f280000300a00 */
[----:B------:R0:W-:Y:S01]  /*a0b0*/  STL [R1+0x598], R9 ;  /* 0x0005980901007387 */ /* 0x0001e20000100800 */
[----:B-1----:R-:W-:-:S05]  /*a0c0*/  IADD3 R13, P2, PT, R4, R125, RZ ;  /* 0x0000007d040d7210 */ /* 0x002fca0007f5e0ff */
[----:B------:R1:W-:Y:S01]  /*a0d0*/  STL [R1+0x308], R13 ;  /* 0x0003080d01007387 */ /* 0x0003e20000100800 */
[-C--:B------:R-:W-:Y:S02]  /*a0e0*/  IADD3 R15, P4, PT, R22, R125.reuse, RZ ;  /* 0x0000007d160f7210 */ /* 0x080fe40007f9e0ff */
[----:B0-----:R-:W-:-:S05]  /*a0f0*/  IADD3 R9, P3, PT, R36, R125, RZ ;  /* 0x0000007d24097210 */ /* 0x001fca0007f7e0ff */
[----:B------:R0:W-:Y:S01]  /*a100*/  STL [R1+0x30c], R9 ;  /* 0x00030c0901007387 */ /* 0x0001e20000100800 */
[----:B-1----:R-:W-:-:S03]  /*a110*/  IADD3 R13, P5, PT, R20, R125, RZ ;  /* 0x0000007d140d7210 */ /* 0x002fc60007fbe0ff */
[----:B------:R-:W-:Y:S01]  /*a120*/  STL [R1+0x310], R15 ;  /* 0x0003100f01007387 */ /* 0x000fe20000100800 */
[----:B0-----:R-:W-:-:S03]  /*a130*/  IMAD.X R9, R5, 0x1, R123, P2 ;  /* 0x0000000105097824 */ /* 0x001fc600010e067b */
[----:B------:R-:W4:Y:S04]  /*a140*/  LDL.LU.64 R4, [R1+0x58] ;  /* 0x0000580001047983 */ /* 0x000f280000300a00 */
[----:B------:R0:W-:Y:S04]  /*a150*/  STL [R1+0x314], R13 ;  /* 0x0003140d01007387 */ /* 0x0001e80000100800 */
[----:B------:R1:W-:Y:S04]  /*a160*/  STL [R1+0x18], R9 ;  /* 0x0000180901007387 */ /* 0x0003e80000100800 */
[----:B------:R-:W4:Y:S01]  /*a170*/  LDL.LU.64 R32, [R1+0x60] ;  /* 0x0000600001207983 */ /* 0x000f220000300a00 */
[----:B0-----:R-:W-:-:S02]  /*a180*/  IMAD.X R13, R37, 0x1, R123, P3 ;  /* 0x00000001250d7824 */ /* 0x001fc400018e067b */
[----:B-1----:R-:W-:-:S03]  /*a190*/  IMAD.X R9, R23, 0x1, R123, P4 ;  /* 0x0000000117097824 */ /* 0x002fc600020e067b */
[----:B------:R0:W-:Y:S04]  /*a1a0*/  STL [R1+0x20], R13 ;  /* 0x0000200d01007387 */ /* 0x0001e80000100800 */
[----:B------:R-:W4:Y:S04]  /*a1b0*/  LDL.LU.64 R22, [R1+0x68] ;  /* 0x0000680001167983 */ /* 0x000f280000300a00 */
[----:B------:R1:W-:Y:S01]  /*a1c0*/  STL [R1+0x28], R9 ;  /* 0x0000280901007387 */ /* 0x0003e20000100800 */
[----:B0-----:R-:W-:-:S03]  /*a1d0*/  IMAD.X R13, R21, 0x1, R123, P5 ;  /* 0x00000001150d7824 */ /* 0x001fc600028e067b */
[----:B------:R-:W4:Y:S04]  /*a1e0*/  LDL.LU.64 R20, [R1+0x70] ;  /* 0x0000700001147983 */ /* 0x000f280000300a00 */
[----:B------:R2:W-:Y:S01]  /*a1f0*/  STL [R1+0x30], R13 ;  /* 0x0000300d01007387 */ /* 0x0005e20000100800 */
[----:B-1----:R-:W-:-:S05]  /*a200*/  IADD3 R9, P2, PT, R10, R125, RZ ;  /* 0x0000007d0a097210 */ /* 0x002fca0007f5e0ff */
[----:B------:R4:W-:Y:S01]  /*a210*/  STL [R1+0x318], R9 ;  /* 0x0003180901007387 */ /* 0x0009e20000100800 */
[----:B--2---:R-:W-:-:S05]  /*a220*/  IADD3 R13, P3, PT, R16, R125, RZ ;  /* 0x0000007d100d7210 */ /* 0x004fca0007f7e0ff */
[----:B------:R0:W-:Y:S01]  /*a230*/  STL [R1+0x588], R13 ;  /* 0x0005880d01007387 */ /* 0x0001e20000100800 */
[----:B---3--:R-:W-:-:S05]  /*a240*/  IADD3 R15, P4, PT, R2, R125, RZ ;  /* 0x0000007d020f7210 */ /* 0x008fca0007f9e0ff */
[----:B------:R-:W-:Y:S01]  /*a250*/  STL [R1+0x58c], R15 ;  /* 0x00058c0f01007387 */ /* 0x000fe20000100800 */
[----:B----4-:R-:W-:Y:S01]  /*a260*/  IADD3 R9, P5, PT, R6, R125, RZ ;  /* 0x0000007d06097210 */ /* 0x010fe20007fbe0ff */
[--C-:B0-----:R-:W-:Y:S02]  /*a270*/  IMAD.X R13, R11, 0x1, R123.reuse, P2 ;  /* 0x000000010b0d7824 */ /* 0x101fe400010e067b */
[----:B------:R-:W2:Y:S04]  /*a280*/  LDL.LU.64 R10, [R1+0x78] ;  /* 0x00007800010a7983 */ /* 0x000ea80000300a00 */
[----:B------:R0:W-:Y:S04]  /*a290*/  STL [R1+0x590], R9 ;  /* 0x0005900901007387 */ /* 0x0001e80000100800 */
[----:B------:R1:W-:Y:S01]  /*a2a0*/  STL [R1+0x38], R13 ;  /* 0x0000380d01007387 */ /* 0x0003e20000100800 */
[----:B0-----:R-:W-:-:S03]  /*a2b0*/  IMAD.X R9, R17, 0x1, R123, P3 ;  /* 0x0000000111097824 */ /* 0x001fc600018e067b */
[----:B------:R-:W3:Y:S01]  /*a2c0*/  LDL.LU.64 R16, [R1+0x80] ;  /* 0x0000800001107983 */ /* 0x000ee20000300a00 */
        /* <DEDUP_REMOVED lines=9> */
[-C--:B0-----:R-:W-:Y:S02]  /*a360*/  IADD3 R9, P3, PT, R32, R125.reuse, RZ ;  /* 0x0000007d20097210 */ /* 0x081fe40007f7e0ff */
[----:B------:R-:W-:-:S03]  /*a370*/  IADD3 R15, P4, PT, R22, R125, RZ ;  /* 0x0000007d160f7210 */ /* 0x000fc60007f9e0ff */
[----:B------:R0:W-:Y:S04]  /*a380*/  STL [R1+0x2fc], R9 ;  /* 0x0002fc0901007387 */ /* 0x0001e80000100800 */
[----:B------:R-:W-:Y:S01]  /*a390*/  STL [R1+0x300], R15 ;  /* 0x0003000f01007387 */ /* 0x000fe20000100800 */
[----:B-1----:R-:W-:Y:S01]  /*a3a0*/  IADD3 R13, P5, PT, R20, R125, RZ ;  /* 0x0000007d140d7210 */ /* 0x002fe20007fbe0ff */
[--C-:B0-----:R-:W-:Y:S02]  /*a3b0*/  IMAD.X R9, R5, 0x1, R123.reuse, P2 ;  /* 0x0000000105097824 */ /* 0x101fe400010e067b */
[----:B------:R-:W4:Y:S04]  /*a3c0*/  LDL.LU.64 R4, [R1+0x98] ;  /* 0x0000980001047983 */ /* 0x000f280000300a00 */
[----:B------:R0:W-:Y:S04]  /*a3d0*/  STL [R1+0x304], R13 ;  /* 0x0003040d01007387 */ /* 0x0001e80000100800 */
[----:B------:R1:W-:Y:S01]  /*a3e0*/  STL [R1+0x2ec], R9 ;  /* 0x0002ec0901007387 */ /* 0x0003e20000100800 */
[----:B0-----:R-:W-:-:S03]  /*a3f0*/  IMAD.X R13, R33, 0x1, R123, P3 ;  /* 0x00000001210d7824 */ /* 0x001fc600018e067b */
[----:B------:R-:W4:Y:S01]  /*a400*/  LDL.LU.64 R32, [R1+0xa0] ;  /* 0x0000a00001207983 */ /* 0x000f220000300a00 */
[----:B-1----:R-:W-:-:S03]  /*a410*/  IMAD.X R9, R23, 0x1, R123, P4 ;  /* 0x0000000117097824 */ /* 0x002fc600020e067b */
[----:B------:R0:W-:Y:S04]  /*a420*/  STL [R1+0x2f0], R13 ;  /* 0x0002f00d01007387 */ /* 0x0001e80000100800 */
[----:B------:R-:W4:Y:S04]  /*a430*/  LDL.LU.64 R22, [R1+0xa8] ;  /* 0x0000a80001167983 */ /* 0x000f280000300a00 */
[----:B------:R2:W-:Y:S01]  /*a440*/  STL [R1+0x2c4], R9 ;  /* 0x0002c40901007387 */ /* 0x0005e20000100800 */
[----:B0-----:R-:W-:-:S03]  /*a450*/  IMAD.X R13, R21, 0x1, R123, P5 ;  /* 0x00000001150d7824 */ /* 0x001fc600028e067b */
[----:B------:R-:W4:Y:S04]  /*a460*/  LDL.LU.64 R20, [R1+0xb0] ;  /* 0x0000b00001147983 */ /* 0x000f280000300a00 */
[----:B------:R3:W-:Y:S01]  /*a470*/  STL [R1+0x2c8], R13 ;  /* 0x0002c80d01007387 */ /* 0x0007e20000100800 */
[----:B--2---:R-:W-:-:S05]  /*a480*/  IADD3 R9, P2, PT, R10, R125, RZ ;  /* 0x0000007d0a097210 */ /* 0x004fca0007f5e0ff */
[----:B------:R0:W-:Y:S01]  /*a490*/  STL [R1+0x2d4], R9 ;  /* 0x0002d40901007387 */ /* 0x0001e20000100800 */
[----:B---3--:R-:W-:-:S05]  /*a4a0*/  IADD3 R13, P3, PT, R16, R125, RZ ;  /* 0x0000007d100d7210 */ /* 0x008fca0007f7e0ff */
[----:B------:R1:W-:Y:S01]  /*a4b0*/  STL [R1+0x2d8], R13 ;  /* 0x0002d80d01007387 */ /* 0x0003e20000100800 */
[----:B----4-:R-:W-:-:S05]  /*a4c0*/  IADD3 R15, P4, PT, R2, R125, RZ ;  /* 0x0000007d020f7210 */ /* 0x010fca0007f9e0ff */
[----:B------:R-:W-:Y:S01]  /*a4d0*/  STL [R1+0x2dc], R15 ;  /* 0x0002dc0f01007387 */ /* 0x000fe20000100800 */
[----:B0-----:R-:W-:Y:S01]  /*a4e0*/  IADD3 R9, P5, PT, R6, R125, RZ ;  /* 0x0000007d06097210 */ /* 0x001fe20007fbe0ff */
[--C-:B-1----:R-:W-:Y:S02]  /*a4f0*/  IMAD.X R13, R11, 0x1, R123.reuse, P2 ;  /* 0x000000010b0d7824 */ /* 0x102fe400010e067b */
        /* <DEDUP_REMOVED lines=27> */
[----:B------:R-:W4:Y:S01]  /*a6b0*/  LDL.LU.64 R22, [R1+0xe8] ;  /* 0x0000e80001167983 */ /* 0x000f220000300a00 */
[----:B0-----:R-:W-:-:S03]  /*a6c0*/  IMAD.X R13, R21, 0x1, R123, P5 ;  /* 0x00000001150d7824 */ /* 0x001fc600028e067b */
[----:B------:R2:W-:Y:S04]  /*a6d0*/  STL [R1+0xa8], R9 ;  /* 0x0000a80901007387 */ /* 0x0005e80000100800 */
        /* <DEDUP_REMOVED lines=27> */
[----:B------:R0:W-:Y:S01]  /*a890*/  STL [R1+0x27c], R15 ;  /* 0x00027c0f01007387 */ /* 0x0001e20000100800 */
[----:B-1----:R-:W-:Y:S01]  /*a8a0*/  IADD3 R13, P5, PT, R20, R125, RZ ;  /* 0x0000007d140d7210 */ /* 0x002fe20007fbe0ff */
[--C-:B0-----:R-:W-:Y:S02]  /*a8b0*/  IMAD.X R9, R5, 0x1, R123.reuse, P2 ;  /* 0x0000000105097824 */ /* 0x101fe400010e067b */
[----:B------:R-:W4:Y:S04]  /*a8c0*/  LDL.LU.64 R4, [R1+0x118] ;  /* 0x0001180001047983 */ /* 0x000f280000300a00 */
[----:B------:R0:W-:Y:S01]  /*a8d0*/  STL [R1+0x280], R13 ;  /* 0x0002800d01007387 */ /* 0x0001e20000100800 */
[----:B------:R-:W-:-:S03]  /*a8e0*/  IMAD.X R15, R21, 0x1, R123, P5 ;  /* 0x00000001150f7824 */ /* 0x000fc600028e067b */
[----:B------:R1:W-:Y:S04]  /*a8f0*/  STL [R1+0x228], R9 ;  /* 0x0002280901007387 */ /* 0x0003e80000100800 */
[----:B------:R-:W4:Y:S01]  /*a900*/  LDL.LU.64 R34, [R1+0x120] ;  /* 0x0001200001227983 */ /* 0x000f220000300a00 */
[--C-:B0-----:R-:W-:Y:S02]  /*a910*/  IMAD.X R13, R33, 0x1, R123.reuse, P3 ;  /* 0x00000001210d7824 */ /* 0x101fe400018e067b */
[----:B-1----:R-:W-:-:S03]  /*a920*/  IMAD.X R9, R23, 0x1, R123, P4 ;  /* 0x0000000117097824 */ /* 0x002fc600020e067b */
[----:B------:R2:W-:Y:S04]  /*a930*/  STL [R1+0x22c], R13 ;  /* 0x00022c0d01007387 */ /* 0x0005e80000100800 */
[----:B------:R-:W4:Y:S04]  /*a940*/  LDL.LU.64 R32, [R1+0x128] ;  /* 0x0001280001207983 */ /* 0x000f280000300a00 */
[----:B------:R-:W4:Y:S04]  /*a950*/  LDL.LU.64 R22, [R1+0x130] ;  /* 0x0001300001167983 */ /* 0x000f280000300a00 */
[----:B------:R3:W-:Y:S04]  /*a960*/  STL [R1+0x270], R9 ;  /* 0x0002700901007387 */ /* 0x0007e80000100800 */
[----:B------:R4:W-:Y:S01]  /*a970*/  STL [R1+0xf4], R15 ;  /* 0x0000f40f01007387 */ /* 0x0009e20000100800 */
[----:B--2---:R-:W-:-:S05]  /*a980*/  IADD3 R13, P2, PT, R10, R125, RZ ;  /* 0x0000007d0a0d7210 */ /* 0x004fca0007f5e0ff */
[----:B------:R0:W-:Y:S01]  /*a990*/  STL [R1+0xdc], R13 ;  /* 0x0000dc0d01007387 */ /* 0x0001e20000100800 */
[-C--:B---3--:R-:W-:Y:S02]  /*a9a0*/  IADD3 R9, P3, PT, R16, R125.reuse, RZ ;  /* 0x0000007d10097210 */ /* 0x088fe40007f7e0ff */
[----:B----4-:R-:W-:-:S03]  /*a9b0*/  IADD3 R15, P4, PT, R2, R125, RZ ;  /* 0x0000007d020f7210 */ /* 0x010fc60007f9e0ff */
[----:B------:R1:W-:Y:S04]  /*a9c0*/  STL [R1+0xe0], R9 ;  /* 0x0000e00901007387 */ /* 0x0003e80000100800 */
[----:B------:R-:W-:Y:S01]  /*a9d0*/  STL [R1+0xe4], R15 ;  /* 0x0000e40f01007387 */ /* 0x000fe20000100800 */
[----:B0-----:R-:W-:-:S03]  /*a9e0*/  IADD3 R13, P5, PT, R6, R125, RZ ;  /* 0x0000007d060d7210 */ /* 0x001fc60007fbe0ff */
[----:B------:R-:W2:Y:S01]  /*a9f0*/  LDL.LU.64 R20, [R1+0x138] ;  /* 0x0001380001147983 */ /* 0x000ea20000300a00 */
[----:B-1----:R-:W-:-:S03]  /*aa00*/  IMAD.X R9, R11, 0x1, R123, P2 ;  /* 0x000000010b097824 */ /* 0x002fc600010e067b */
[----:B------:R0:W-:Y:S04]  /*aa10*/  STL [R1+0xe8], R13 ;  /* 0x0000e80d01007387 */ /* 0x0001e80000100800 */
[----:B------:R-:W3:Y:S01]  /*aa20*/  LDL.LU.64 R10, [R1+0x140] ;  /* 0x00014000010a7983 */ /* 0x000ee20000300a00 */
[----:B0-----:R-:W-:-:S03]  /*aa30*/  IMAD.X R13, R17, 0x1, R123, P3 ;  /* 0x00000001110d7824 */ /* 0x001fc600018e067b */
[----:B------:R0:W-:Y:S04]  /*aa40*/  STL [R1+0xbc], R9 ;  /* 0x0000bc0901007387 */ /* 0x0001e80000100800 */
[----:B------:R-:W4:Y:S04]  /*aa50*/  LDL.LU.64 R16, [R1+0x148] ;  /* 0x0001480001107983 */ /* 0x000f280000300a00 */
[----:B------:R-:W-:Y:S01]  /*aa60*/  STL [R1+0xc0], R13 ;  /* 0x0000c00d01007387 */ /* 0x000fe20000100800 */
[----:B0-----:R-:W-:-:S03]  /*aa70*/  IMAD.X R9, R3, 0x1, R123, P4 ;  /* 0x0000000103097824 */ /* 0x001fc600020e067b */
[----:B------:R-:W4:Y:S01]  /*aa80*/  LDL.LU.64 R2, [R1+0x150] ;  /* 0x0001500001027983 */ /* 0x000f220000300a00 */
[----:B------:R-:W-:-:S03]  /*aa90*/  IMAD.X R6, R7, 0x1, R123, P5 ;  /* 0x0000000107067824 */ /* 0x000fc600028e067b */
[----:B------:R0:W-:Y:S04]  /*aaa0*/  STL [R1+0xc4], R9 ;  /* 0x0000c40901007387 */ /* 0x0001e80000100800 */
[----:B------:R1:W-:Y:S01]  /*aab0*/  STL [R1+0xc8], R6 ;  /* 0x0000c80601007387 */ /* 0x0003e20000100800 */
[-C--:B0-----:R-:W-:Y:S02]  /*aac0*/  IADD3 R9, P2, PT, R4, R125.reuse, RZ ;  /* 0x0000007d04097210 */ /* 0x081fe40007f5e0ff */
[----:B------:R-:W-:-:S03]  /*aad0*/  IADD3 R7, P3, PT, R34, R125, RZ ;  /* 0x0000007d22077210 */ /* 0x000fc60007f7e0ff */
[----:B------:R0:W-:Y:S04]  /*aae0*/  STL [R1+0xec], R9 ;  /* 0x0000ec0901007387 */ /* 0x0001e80000100800 */
[----:B------:R-:W-:Y:S01]  /*aaf0*/  STL [R1+0xf0], R7 ;  /* 0x0000f00701007387 */ /* 0x000fe20000100800 */
[-C--:B-1----:R-:W-:Y:S01]  /*ab00*/  IADD3 R6, P4, PT, R32, R125.reuse, RZ ;  /* 0x0000007d20067210 */ /* 0x082fe20007f9e0ff */
[----:B0-----:R-:W-:Y:S01]  /*ab10*/  IMAD.X R9, R5, 0x1, R123, P2 ;  /* 0x0000000105097824 */ /* 0x001fe200010e067b */
[----:B------:R-:W-:-:S03]  /*ab20*/  IADD3 R13, P5, PT, R22, R125, RZ ;  /* 0x0000007d160d7210 */ /* 0x000fc60007fbe0ff */
[----:B------:R0:W-:Y:S01]  /*ab30*/  STL [R1+0xd4], R6 ;  /* 0x0000d40601007387 */ /* 0x0001e20000100800 */
[----:B------:R-:W-:-:S03]  /*ab40*/  IMAD.X R15, R35, 0x1, R123, P3 ;  /* 0x00000001230f7824 */ /* 0x000fc600018e067b */
[----:B0-----:R-:W4:Y:S04]  /*ab50*/  LDL.LU.64 R6, [R1+0x158] ;  /* 0x0001580001067983 */ /* 0x001f280000300a00 */
[----:B------:R0:W-:Y:S04]  /*ab60*/  STL [R1+0xd8], R13 ;  /* 0x0000d80d01007387 */ /* 0x0001e80000100800 */
[----:B------:R-:W4:Y:S04]  /*ab70*/  LDL.LU.64 R4, [R1+0x160] ;  /* 0x0001600001047983 */ /* 0x000f280000300a00 */
[----:B------:R1:W-:Y:S01]  /*ab80*/  STL [R1+0xcc], R9 ;  /* 0x0000cc0901007387 */ /* 0x0003e20000100800 */
[----:B0-----:R-:W-:-:S03]  /*ab90*/  IMAD.X R13, R33, 0x1, R123, P4 ;  /* 0x00000001210d7824 */ /* 0x001fc600020e067b */
[----:B------:R2:W-:Y:S04]  /*aba0*/  STL [R1+0xd0], R15 ;  /* 0x0000d00f01007387 */ /* 0x0005e80000100800 */
[----:B------:R-:W4:Y:S01]  /*abb0*/  LDL.LU.64 R36, [R1+0x168] ;  /* 0x0001680001247983 */ /* 0x000f220000300a00 */
[----:B-1----:R-:W-:-:S03]  /*abc0*/  IMAD.X R9, R23, 0x1, R123, P5 ;  /* 0x0000000117097824 */ /* 0x002fc600028e067b */
[----:B------:R3:W-:Y:S04]  /*abd0*/  STL [R1+0x6c], R13 ;  /* 0x00006c0d01007387 */ /* 0x0007e80000100800 */
[----:B------:R-:W4:Y:S04]  /*abe0*/  LDL.LU.64 R34, [R1+0x170] ;  /* 0x0001700001227983 */ /* 0x000f280000300a00 */
[----:B------:R4:W-:Y:S01]  /*abf0*/  STL [R1+0x70], R9 ;  /* 0x0000700901007387 */ /* 0x0009e20000100800 */
[----:B--2---:R-:W-:-:S05]  /*ac00*/  IADD3 R15, P2, PT, R20, R125, RZ ;  /* 0x0000007d140f7210 */ /* 0x004fca0007f5e0ff */
[----:B------:R-:W-:Y:S01]  /*ac10*/  STL [R1+0x8c], R15 ;  /* 0x00008c0f01007387 */ /* 0x000fe20000100800 */
[----:B---3--:R-:W-:-:S05]  /*ac20*/  IADD3 R13, P3, PT, R10, R125, RZ ;  /* 0x0000007d0a0d7210 */ /* 0x008fca0007f7e0ff */
[----:B------:R0:W-:Y:S01]  /*ac30*/  STL [R1+0x90], R13 ;  /* 0x0000900d01007387 */ /* 0x0001e20000100800 */
[-C--:B----4-:R-:W-:Y:S01]  /*ac40*/  IADD3 R9, P4, PT, R16, R125.reuse, RZ ;  /* 0x0000007d10097210 */ /* 0x090fe20007f9e0ff */
[----:B0-----:R-:W-:Y:S01]  /*ac50*/  IMAD.X R13, R21, 0x1, R123, P2 ;  /* 0x00000001150d7824 */ /* 0x001fe200010e067b */
[----:B------:R-:W-:-:S03]  /*ac60*/  IADD3 R15, P5, PT, R2, R125, RZ ;  /* 0x0000007d020f7210 */ /* 0x000fc60007fbe0ff */
[----:B------:R0:W-:Y:S04]  /*ac70*/  STL [R1+0x94], R9 ;  /* 0x0000940901007387 */ /* 0x0001e80000100800 */
[----:B------:R-:W-:Y:S04]  /*ac80*/  STL [R1+0x98], R15 ;  /* 0x0000980f01007387 */ /* 0x000fe80000100800 */
[----:B------:R-:W2:Y:S01]  /*ac90*/  LDL.LU.64 R32, [R1+0x178] ;  /* 0x0001780001207983 */ /* 0x000ea20000300a00 */
[----:B0-----:R-:W-:-:S03]  /*aca0*/  IMAD.X R9, R11, 0x1, R123, P3 ;  /* 0x000000010b097824 */ /* 0x001fc600018e067b */
[----:B------:R0:W-:Y:S04]  /*acb0*/  STL [R1+0x74], R13 ;  /* 0x0000740d01007387 */ /* 0x0001e80000100800 */
[----:B------:R-:W3:Y:S01]  /*acc0*/  LDL.LU.64 R10, [R1+0x180] ;  /* 0x00018000010a7983 */ /* 0x000ee20000300a00 */
[----:B0-----:R-:W-:-:S03]  /*acd0*/  IMAD.X R13, R17, 0x1, R123, P4 ;  /* 0x00000001110d7824 */ /* 0x001fc600020e067b */
[----:B------:R0:W-:Y:S04]  /*ace0*/  STL [R1+0x78], R9 ;  /* 0x0000780901007387 */ /* 0x0001e80000100800 */
[----:B------:R-:W4:Y:S04]  /*acf0*/  LDL.LU.64 R16, [R1+0x188] ;  /* 0x0001880001107983 */ /* 0x000f280000300a00 */
[----:B------:R-:W-:Y:S01]  /*ad00*/  STL [R1+0x7c], R13 ;  /* 0x00007c0d01007387 */ /* 0x000fe20000100800 */
[----:B0-----:R-:W-:-:S03]  /*ad10*/  IMAD.X R9, R3, 0x1, R123, P5 ;  /* 0x0000000103097824 */ /* 0x001fc600028e067b */
[----:B------:R-:W4:Y:S04]  /*ad20*/  LDL.LU.64 R2, [R1+0x190] ;  /* 0x0001900001027983 */ /* 0x000f280000300a00 */
[----:B------:R0:W-:Y:S02]  /*ad30*/  STL [R1+0x80], R9 ;  /* 0x0000800901007387 */ /* 0x0001e40000100800 */
[-C--:B0-----:R-:W-:Y:S02]  /*ad40*/  IADD3 R9, P2, PT, R6, R125.reuse, RZ ;  /* 0x0000007d06097210 */ /* 0x081fe40007f5e0ff */
[----:B------:R-:W-:-:S03]  /*ad50*/  IADD3 R15, P3, PT, R4, R125, RZ ;  /* 0x0000007d040f7210 */ /* 0x000fc60007f7e0ff */
[----:B------:R0:W-:Y:S01]  /*ad60*/  STL [R1+0x9c], R9 ;  /* 0x00009c0901007387 */ /* 0x0001e20000100800 */
[----:B------:R-:W-:-:S03]  /*ad70*/  IMAD.X R6, R7, 0x1, R123, P2 ;  /* 0x0000000107067824 */ /* 0x000fc600010e067b */
[----:B------:R-:W-:Y:S01]  /*ad80*/  STL [R1+0xa0], R15 ;  /* 0x0000a00f01007387 */ /* 0x000fe20000100800 */
[----:B------:R-:W-:Y:S01]  /*ad90*/  IMAD.X R4, R5, 0x1, R123, P3 ;  /* 0x0000000105047824 */ /* 0x000fe200018e067b */
[-C--:B------:R-:W-:Y:S02]  /*ada0*/  IADD3 R13, P4, PT, R36, R125.reuse, RZ ;  /* 0x0000007d240d7210 */ /* 0x080fe40007f9e0ff */
[----:B0-----:R-:W-:-:S03]  /*adb0*/  IADD3 R9, P5, PT, R34, R125, RZ ;  /* 0x0000007d22097210 */ /* 0x001fc60007fbe0ff */
[----:B------:R-:W-:Y:S04]  /*adc0*/  STL [R1+0xa4], R13 ;  /* 0x0000a40d01007387 */ /* 0x000fe80000100800 */
[----:B------:R-:W-:Y:S04]  /*add0*/  STL [R1+0xb8], R9 ;  /* 0x0000b80901007387 */ /* 0x000fe80000100800 */
[----:B------:R-:W4:Y:S04]  /*ade0*/  LDL.LU.64 R22, [R1+0x198] ;  /* 0x0001980001167983 */ /* 0x000f280000300a00 */
[----:B------:R-:W-:Y:S01]  /*adf0*/  STL [R1+0x84], R6 ;  /* 0x0000840601007387 */ /* 0x000fe20000100800 */
[----:B------:R-:W-:-:S03]  /*ae00*/  IMAD.X R37, R37, 0x1, R123, P4 ;  /* 0x0000000125257824 */ /* 0x000fc600020e067b */
[----:B------:R-:W4:Y:S01]  /*ae10*/  LDL.LU.64 R20, [R1+0x1a0] ;  /* 0x0001a00001147983 */ /* 0x000f220000300a00 */
[----:B------:R-:W-:-:S03]  /*ae20*/  IMAD.X R38, R35, 0x1, R123, P5 ;  /* 0x0000000123267824 */ /* 0x000fc600028e067b */
[----:B------:R0:W-:Y:S04]  /*ae30*/  STL [R1+0x88], R4 ;  /* 0x0000880401007387 */ /* 0x0001e80000100800 */
[----:B0-----:R-:W4:Y:S04]  /*ae40*/  LDL.LU.64 R4, [R1+0x1a8] ;  /* 0x0001a80001047983 */ /* 0x001f280000300a00 */
[----:B------:R-:W4:Y:S01]  /*ae50*/  LDL.LU.64 R6, [R1+0x1b0] ;  /* 0x0001b00001067983 */ /* 0x000f220000300a00 */
[----:B--2---:R-:W-:-:S05]  /*ae60*/  IADD3 R9, P2, PT, R32, R125, RZ ;  /* 0x0000007d20097210 */ /* 0x004fca0007f5e0ff */
[----:B------:R0:W-:Y:S01]  /*ae70*/  STL [R1+0x4c], R9 ;  /* 0x00004c0901007387 */ /* 0x0001e20000100800 */
[----:B---3--:R-:W-:Y:S01]  /*ae80*/  IADD3 R15, P3, PT, R10, R125, RZ ;  /* 0x0000007d0a0f7210 */ /* 0x008fe20007f7e0ff */
[----:B------:R-:W-:-:S04]  /*ae90*/  IMAD.X R39, R33, 0x1, R123, P2 ;  /* 0x0000000121277824 */ /* 0x000fc800010e067b */
[----:B------:R-:W-:Y:S01]  /*aea0*/  STL [R1+0x50], R15 ;  /* 0x0000500f01007387 */ /* 0x000fe20000100800 */
[-C--:B----4-:R-:W-:Y:S02]  /*aeb0*/  IADD3 R13, P4, PT, R16, R125.reuse, RZ ;  /* 0x0000007d100d7210 */ /* 0x090fe40007f9e0ff */
[----:B0-----:R-:W-:-:S03]  /*aec0*/  IADD3 R9, P5, PT, R2, R125, RZ ;  /* 0x0000007d02097210 */ /* 0x001fc60007fbe0ff */
[----:B------:R-:W-:Y:S04]  /*aed0*/  STL [R1+0x54], R13 ;  /* 0x0000540d01007387 */ /* 0x000fe80000100800 */
[----:B------:R0:W-:Y:S04]  /*aee0*/  STL [R1+0x58], R9 ;  /* 0x0000580901007387 */ /* 0x0001e80000100800 */
[----:B------:R-:W2:Y:S01]  /*aef0*/  LDL.LU.64 R32, [R1+0x1b8] ;  /* 0x0001b80001207983 */ /* 0x000ea20000300a00 */
[--C-:B------:R-:W-:Y:S02]  /*af00*/  IMAD.X R46, R11, 0x1, R123.reuse, P3 ;  /* 0x000000010b2e7824 */ /* 0x100fe400018e067b */
[--C-:B------:R-:W-:Y:S01]  /*af10*/  IMAD.X R47, R17, 0x1, R123.reuse, P4 ;  /* 0x00000001112f7824 */ /* 0x100fe200020e067b */
[----:B------:R-:W3:Y:S01]  /*af20*/  LDL.LU.64 R10, [R1+0x1c0] ;  /* 0x0001c000010a7983 */ /* 0x000ee20000300a00 */
[----:B------:R-:W-:-:S03]  /*af30*/  IMAD.X R52, R3, 0x1, R123, P5 ;  /* 0x0000000103347824 */ /* 0x000fc600028e067b */
[----:B------:R-:W4:Y:S04]  /*af40*/  LDL.LU.64 R16, [R1+0x1c8] ;  /* 0x0001c80001107983 */ /* 0x000f280000300a00 */
[----:B------:R-:W3:Y:S01]  /*af50*/  LDL.LU.64 R2, [R1+0x1d0] ;  /* 0x0001d00001027983 */ /* 0x000ee20000300a00 */
[----:B0-----:R-:W-:-:S05]  /*af60*/  IADD3 R9, P2, PT, R22, R125, RZ ;  /* 0x0000007d16097210 */ /* 0x001fca0007f5e0ff */
[----:B------:R0:W-:Y:S01]  /*af70*/  STL [R1+0x5c], R9 ;  /* 0x00005c0901007387 */ /* 0x0001e20000100800 */
[----:B------:R-:W-:Y:S01]  /*af80*/  IADD3 R15, P3, PT, R20, R125, RZ ;  /* 0x0000007d140f7210 */ /* 0x000fe20007f7e0ff */
[----:B------:R-:W-:-:S04]  /*af90*/  IMAD.X R53, R23, 0x1, R123, P2 ;  /* 0x0000000117357824 */ /* 0x000fc800010e067b */
[----:B------:R-:W-:Y:S01]  /*afa0*/  STL [R1+0x60], R15 ;  /* 0x0000600f01007387 */ /* 0x000fe20000100800 */
[----:B------:R-:W-:Y:S01]  /*afb0*/  IMAD.X R54, R21, 0x1, R123, P3 ;  /* 0x0000000115367824 */ /* 0x000fe200018e067b */
[-C--:B------:R-:W-:Y:S02]  /*afc0*/  IADD3 R13, P4, PT, R4, R125.reuse, RZ ;  /* 0x0000007d040d7210 */ /* 0x080fe40007f9e0ff */
[----:B0-----:R-:W-:-:S03]  /*afd0*/  IADD3 R9, P5, PT, R6, R125, RZ ;  /* 0x0000007d06097210 */ /* 0x001fc60007fbe0ff */
[----:B------:R0:W-:Y:S04]  /*afe0*/  STL [R1+0x64], R13 ;  /* 0x0000640d01007387 */ /* 0x0001e80000100800 */
[----:B------:R1:W-:Y:S04]  /*aff0*/  STL [R1+0x68], R9 ;  /* 0x0000680901007387 */ /* 0x0003e80000100800 */
[----:B------:R-:W4:Y:S04]  /*b000*/  LDL.LU.64 R82, [R1+0x1d8] ;  /* 0x0001d80001527983 */ /* 0x000f280000300a00 */
[----:B------:R-:W4:Y:S01]  /*b010*/  LDL.LU.64 R20, [R1+0x1e0] ;  /* 0x0001e00001147983 */ /* 0x000f220000300a00 */
[----:B------:R-:W-:-:S03]  /*b020*/  IMAD.X R6, R7, 0x1, R123, P5 ;  /* 0x0000000107067824 */ /* 0x000fc600028e067b */
[----:B------:R-:W4:Y:S04]  /*b030*/  LDL.LU.64 R70, [R1+0x1e8] ;  /* 0x0001e80001467983 */ /* 0x000f280000300a00 */
[----:B------:R-:W4:Y:S04]  /*b040*/  LDL.LU.64 R22, [R1+0x1f0] ;  /* 0x0001f00001167983 */ /* 0x000f280000300a00 */
[----:B------:R-:W4:Y:S01]  /*b050*/  LDL.LU.64 R118, [R1+0x1f8] ;  /* 0x0001f80001767983 */ /* 0x000f220000300a00 */
[----:B--2---:R-:W-:-:S05]  /*b060*/  IADD3 R55, P2, PT, R32, R125, RZ ;  /* 0x0000007d20377210 */ /* 0x004fca0007f5e0ff */
[--C-:B------:R-:W-:Y:S02]  /*b070*/  IMAD.X R7, R33, 0x1, R123.reuse, P2 ;  /* 0x0000000121077824 */ /* 0x100fe400010e067b */
[----:B------:R-:W0:Y:S04]  /*b080*/  LDL.LU.64 R32, [R1+0x200] ;  /* 0x0002000001207983 */ /* 0x000e280000300a00 */
[----:B------:R-:W2:Y:S04]  /*b090*/  LDL.LU.64 R120, [R1+0x208] ;  /* 0x0002080001787983 */ /* 0x000ea80000300a00 */
[----:B------:R-:W1:Y:S01]  /*b0a0*/  LDL.LU.64 R34, [R1+0x210] ;  /* 0x0002100001227983 */ /* 0x000e620000300a00 */
[-C--:B---3--:R-:W-:Y:S01]  /*b0b0*/  IADD3 R66, P3, PT, R10, R125.reuse, RZ ;  /* 0x0000007d0a427210 */ /* 0x088fe20007f7e0ff */
[--C-:B------:R-:W-:Y:S01]  /*b0c0*/  IMAD.X R5, R5, 0x1, R123.reuse, P4 ;  /* 0x0000000105057824 */ /* 0x100fe200020e067b */
[-C--:B----4-:R-:W-:Y:S01]  /*b0d0*/  IADD3 R67, P4, PT, R16, R125.reuse, RZ ;  /* 0x0000007d10437210 */ /* 0x090fe20007f9e0ff */
[----:B------:R-:W3:Y:S01]  /*b0e0*/  LDL.LU.64 R68, [R1+0x218] ;  /* 0x0002180001447983 */ /* 0x000ee20000300a00 */
[----:B------:R-:W-:Y:S01]  /*b0f0*/  IADD3 R76, P5, PT, R2, R125, RZ ;  /* 0x0000007d024c7210 */ /* 0x000fe20007fbe0ff */
[----:B------:R-:W-:-:S02]  /*b100*/  IMAD.X R10, R11, 0x1, R123, P3 ;  /* 0x000000010b0a7824 */ /* 0x000fc400018e067b */
[--C-:B------:R-:W-:Y:S02]  /*b110*/  IMAD.X R11, R17, 0x1, R123.reuse, P4 ;  /* 0x00000001110b7824 */ /* 0x100fe400020e067b */
[----:B------:R-:W-:Y:S02]  /*b120*/  IMAD.X R16, R3, 0x1, R123, P5 ;  /* 0x0000000103107824 */ /* 0x000fe400028e067b */
[----:B------:R-:W4:Y:S01]  /*b130*/  LDL.LU.64 R2, [R1+0x220] ;  /* 0x0002200001027983 */ /* 0x000f220000300a00 */
[----:B------:R-:W-:-:S03]  /*b140*/  IADD3 R77, P2, PT, R82, R125, RZ ;  /* 0x0000007d524d7210 */ /* 0x000fc60007f5e0ff */
[----:B------:R0:W5:Y:S01]  /*b150*/  LDL.LU R82, [R1+0x724] ;  /* 0x0007240001527983 */ /* 0x0001620000300800 */
[-C--:B------:R-:W-:Y:S02]  /*b160*/  IADD3 R78, P3, PT, R20, R125.reuse, RZ ;  /* 0x0000007d144e7210 */ /* 0x080fe40007f7e0ff */
[----:B------:R-:W-:-:S03]  /*b170*/  IADD3 R79, P4, PT, R70, R125, RZ ;  /* 0x0000007d464f7210 */ /* 0x000fc60007f9e0ff */
[--C-:B------:R-:W-:Y:S01]  /*b180*/  IMAD.X R20, R21, 0x1, R123.reuse, P3 ;  /* 0x0000000115147824 */ /* 0x100fe200018e067b */
[----:B------:R0:W5:Y:S01]  /*b190*/  LDL.LU R70, [R1+0x720] ;  /* 0x0007200001467983 */ /* 0x0001620000300800 */
[-C--:B------:R-:W-:Y:S01]  /*b1a0*/  IADD3 R104, P5, PT, R22, R125.reuse, RZ ;  /* 0x0000007d16687210 */ /* 0x080fe20007fbe0ff */
[--C-:B------:R-:W-:Y:S02]  /*b1b0*/  IMAD.X R21, R71, 0x1, R123.reuse, P4 ;  /* 0x0000000147157824 */ /* 0x100fe400020e067b */
[--C-:B------:R-:W-:Y:S01]  /*b1c0*/  IMAD.X R17, R83, 0x1, R123.reuse, P2 ;  /* 0x0000000153117824 */ /* 0x100fe200010e067b */
[----:B------:R-:W-:Y:S01]  /*b1d0*/  IADD3 R105, P2, PT, R118, R125, RZ ;  /* 0x0000007d76697210 */ /* 0x000fe20007f5e0ff */
[----:B------:R-:W-:-:S04]  /*b1e0*/  IMAD.X R22, R23, 0x1, R123, P5 ;  /* 0x0000000117167824 */ /* 0x000fc800028e067b */
[----:B------:R-:W-:Y:S01]  /*b1f0*/  IMAD.X R23, R119, 0x1, R123, P2 ;  /* 0x0000000177177824 */ /* 0x000fe200010e067b */
[-C--:B0-----:R-:W-:Y:S02]  /*b200*/  IADD3 R13, P3, PT, R32, R125.reuse, RZ ;  /* 0x0000007d200d7210 */ /* 0x081fe40007f7e0ff */
[----:B--2---:R-:W-:-:S03]  /*b210*/  IADD3 R4, P4, PT, R120, R125, RZ ;  /* 0x0000007d78047210 */ /* 0x004fc60007f9e0ff */
[----:B------:R-:W-:Y:S01]  /*b220*/  STL [R1+0x8], R13 ;  /* 0x0000080d01007387 */ /* 0x000fe20000100800 */
[----:B-1----:R-:W-:-:S03]  /*b230*/  IADD3 R9, P5, PT, R34, R125, RZ ;  /* 0x0000007d22097210 */ /* 0x002fc60007fbe0ff */
[----:B------:R-:W2:Y:S01]  /*b240*/  LDL.LU R15, [R1+0x340] ;  /* 0x00034000010f7983 */ /* 0x000ea20000300800 */
[----:B------:R-:W-:-:S03]  /*b250*/  IMAD.X R32, R33, 0x1, R123, P3 ;  /* 0x0000000121207824 */ /* 0x000fc600018e067b */
[----:B------:R0:W-:Y:S01]  /*b260*/  STL [R1+0xc], R4 ;  /* 0x00000c0401007387 */ /* 0x0001e20000100800 */
[----:B------:R-:W-:-:S03]  /*b270*/  IMAD.X R33, R121, 0x1, R123, P4 ;  /* 0x0000000179217824 */ /* 0x000fc600020e067b */
[----:B0-----:R-:W2:Y:S04]  /*b280*/  LDL.LU R4, [R1+0x428] ;  /* 0x0004280001047983 */ /* 0x001ea80000300800 */
[----:B------:R3:W-:Y:S04]  /*b290*/  STL [R1+0x10], R9 ;  /* 0x0000100901007387 */ /* 0x0007e80000100800 */
[----:B------:R-:W2:Y:S04]  /*b2a0*/  LDL.LU.64 R118, [R1+0x718] ;  /* 0x0007180001767983 */ /* 0x000ea80000300a00 */
[----:B------:R-:W2:Y:S01]  /*b2b0*/  LDL.LU.64 R120, [R1+0x710] ;  /* 0x0007100001787983 */ /* 0x000ea20000300a00 */
[----:B---3--:R-:W-:-:S02]  /*b2c0*/  IADD3 R9, P2, PT, R68, R125, RZ ;  /* 0x0000007d44097210 */ /* 0x008fc40007f5e0ff */
[-C--:B----4-:R-:W-:Y:S01]  /*b2d0*/  IADD3 R19, P3, PT, R2, R125.reuse, RZ ;  /* 0x0000007d02137210 */ /* 0x090fe20007f7e0ff */
[--C-:B------:R-:W-:Y:S02]  /*b2e0*/  IMAD.X R34, R35, 0x1, R123.reuse, P5 ;  /* 0x0000000123227824 */ /* 0x100fe400028e067b */
[----:B------:R0:W-:Y:S04]  /*b2f0*/  STL [R1+0x14], R9 ;  /* 0x0000140901007387 */ /* 0x0001e80000100800 */
[----:B------:R-:W-:Y:S01]  /*b300*/  STL [R1+0x40], R19 ;  /* 0x0000401301007387 */ /* 0x000fe20000100800 */
[----:B------:R-:W-:Y:S01]  /*b310*/  IMAD.X R36, R3, 0x1, R123, P3 ;  /* 0x0000000103247824 */ /* 0x000fe200018e067b */
[-C--:B--2---:R-:W-:Y:S02]  /*b320*/  IADD3 R13, P4, PT, R118, R125.reuse, RZ ;  /* 0x0000007d760d7210 */ /* 0x084fe40007f9e0ff */
[----:B0-----:R-:W-:-:S03]  /*b330*/  IADD3 R9, P5, PT, R120, R125, RZ ;  /* 0x0000007d78097210 */ /* 0x001fc60007fbe0ff */
[----:B------:R0:W-:Y:S04]  /*b340*/  STL [R1+0x44], R13 ;  /* 0x0000440d01007387 */ /* 0x0001e80000100800 */
[----:B------:R1:W5:Y:S04]  /*b350*/  LDL.LU R68, [R1+0x708] ;  /* 0x0007080001447983 */ /* 0x0003680000300800 */
[----:B------:R2:W-:Y:S04]  /*b360*/  STL [R1+0x48], R9 ;  /* 0x0000480901007387 */ /* 0x0005e80000100800 */
[----:B------:R-:W3:Y:S04]  /*b370*/  LDL.LU.64 R2, [R1+0x700] ;  /* 0x0007000001027983 */ /* 0x000ee80000300a00 */
[----:B0-----:R-:W4:Y:S04]  /*b380*/  LDL.LU R13, [R1+0x424] ;  /* 0x00042400010d7983 */ /* 0x001f280000300800 */
[----:B--2---:R-:W2:Y:S01]  /*b390*/  LDL.LU R9, [R1+0x420] ;  /* 0x0004200001097983 */ /* 0x004ea20000300800 */
[-C--:B------:R-:W-:Y:S01]  /*b3a0*/  IADD3 R15, P3, PT, R15, R122.reuse, RZ ;  /* 0x0000007a0f0f7210 */ /* 0x080fe20007f7e0ff */
[--C-:B------:R-:W-:Y:S01]  /*b3b0*/  IMAD.X R118, R119, 0x1, R123.reuse, P4 ;  /* 0x0000000177767824 */ /* 0x100fe200020e067b */
[----:B------:R-:W-:Y:S01]  /*b3c0*/  IADD3 R4, P4, PT, R4, R122, RZ ;  /* 0x0000007a04047210 */ /* 0x000fe20007f9e0ff */
[----:B------:R-:W3:Y:S04]  /*b3d0*/  LDL.LU R91, [R1+0x41c] ;  /* 0x00041c00015b7983 */ /* 0x000ee80000300800 */
[----:B------:R-:W3:Y:S04]  /*b3e0*/  LDL.LU R89, [R1+0x32c] ;  /* 0x00032c0001597983 */ /* 0x000ee80000300800 */
[----:B------:R-:W-:Y:S04]  /*b3f0*/  STL [R1+0x340], R15 ;  /* 0x0003400f01007387 */ /* 0x000fe80000100800 */
[----:B------:R-:W3:Y:S04]  /*b400*/  LDL.LU R87, [R1+0x418] ;  /* 0x0004180001577983 */ /* 0x000ee80000300800 */
[----:B------:R0:W-:Y:S04]  /*b410*/  STL [R1+0x428], R4 ;  /* 0x0004280401007387 */ /* 0x0001e80000100800 */
[----:B------:R-:W3:Y:S04]  /*b420*/  LDL.LU R85, [R1+0x33c] ;  /* 0x00033c0001557983 */ /* 0x000ee80000300800 */
[----:B------:R-:W3:Y:S01]  /*b430*/  LDL.LU R83, [R1+0x410] ;  /* 0x0004100001537983 */ /* 0x000ee20000300800 */
[----:B------:R-:W-:-:S03]  /*b440*/  IMAD.X R35, R69, 0x1, R123, P2 ;  /* 0x0000000145237824 */ /* 0x000fc600010e067b */
[----:B------:R-:W3:Y:S04]  /*b450*/  LDL.LU R81, [R1+0x338] ;  /* 0x0003380001517983 */ /* 0x000ee80000300800 */
        /* <DEDUP_REMOVED lines=12> */
[----:B------:R-:W3:Y:S01]  /*b520*/  LDL.LU R43, [R1+0x3d8] ;  /* 0x0003d800012b7983 */ /* 0x000ee20000300800 */
[----:B------:R-:W-:-:S03]  /*b530*/  IMAD.X R120, R121, 0x1, R123, P5 ;  /* 0x0000000179787824 */ /* 0x000fc600028e067b */
[----:B------:R-:W3:Y:S04]  /*b540*/  LDL.LU R41, [R1+0x3f4] ;  /* 0x0003f40001297983 */ /* 0x000ee80000300800 */
[----:B------:R-:W3:Y:S04]  /*b550*/  LDL.LU R31, [R1+0x3d0] ;  /* 0x0003d000011f7983 */ /* 0x000ee80000300800 */
[----:B------:R-:W3:Y:S04]  /*b560*/  LDL.LU R29, [R1+0x3ec] ;  /* 0x0003ec00011d7983 */ /* 0x000ee80000300800 */
[----:B0-----:R-:W3:Y:S04]  /*b570*/  LDL.LU R4, [R1+0x3c8] ;  /* 0x0003c80001047983 */ /* 0x001ee80000300800 */
[----:B------:R-:W3:Y:S04]  /*b580*/  LDL.LU R27, [R1+0x3e4] ;  /* 0x0003e400011b7983 */ /* 0x000ee80000300800 */
[----:B------:R-:W3:Y:S04]  /*b590*/  LDL.LU R25, [R1+0x3c0] ;  /* 0x0003c00001197983 */ /* 0x000ee80000300800 */
[----:B------:R-:W3:Y:S01]  /*b5a0*/  LDL.LU R19, [R1+0x3dc] ;  /* 0x0003dc0001137983 */ /* 0x000ee20000300800 */
[----:B----4-:R-:W-:-:S02]  /*b5b0*/  IADD3 R13, P5, PT, R13, R122, RZ ;  /* 0x0000007a0d0d7210 */ /* 0x010fc40007fbe0ff */
[----:B--2---:R-:W-:-:S03]  /*b5c0*/  IADD3 R9, P6, PT, R9, R122, RZ ;  /* 0x0000007a09097210 */ /* 0x004fc60007fde0ff */
[----:B------:R0:W-:Y:S04]  /*b5d0*/  STL [R1+0x424], R13 ;  /* 0x0004240d01007387 */ /* 0x0001e80000100800 */
[----:B------:R-:W2:Y:S04]  /*b5e0*/  LDL.LU R15, [R1+0x3d4] ;  /* 0x0003d400010f7983 */ /* 0x000ea80000300800 */
[----:B0-----:R-:W4:Y:S04]  /*b5f0*/  LDL.LU R13, [R1+0x3b8] ;  /* 0x0003b800010d7983 */ /* 0x001f280000300800 */
[----:B------:R0:W-:Y:S04]  /*b600*/  STL [R1+0x420], R9 ;  /* 0x0004200901007387 */ /* 0x0001e80000100800 */
[----:B0-----:R-:W4:Y:S01]  /*b610*/  LDL.LU R9, [R1+0x3cc] ;  /* 0x0003cc0001097983 */ /* 0x001f220000300800 */
[-C--:B---3--:R-:W-:Y:S01]  /*b620*/  IADD3 R91, P2, PT, R91, R122.reuse, RZ ;  /* 0x0000007a5b5b7210 */ /* 0x088fe20007f5e0ff */
[--C-:B------:R-:W-:Y:S01]  /*b630*/  IMAD.X R89, R89, 0x1, R3.reuse, P3 ;  /* 0x0000000159597824 */ /* 0x100fe200018e0603 */
[-C--:B------:R-:W-:Y:S01]  /*b640*/  IADD3 R87, P3, PT, R87, R122.reuse, RZ ;  /* 0x0000007a57577210 */ /* 0x080fe20007f7e0ff */
[--C-:B------:R-:W-:Y:S01]  /*b650*/  IMAD.X R85, R85, 0x1, R3.reuse, P4 ;  /* 0x0000000155557824 */ /* 0x100fe200020e0603 */
[----:B------:R-:W-:Y:S01]  /*b660*/  IADD3 R83, P4, PT, R83, R122, RZ ;  /* 0x0000007a53537210 */ /* 0x000fe20007f9e0ff */
[----:B------:R0:W-:Y:S01]  /*b670*/  STL [R1+0x41c], R91 ;  /* 0x00041c5b01007387 */ /* 0x0001e20000100800 */
[----:B------:R-:W-:-:S03]  /*b680*/  IMAD.X R81, R81, 0x1, R3, P5 ;  /* 0x0000000151517824 */ /* 0x000fc600028e0603 */
[----:B------:R3:W-:Y:S01]  /*b690*/  STL [R1+0x32c], R89 ;  /* 0x00032c5901007387 */ /* 0x0007e20000100800 */
[----:B------:R-:W-:-:S03]  /*b6a0*/  IADD3 R75, P5, PT, R75, R122, RZ ;  /* 0x0000007a4b4b7210 */ /* 0x000fc60007fbe0ff */
        /* <DEDUP_REMOVED lines=27> */
[-C--:B------:R-:W-:Y:S01]  /*b860*/  IADD3 R31, P2, PT, R31, R122.reuse, RZ ;  /* 0x0000007a1f1f7210 */ /* 0x080fe20007f5e0ff */
[----:B------:R-:W-:Y:S02]  /*b870*/  IMAD.X R29, R29, 0x1, R3, P3 ;  /* 0x000000011d1d7824 */ /* 0x000fe400018e0603 */
        /* <DEDUP_REMOVED lines=8> */
[----:B------:R-:W-:Y:S04]  /*b900*/  STL [R1+0x3c8], R4 ;  /* 0x0003c80401007387 */ /* 0x000fe80000100800 */
[----:B------:R0:W-:Y:S04]  /*b910*/  STL [R1+0x3d0], R31 ;  /* 0x0003d01f01007387 */ /* 0x0001e80000100800 */
[----:B------:R0:W-:Y:S04]  /*b920*/  STL [R1+0x3ec], R29 ;  /* 0x0003ec1d01007387 */ /* 0x0001e80000100800 */
[----:B------:R0:W-:Y:S04]  /*b930*/  STL [R1+0x3e4], R27 ;  /* 0x0003e41b01007387 */ /* 0x0001e80000100800 */
[----:B------:R0:W-:Y:S04]  /*b940*/  STL [R1+0x3c0], R25 ;  /* 0x0003c01901007387 */ /* 0x0001e80000100800 */
[----:B------:R0:W-:Y:S04]  /*b950*/  STL [R1+0x3dc], R19 ;  /* 0x0003dc1301007387 */ /* 0x0001e80000100800 */
[----:B------:R-:W3:Y:S01]  /*b960*/  LDL.LU R97, [R1+0x3b0] ;  /* 0x0003b00001617983 */ /* 0x000ee20000300800 */
[----:B--2---:R-:W-:Y:S01]  /*b970*/  IMAD.X R15, R15, 0x1, R3, P6 ;  /* 0x000000010f0f7824 */ /* 0x004fe200030e0603 */
[----:B----4-:R-:W-:-:S04]  /*b980*/  IADD3 R13, P6, PT, R13, R122, RZ ;  /* 0x0000007a0d0d7210 */ /* 0x010fc80007fde0ff */
[----:B------:R2:W-:Y:S04]  /*b990*/  STL [R1+0x3d4], R15 ;  /* 0x0003d40f01007387 */ /* 0x0005e80000100800 */
[----:B------:R-:W4:Y:S04]  /*b9a0*/  LDL.LU R95, [R1+0x3c4] ;  /* 0x0003c400015f7983 */ /* 0x000f280000300800 */
[----:B------:R0:W-:Y:S04]  /*b9b0*/  STL [R1+0x3b8], R13 ;  /* 0x0003b80d01007387 */ /* 0x0001e80000100800 */
[----:B------:R-:W4:Y:S01]  /*b9c0*/  LDL.LU R93, [R1+0x3a8] ;  /* 0x0003a800015d7983 */ /* 0x000f220000300800 */
[----:B------:R-:W-:-:S05]  /*b9d0*/  IMAD.X R9, R9, 0x1, R3, P2 ;  /* 0x0000000109097824 */ /* 0x000fca00010e0603 */
[----:B------:R1:W-:Y:S04]  /*b9e0*/  STL [R1+0x3cc], R9 ;  /* 0x0003cc0901007387 */ /* 0x0003e80000100800 */
[----:B0-----:R-:W4:Y:S04]  /*b9f0*/  LDL.LU R91, [R1+0x3bc] ;  /* 0x0003bc00015b7983 */ /* 0x001f280000300800 */
[----:B---3--:R-:W3:Y:S04]  /*ba00*/  LDL.LU R89, [R1+0x3a0] ;  /* 0x0003a00001597983 */ /* 0x008ee80000300800 */
        /* <DEDUP_REMOVED lines=23> */
[----:B--2---:R-:W2:Y:S04]  /*bb80*/  LDL.LU R15, [R1+0x354] ;  /* 0x00035400010f7983 */ /* 0x004ea80000300800 */
[----:B------:R-:W2:Y:S04]  /*bb90*/  LDL.LU R13, [R1+0x34c] ;  /* 0x00034c00010d7983 */ /* 0x000ea80000300800 */
[----:B-1----:R-:W2:Y:S01]  /*bba0*/  LDL.LU R9, [R1+0x344] ;  /* 0x0003440001097983 */ /* 0x002ea20000300800 */
[----:B------:R-:W-:Y:S01]  /*bbb0*/  IADD3 R97, P2, PT, R97, R122, RZ ;  /* 0x0000007a61617210 */ /* 0x000fe20007f5e0ff */
[----:B------:R-:W-:-:S04]  /*bbc0*/  USHF.L.U32 UR4, UR4, 0x1f, URZ ;  /* 0x0000001f04047899 */ /* 0x000fc800080006ff */
[----:B------:R0:W-:Y:S02]  /*bbd0*/  STL [R1+0x3b0], R97 ;  /* 0x0003b06101007387 */ /* 0x0001e40000100800 */
[----:B------:R-:W-:-:S04]  /*bbe0*/  IMAD.U32 R4, RZ, RZ, UR4 ;  /* 0x00000004ff047e24 */ /* 0x000fc8000f8e00ff */
[----:B------:R-:W1:Y:S01]  /*bbf0*/  SYNCS.PHASECHK.TRANS64.TRYWAIT P5, [UR8], R4 ;  /* 0x00000004ff0075a7 */ /* 0x000e6200080a1108 */
[----:B----4-:R-:W-:Y:S01]  /*bc00*/  IMAD.X R95, R95, 0x1, R3, P3 ;  /* 0x000000015f5f7824 */ /* 0x010fe200018e0603 */
[----:B------:R-:W-:-:S04]  /*bc10*/  IADD3 R93, P3, PT, R93, R122, RZ ;  /* 0x0000007a5d5d7210 */ /* 0x000fc80007f7e0ff */
[----:B------:R0:W-:Y:S04]  /*bc20*/  STL [R1+0x3c4], R95 ;  /* 0x0003c45f01007387 */ /* 0x0001e80000100800 */
[----:B------:R0:W-:Y:S01]  /*bc30*/  STL [R1+0x3a8], R93 ;  /* 0x0003a85d01007387 */ /* 0x0001e20000100800 */
[----:B------:R-:W-:Y:S01]  /*bc40*/  IMAD.X R91, R91, 0x1, R3, P4 ;  /* 0x000000015b5b7824 */ /* 0x000fe200020e0603 */
[----:B---3--:R-:W-:-:S04]  /*bc50*/  IADD3 R89, P4, PT, R89, R122, RZ ;  /* 0x0000007a59597210 */ /* 0x008fc80007f9e0ff */
        /* <DEDUP_REMOVED lines=39> */
[--C-:B------:R-:W-:Y:S01]  /*bed0*/  IMAD.X R27, R27, 0x1, R3.reuse, P3 ;  /* 0x000000011b1b7824 */ /* 0x100fe200018e0603 */
[----:B------:R-:W-:Y:S01]  /*bee0*/  IADD3 R25, P3, PT, R25, R122, RZ ;  /* 0x0000007a19197210 */ /* 0x000fe20007f7e0ff */
[----:B------:R0:W-:Y:S01]  /*bef0*/  STL [R1+0x358], R41 ;  /* 0x0003582901007387 */ /* 0x0001e20000100800 */
[----:B------:R-:W-:-:S03]  /*bf00*/  IMAD.X R19, R19, 0x1, R3, P4 ;  /* 0x0000000113137824 */ /* 0x000fc600020e0603 */
[----:B------:R0:W-:Y:S01]  /*bf10*/  STL [R1+0x36c], R31 ;  /* 0x00036c1f01007387 */ /* 0x0001e20000100800 */
[----:B--2---:R-:W-:-:S03]  /*bf20*/  IMAD.X R15, R15, 0x1, R3, P6 ;  /* 0x000000010f0f7824 */ /* 0x004fc600030e0603 */
[----:B------:R0:W-:Y:S01]  /*bf30*/  STL [R1+0x350], R29 ;  /* 0x0003501d01007387 */ /* 0x0001e20000100800 */
[----:B------:R-:W-:-:S03]  /*bf40*/  IMAD.X R13, R13, 0x1, R3, P2 ;  /* 0x000000010d0d7824 */ /* 0x000fc600010e0603 */
[----:B------:R0:W-:Y:S01]  /*bf50*/  STL [R1+0x364], R27 ;  /* 0x0003641b01007387 */ /* 0x0001e20000100800 */
[----:B------:R-:W-:-:S03]  /*bf60*/  IMAD.X R9, R9, 0x1, R3, P3 ;  /* 0x0000000109097824 */ /* 0x000fc600018e0603 */
[----:B------:R0:W-:Y:S04]  /*bf70*/  STL [R1+0x348], R25 ;  /* 0x0003481901007387 */ /* 0x0001e80000100800 */
[----:B------:R0:W-:Y:S04]  /*bf80*/  STL [R1+0x35c], R19 ;  /* 0x00035c1301007387 */ /* 0x0001e80000100800 */
[----:B------:R0:W-:Y:S04]  /*bf90*/  STL [R1+0x344], R9 ;  /* 0x0003440901007387 */ /* 0x0001e80000100800 */
[----:B------:R0:W-:Y:S04]  /*bfa0*/  STL [R1+0x354], R15 ;  /* 0x0003540f01007387 */ /* 0x0001e80000100800 */
[----:B------:R0:W-:Y:S01]  /*bfb0*/  STL [R1+0x34c], R13 ;  /* 0x00034c0d01007387 */ /* 0x0001e20000100800 */
[----:B-1----:R-:W-:Y:S05]  /*bfc0*/  @!P5 BRA `(.L_x_8) ;  /* 0x000001040068d947 */ /* 0x002fea0003800000 */
.L_x_16:
[----:B------:R1:W-:Y:S04]  /*bfd0*/  STL [R1+0xa64], R44 ;  /* 0x000a642c01007387 */ /* 0x0003e80000100800 */
[----:B------:R2:W-:Y:S04]  /*bfe0*/  STL [R1+0xa60], R60 ;  /* 0x000a603c01007387 */ /* 0x0005e80000100800 */
[----:B------:R3:W-:Y:S04]  /*bff0*/  STL [R1+0xa5c], R62 ;  /* 0x000a5c3e01007387 */ /* 0x0007e80000100800 */
[----:B------:R4:W-:Y:S04]  /*c000*/  STL [R1+0xa58], R90 ;  /* 0x000a585a01007387 */ /* 0x0009e80000100800 */
[----:B------:R0:W-:Y:S04]  /*c010*/  STL [R1+0xa54], R92 ;  /* 0x000a545c01007387 */ /* 0x0001e80000100800 */
[----:B------:R0:W-:Y:S04]  /*c020*/  STL [R1+0xa50], R102 ;  /* 0x000a506601007387 */ /* 0x0001e80000100800 */
        /* <DEDUP_REMOVED lines=42> */
[----:B0-----:R-:W4:Y:S01]  /*c2d0*/  LDL.LU R15, [R1+0x234] ;  /* 0x00023400010f7983 */ /* 0x001f220000300800 */
[----:B-1----:R-:W-:-:S03]  /*c2e0*/  PRMT R44, RZ, 0x7610, R44 ;  /* 0x00007610ff2c7816 */ /* 0x002fc6000000002c */
[----:B------:R-:W-:Y:S04]  /*c2f0*/  STL [R1+0x978], R54 ;  /* 0x0009783601007387 */ /* 0x000fe80000100800 */
[----:B------:R-:W-:Y:S04]  /*c300*/  STL [R1+0x890], R0 ;  /* 0x0008900001007387 */ /* 0x000fe80000100800 */
[----:B------:R-:W-:Y:S04]  /*c310*/  STL [R1+0x77c], R2 ;  /* 0x00077c0201007387 */ /* 0x000fe80000100800 */
[----:B------:R-:W-:Y:S04]  /*c320*/  STL [R1+0x894], R2 ;  /* 0x0008940201007387 */ /* 0x000fe80000100800 */
[----:B------:R-:W-:Y:S04]  /*c330*/  STL [R1+0x70c], R125 ;  /* 0x00070c7d01007387 */ /* 0x000fe80000100800 */
[----:B------:R-:W-:Y:S04]  /*c340*/  STL [R1+0x864], R125 ;  /* 0x0008647d01007387 */ /* 0x000fe80000100800 */
[----:B------:R-:W-:Y:S04]  /*c350*/  STL [R1+0x708], R124 ;  /* 0x0007087c01007387 */ /* 0x000fe80000100800 */
[----:B------:R-:W-:Y:S01]  /*c360*/  STL [R1+0x860], R124 ;  /* 0x0008607c01007387 */ /* 0x000fe20000100800 */
[----:B--2---:R-:W-:-:S03]  /*c370*/  PRMT R60, RZ, 0x7610, R60 ;  /* 0x00007610ff3c7816 */ /* 0x004fc6000000003c */
[----:B------:R-:W-:Y:S04]  /*c380*/  STL [R1+0x704], R123 ;  /* 0x0007047b01007387 */ /* 0x000fe80000100800 */
[----:B------:R-:W-:Y:S04]  /*c390*/  STL [R1+0x85c], R123 ;  /* 0x00085c7b01007387 */ /* 0x000fe80000100800 */
[----:B------:R-:W-:Y:S01]  /*c3a0*/  STL [R1+0x700], R122 ;  /* 0x0007007a01007387 */ /* 0x000fe20000100800 */
[----:B---3--:R-:W-:-:S03]  /*c3b0*/  PRMT R62, RZ, 0x7610, R62 ;  /* 0x00007610ff3e7816 */ /* 0x008fc6000000003e */
[----:B------:R-:W-:Y:S04]  /*c3c0*/  STL [R1+0x88c], R122 ;  /* 0x00088c7a01007387 */ /* 0x000fe80000100800 */
[----:B------:R-:W-:Y:S01]  /*c3d0*/  STL [R1+0x6fc], R3 ;  /* 0x0006fc0301007387 */ /* 0x000fe20000100800 */
[----:B----4-:R-:W-:-:S03]  /*c3e0*/  PRMT R90, RZ, 0x7610, R90 ;  /* 0x00007610ff5a7816 */ /* 0x010fc6000000005a */
[----:B------:R-:W-:Y:S04]  /*c3f0*/  STL [R1+0x858], R3 ;  /* 0x0008580301007387 */ /* 0x000fe80000100800 */
[----:B------:R0:W-:Y:S01]  /*c400*/  STL.S16 [R1+0x23c], R44 ;  /* 0x00023c2c01007387 */ /* 0x0001e20000100600 */
[----:B------:R-:W-:Y:S02]  /*c410*/  PRMT R92, RZ, 0x7610, R92 ;  /* 0x00007610ff5c7816 */ /* 0x000fe4000000005c */
[----:B------:R-:W-:Y:S01]  /*c420*/  PRMT R102, RZ, 0x7610, R102 ;  /* 0x00007610ff667816 */ /* 0x000fe20000000066 */
[----:B0-----:R-:W2:Y:S04]  /*c430*/  LDL.LU R44, [R1+0xa64] ;  /* 0x000a6400012c7983 */ /* 0x001ea80000300800 */
[----:B------:R0:W-:Y:S01]  /*c440*/  STL.S16 [R1+0x240], R60 ;  /* 0x0002403c01007387 */ /* 0x0001e20000100600 */
[----:B------:R-:W-:-:S02]  /*c450*/  PRMT R114, RZ, 0x7610, R114 ;  /* 0x00007610ff727816 */ /* 0x000fc40000000072 */
[----:B------:R-:W-:Y:S01]  /*c460*/  PRMT R116, RZ, 0x7610, R116 ;  /* 0x00007610ff747816 */ /* 0x000fe20000000074 */
[----:B0-----:R-:W3:Y:S01]  /*c470*/  LDL.LU R60, [R1+0xa60] ;  /* 0x000a6000013c7983 */ /* 0x001ee20000300800 */
[----:B------:R-:W-:Y:S02]  /*c480*/  PRMT R12, RZ, 0x7610, R12 ;  /* 0x00007610ff0c7816 */ /* 0x000fe4000000000c */
[----:B------:R-:W-:Y:S02]  /*c490*/  PRMT R18, RZ, 0x7610, R18 ;  /* 0x00007610ff127816 */ /* 0x000fe40000000012 */
[----:B------:R-:W-:Y:S02]  /*c4a0*/  PRMT R48, RZ, 0x7610, R48 ;  /* 0x00007610ff307816 */ /* 0x000fe40000000030 */
[----:B------:R-:W-:Y:S02]  /*c4b0*/  PRMT R50, RZ, 0x7610, R50 ;  /* 0x00007610ff327816 */ /* 0x000fe40000000032 */
[----:B------:R-:W-:-:S02]  /*c4c0*/  PRMT R64, RZ, 0x7610, R64 ;  /* 0x00007610ff407816 */ /* 0x000fc40000000040 */
        /* <DEDUP_REMOVED lines=48> */
[----:B------:R-:W-:Y:S01]  /*c7d0*/  PRMT R103, RZ, 0x7610, R103 ;  /* 0x00007610ff677816 */ /* 0x000fe20000000067 */
[----:B------:R-:W-:-:S05]  /*c7e0*/  VIADD R15, R15, 0x1 ;  /* 0x000000010f0f7836 */ /* 0x000fca0000000000 */
[----:B------:R-:W-:Y:S04]  /*c7f0*/  STL [R1+0x234], R15 ;  /* 0x0002340f01007387 */ /* 0x000fe80000100800 */
[----:B------:R0:W-:Y:S04]  /*c800*/  STL.S16 [R1+0x328], R62 ;  /* 0x0003283e01007387 */ /* 0x0001e80000100600 */
[----:B0-----:R-:W4:Y:S04]  /*c810*/  LDL.LU R62, [R1+0xa5c] ;  /* 0x000a5c00013e7983 */ /* 0x001f280000300800 */
[----:B------:R0:W-:Y:S04]  /*c820*/  STL.S16 [R1+0x42c], R90 ;  /* 0x00042c5a01007387 */ /* 0x0001e80000100600 */
[----:B0-----:R-:W2:Y:S04]  /*c830*/  LDL.LU R90, [R1+0xa58] ;  /* 0x000a5800015a7983 */ /* 0x001ea80000300800 */
        /* <DEDUP_REMOVED lines=56> */
[----:B------:R-:W-:Y:S04]  /*cbc0*/  STL [R1+0x8f0], R124 ;  /* 0x0008f07c01007387 */ /* 0x000fe80000100800 */
        /* <DEDUP_REMOVED lines=10> */
[----:B------:R0:W-:Y:S01]  /*cc70*/  STL.S16 [R1+0x510], R104 ;  /* 0x0005106801007387 */ /* 0x0001e20000100600 */
[----:B------:R-:W-:-:S03]  /*cc80*/  PRMT R124, RZ, 0x7610, R124 ;  /* 0x00007610ff7c7816 */ /* 0x000fc6000000007c */
        /* <DEDUP_REMOVED lines=13> */
[----:B------:R-:W-:Y:S04]  /*cd60*/  STL.64 [R1+0x918], R124 ;  /* 0x0009187c01007387 */ /* 0x000fe80000100a00 */
[----:B------:R0:W-:Y:S04]  /*cd70*/  STL.S16 [R1+0x258], R35 ;  /* 0x0002582301007387 */ /* 0x0001e80000100600 */
[----:B0-----:R-:W2:Y:S01]  /*cd80*/  LDL.LU R35, [R1+0x9b4] ;  /* 0x0009b40001237983 */ /* 0x001ea20000300800 */
[----:B------:R-:W-:-:S03]  /*cd90*/  PRMT R125, RZ, 0x7610, R125 ;  /* 0x00007610ff7d7816 */ /* 0x000fc6000000007d */
[----:B------:R0:W-:Y:S01]  /*cda0*/  STL.S16 [R1+0x440], R36 ;  /* 0x0004402401007387 */ /* 0x0001e20000100600 */
[----:B------:R-:W-:-:S03]  /*cdb0*/  PRMT R124, RZ, 0x7610, R124 ;  /* 0x00007610ff7c7816 */ /* 0x000fc6000000007c */
[----:B0-----:R-:W2:Y:S04]  /*cdc0*/  LDL.LU R36, [R1+0x9b0] ;  /* 0x0009b00001247983 */ /* 0x001ea80000300800 */
[----:B------:R-:W-:Y:S04]  /*cdd0*/  STL [R1+0x8b8], R123 ;  /* 0x0008b87b01007387 */ /* 0x000fe80000100800 */
[----:B------:R0:W-:Y:S04]  /*cde0*/  STL.S16 [R1+0x4f4], R118 ;  /* 0x0004f47601007387 */ /* 0x0001e80000100600 */
[----:B0-----:R-:W2:Y:S04]  /*cdf0*/  LDL.LU R118, [R1+0x9ac] ;  /* 0x0009ac0001767983 */ /* 0x001ea80000300800 */
[----:B------:R0:W-:Y:S01]  /*ce00*/  STL.S16 [R1+0x4f0], R120 ;  /* 0x0004f07801007387 */ /* 0x0001e20000100600 */
[----:B------:R-:W-:-:S03]  /*ce10*/  PRMT R123, RZ, 0x7610, R123 ;  /* 0x00007610ff7b7816 */ /* 0x000fc6000000007b */
[----:B0-----:R-:W2:Y:S04]  /*ce20*/  LDL.LU R120, [R1+0x9a8] ;  /* 0x0009a80001787983 */ /* 0x001ea80000300800 */
[----:B------:R0:W-:Y:S04]  /*ce30*/  STL.S16 [R1+0x4ec], R4 ;  /* 0x0004ec0401007387 */ /* 0x0001e80000100600 */
[----:B------:R-:W-:Y:S04]  /*ce40*/  STL.S16 [R1+0x4e8], R125 ;  /* 0x0004e87d01007387 */ /* 0x000fe80000100600 */
[----:B------:R-:W-:Y:S01]  /*ce50*/  STL.S16 [R1+0x4e4], R124 ;  /* 0x0004e47c01007387 */ /* 0x000fe20000100600 */
[----:B------:R-:W-:Y:S01]  /*ce60*/  PRMT R101, RZ, 0x7610, R101 ;  /* 0x00007610ff657816 */ /* 0x000fe20000000065 */
[----:B0-----:R-:W0:Y:S02]  /*ce70*/  LDC R4, c[0x0][0x3a0] ;  /* 0x0000e800ff047b82 */ /* 0x001e240000000800 */
[----:B------:R-:W-:Y:S04]  /*ce80*/  STL.S16 [R1+0x4e0], R121 ;  /* 0x0004e07901007387 */ /* 0x000fe80000100600 */
[----:B------:R-:W-:Y:S04]  /*ce90*/  STL.S16 [R1+0x4dc], R119 ;  /* 0x0004dc7701007387 */ /* 0x000fe80000100600 */
[----:B------:R-:W-:Y:S01]  /*cea0*/  STL.S16 [R1+0x4d8], R117 ;  /* 0x0004d87501007387 */ /* 0x000fe20000100600 */
[----:B------:R-:W-:-:S03]  /*ceb0*/  PRMT R99, RZ, 0x7610, R99 ;  /* 0x00007610ff637816 */ /* 0x000fc60000000063 */
        /* <DEDUP_REMOVED lines=8> */
[----:B------:R-:W-:Y:S01]  /*cf40*/  STL.64 [R1+0x950], R122 ;  /* 0x0009507a01007387 */ /* 0x000fe20000100a00 */
        /* <DEDUP_REMOVED lines=17> */
[----:B------:R-:W-:Y:S04]  /*d060*/  STL.S16 [R1+0x4ac], R89 ;  /* 0x0004ac5901007387 */ /* 0x000fe80000100600 */
[----:B------:R-:W-:Y:S04]  /*d070*/  STL.S16 [R1+0x4a8], R87 ;  /* 0x0004a85701007387 */ /* 0x000fe80000100600 */
[----:B------:R-:W-:Y:S04]  /*d080*/  STL.S16 [R1+0x4a4], R85 ;  /* 0x0004a45501007387 */ /* 0x000fe80000100600 */
[----:B------:R-:W-:Y:S04]  /*d090*/  STL.S16 [R1+0x4a0], R83 ;  /* 0x0004a05301007387 */ /* 0x000fe80000100600 */
[----:B------:R-:W-:Y:S04]  /*d0a0*/  STL.S16 [R1+0x49c], R81 ;  /* 0x00049c5101007387 */ /* 0x000fe80000100600 */
[----:B------:R-:W-:Y:S01]  /*d0b0*/  STL.S16 [R1+0x498], R75 ;  /* 0x0004984b01007387 */ /* 0x000fe20000100600 */
[----:B------:R-:W-:-:S03]  /*d0c0*/  PRMT R69, RZ, 0x7610, R69 ;  /* 0x00007610ff457816 */ /* 0x000fc60000000045 */
[----:B------:R-:W-:Y:S01]  /*d0d0*/  STL.S16 [R1+0x264], R73 ;  /* 0x0002644901007387 */ /* 0x000fe20000100600 */
[----:B------:R-:W-:-:S03]  /*d0e0*/  PRMT R19, RZ, 0x7610, R19 ;  /* 0x00007610ff137816 */ /* 0x000fc60000000013 */
[----:B------:R-:W-:Y:S04]  /*d0f0*/  STL.S16 [R1+0x268], R71 ;  /* 0x0002684701007387 */ /* 0x000fe80000100600 */
[----:B------:R1:W-:Y:S01]  /*d100*/  STL.S16 [R1+0x494], R25 ;  /* 0x0004941901007387 */ /* 0x0003e20000100600 */
[----:B------:R-:W-:Y:S02]  /*d110*/  PRMT R65, RZ, 0x7610, R65 ;  /* 0x00007610ff417816 */ /* 0x000fe40000000041 */
[----:B------:R-:W-:Y:S01]  /*d120*/  PRMT R13, RZ, 0x7610, R13 ;  /* 0x00007610ff0d7816 */ /* 0x000fe2000000000d */
[----:B-1----:R-:W2:Y:S04]  /*d130*/  LDL.LU R25, [R1+0x620] ;  /* 0x0006200001197983 */ /* 0x002ea80000300800 */
[----:B------:R-:W-:Y:S04]  /*d140*/  STL.S16 [R1+0x490], R69 ;  /* 0x0004904501007387 */ /* 0x000fe80000100600 */
[----:B------:R1:W-:Y:S04]  /*d150*/  STL.S16 [R1+0x48c], R19 ;  /* 0x00048c1301007387 */ /* 0x0003e80000100600 */
[----:B-1----:R-:W3:Y:S04]  /*d160*/  LDL.LU R19, [R1+0x624] ;  /* 0x0006240001137983 */ /* 0x002ee80000300800 */
[----:B------:R-:W-:Y:S04]  /*d170*/  STL.S16 [R1+0x488], R65 ;  /* 0x0004884101007387 */ /* 0x000fe80000100600 */
[----:B------:R1:W-:Y:S04]  /*d180*/  STL.S16 [R1+0x484], R13 ;  /* 0x0004840d01007387 */ /* 0x0003e80000100600 */
[----:B-1----:R-:W4:Y:S01]  /*d190*/  LDL.LU R13, [R1+0x628] ;  /* 0x00062800010d7983 */ /* 0x002f220000300800 */
[----:B------:R-:W-:-:S02]  /*d1a0*/  PRMT R41, RZ, 0x7610, R41 ;  /* 0x00007610ff297816 */ /* 0x000fc40000000029 */
[----:B------:R-:W-:Y:S02]  /*d1b0*/  PRMT R31, RZ, 0x7610, R31 ;  /* 0x00007610ff1f7816 */ /* 0x000fe4000000001f */
[----:B------:R-:W-:Y:S02]  /*d1c0*/  PRMT R3, RZ, 0x7610, R3 ;  /* 0x00007610ff037816 */ /* 0x000fe40000000003 */
[----:B------:R-:W-:Y:S01]  /*d1d0*/  PRMT R2, RZ, 0x7610, R2 ;  /* 0x00007610ff027816 */ /* 0x000fe20000000002 */
[----:B------:R1:W-:Y:S01]  /*d1e0*/  STL.S16 [R1+0x480], R41 ;  /* 0x0004802901007387 */ /* 0x0003e20000100600 */
[----:B------:R-:W-:Y:S02]  /*d1f0*/  PRMT R63, RZ, 0x7610, R63 ;  /* 0x00007610ff3f7816 */ /* 0x000fe4000000003f */
[----:B------:R-:W-:Y:S02]  /*d200*/  PRMT R29, RZ, 0x7610, R29 ;  /* 0x00007610ff1d7816 */ /* 0x000fe4000000001d */
[----:B------:R-:W-:-:S02]  /*d210*/  PRMT R61, RZ, 0x7610, R61 ;  /* 0x00007610ff3d7816 */ /* 0x000fc4000000003d */
[----:B------:R-:W-:Y:S01]  /*d220*/  PRMT R59, RZ, 0x7610, R59 ;  /* 0x00007610ff3b7816 */ /* 0x000fe2000000003b */
[----:B-1----:R-:W4:Y:S01]  /*d230*/  LDL.LU R41, [R1+0x62c] ;  /* 0x00062c0001297983 */ /* 0x002f220000300800 */
[----:B------:R-:W-:-:S03]  /*d240*/  PRMT R27, RZ, 0x7610, R27 ;  /* 0x00007610ff1b7816 */ /* 0x000fc6000000001b */
[----:B------:R1:W-:Y:S04]  /*d250*/  STL.S16 [R1+0x47c], R31 ;  /* 0x00047c1f01007387 */ /* 0x0003e80000100600 */
[----:B------:R0:W-:Y:S01]  /*d260*/  STL.64 [R1+0x8c0], R2 ;  /* 0x0008c00201007387 */ /* 0x0001e20000100a00 */
[----:B------:R-:W-:-:S03]  /*d270*/  PRMT R57, RZ, 0x7610, R57 ;  /* 0x00007610ff397816 */ /* 0x000fc60000000039 */
[----:B-1----:R-:W4:Y:S04]  /*d280*/  LDL.LU R31, [R1+0x630] ;  /* 0x00063000011f7983 */ /* 0x002f280000300800 */
[----:B------:R-:W-:Y:S01]  /*d290*/  STL.S16 [R1+0x474], R63 ;  /* 0x0004743f01007387 */ /* 0x000fe20000100600 */
[----:B0-----:R-:W-:-:S03]  /*d2a0*/  PRMT R2, RZ, 0x7610, R2 ;  /* 0x00007610ff027816 */ /* 0x001fc60000000002 */
[----:B------:R0:W-:Y:S01]  /*d2b0*/  STL.S16 [R1+0x470], R29 ;  /* 0x0004701d01007387 */ /* 0x0001e20000100600 */
[----:B------:R-:W-:Y:S02]  /*d2c0*/  PRMT R51, RZ, 0x7610, R51 ;  /* 0x00007610ff337816 */ /* 0x000fe40000000033 */
[----:B------:R-:W-:Y:S02]  /*d2d0*/  PRMT R49, RZ, 0x7610, R49 ;  /* 0x00007610ff317816 */ /* 0x000fe40000000031 */
[----:B------:R-:W-:Y:S01]  /*d2e0*/  PRMT R9, RZ, 0x7610, R9 ;  /* 0x00007610ff097816 */ /* 0x000fe20000000009 */
[----:B0-----:R-:W4:Y:S04]  /*d2f0*/  LDL.LU R29, [R1+0x634] ;  /* 0x00063400011d7983 */ /* 0x001f280000300800 */
[----:B------:R-:W-:Y:S04]  /*d300*/  STL.S16 [R1+0x46c], R61 ;  /* 0x00046c3d01007387 */ /* 0x000fe80000100600 */
[----:B------:R-:W-:Y:S04]  /*d310*/  STL.S16 [R1+0x468], R59 ;  /* 0x0004683b01007387 */ /* 0x000fe80000100600 */
[----:B------:R0:W-:Y:S01]  /*d320*/  STL.S16 [R1+0x464], R27 ;  /* 0x0004641b01007387 */ /* 0x0001e20000100600 */
[----:B------:R-:W-:-:S02]  /*d330*/  PRMT R45, RZ, 0x7610, R45 ;  /* 0x00007610ff2d7816 */ /* 0x000fc4000000002d */
[----:B------:R-:W-:Y:S01]  /*d340*/  PRMT R43, RZ, 0x7610, R43 ;  /* 0x00007610ff2b7816 */ /* 0x000fe2000000002b */
[----:B0-----:R-:W4:Y:S04]  /*d350*/  LDL.LU R27, [R1+0x638] ;  /* 0x00063800011b7983 */ /* 0x001f280000300800 */
[----:B------:R-:W-:Y:S04]  /*d360*/  STL.S16 [R1+0x460], R57 ;  /* 0x0004603901007387 */ /* 0x000fe80000100600 */
[----:B------:R0:W-:Y:S01]  /*d370*/  STL.S16 [R1+0x26c], R2 ;  /* 0x00026c0201007387 */ /* 0x0001e20000100600 */
[----:B------:R-:W-:Y:S01]  /*d380*/  PRMT R3, RZ, 0x7610, R3 ;  /* 0x00007610ff037816 */ /* 0x000fe20000000003 */
[----:B------:R-:W-:-:S02]  /*d390*/  IMAD R4, R15, -0x40, R4 ;  /* 0xffffffc00f047824 */ /* 0x000fc400078e0204 */
[----:B0-----:R-:W4:Y:S04]  /*d3a0*/  LDL.LU R2, [R1+0x63c] ;  /* 0x00063c0001027983 */ /* 0x001f280000300800 */
[----:B------:R-:W-:Y:S04]  /*d3b0*/  STL.S16 [R1+0x31c], R51 ;  /* 0x00031c3301007387 */ /* 0x000fe80000100600 */
[----:B------:R-:W-:Y:S04]  /*d3c0*/  STL.S16 [R1+0x45c], R49 ;  /* 0x00045c3101007387 */ /* 0x000fe80000100600 */
[----:B------:R0:W-:Y:S01]  /*d3d0*/  STL.S16 [R1+0x454], R9 ;  /* 0x0004540901007387 */ /* 0x0001e20000100600 */
[----:B-----5:R-:W-:-:S03]  /*d3e0*/  IMAD.MOV.U32 R69, RZ, RZ, R68 ;  /* 0x000000ffff457224 */ /* 0x020fc600078e0044 */
[----:B0-----:R-:W4:Y:S04]  /*d3f0*/  LDL.LU R9, [R1+0x640] ;  /* 0x0006400001097983 */ /* 0x001f280000300800 */
[----:B------:R-:W-:Y:S04]  /*d400*/  STL.S16 [R1+0x450], R45 ;  /* 0x0004502d01007387 */ /* 0x000fe80000100600 */
[----:B------:R-:W-:Y:S04]  /*d410*/  STL.S16 [R1+0x320], R43 ;  /* 0x0003202b01007387 */ /* 0x000fe80000100600 */
[----:B------:R-:W4:Y:S04]  /*d420*/  LDL.LU R15, [R1+0x644] ;  /* 0x00064400010f7983 */ /* 0x000f280000300800 */
[----:B------:R0:W-:Y:S01]  /*d430*/  STL.S16 [R1+0x324], R3 ;  /* 0x0003240301007387 */ /* 0x0001e20000100600 */
[----:B------:R-:W-:-:S02]  /*d440*/  IMAD.MOV.U32 R71, RZ, RZ, R70 ;  /* 0x000000ffff477224 */ /* 0x000fc400078e0046 */
[----:B------:R-:W-:Y:S02]  /*d450*/  IMAD.MOV.U32 R83, RZ, RZ, R82 ;  /* 0x000000ffff537224 */ /* 0x000fe400078e0052 */
[----:B--2---:R-:W-:Y:S02]  /*d460*/  IMAD.MOV.U32 R68, RZ, RZ, R25 ;  /* 0x000000ffff447224 */ /* 0x004fe400078e0019 */
[----:B------:R-:W2:Y:S04]  /*d470*/  LDL.LU R25, [R1+0x648] ;  /* 0x0006480001197983 */ /* 0x000ea80000300800 */
[----:B------:R-:W-:Y:S01]  /*d480*/  STL.64 [R1+0x898], R68 ;  /* 0x0008984401007387 */ /* 0x000fe20000100a00 */
[----:B---3--:R-:W-:-:S03]  /*d490*/  IMAD.MOV.U32 R70, RZ, RZ, R19 ;  /* 0x000000ffff467224 */ /* 0x008fc600078e0013 */
[----:B------:R-:W3:Y:S04]  /*d4a0*/  LDL.LU R19, [R1+0x64c] ;  /* 0x00064c0001137983 */ /* 0x000ee80000300800 */
[----:B------:R-:W-:Y:S01]  /*d4b0*/  STL.64 [R1+0x8a0], R70 ;  /* 0x0008a04601007387 */ /* 0x000fe20000100a00 */
[----:B----4-:R-:W-:-:S03]  /*d4c0*/  IMAD.MOV.U32 R82, RZ, RZ, R13 ;  /* 0x000000ffff527224 */ /* 0x010fc600078e000d */
[----:B------:R-:W4:Y:S01]  /*d4d0*/  LDL.LU R13, [R1+0x650] ;  /* 0x00065000010d7983 */ /* 0x000f220000300800 */
[----:B------:R-:W-:Y:S02]  /*d4e0*/  IMAD.MOV.U32 R85, RZ, RZ, R84 ;  /* 0x000000ffff557224 */ /* 0x000fe400078e0054 */
[----:B------:R-:W-:Y:S01]  /*d4f0*/  IMAD.MOV.U32 R95, RZ, RZ, R94 ;  /* 0x000000ffff5f7224 */ /* 0x000fe200078e005e */
[----:B------:R-:W-:Y:S04]  /*d500*/  STL.64 [R1+0x8a8], R82 ;  /* 0x0008a85201007387 */ /* 0x000fe80000100a00 */
[----:B0-----:R-:W4:Y:S01]  /*d510*/  LDL.LU R3, [R1+0x654] ;  /* 0x0006540001037983 */ /* 0x001f220000300800 */
[----:B------:R-:W-:-:S05]  /*d520*/  IMAD.MOV.U32 R84, RZ, RZ, R41 ;  /* 0x000000ffff547224 */ /* 0x000fca00078e0029 */
[----:B------:R-:W-:Y:S04]  /*d530*/  STL.64 [R1+0x8b0], R84 ;  /* 0x0008b05401007387 */ /* 0x000fe80000100a00 */
[----:B------:R-:W4:Y:S01]  /*d540*/  LDL.LU R57, [R1+0x658] ;  /* 0x0006580001397983 */ /* 0x000f220000300800 */
[----:B------:R-:W-:Y:S02]  /*d550*/  IMAD.MOV.U32 R94, RZ, RZ, R31 ;  /* 0x000000ffff5e7224 */ /* 0x000fe400078e001f */
[----:B------:R-:W-:-:S03]  /*d560*/  IMAD.MOV.U32 R97, RZ, RZ, R96 ;  /* 0x000000ffff617224 */ /* 0x000fc600078e0060 */
[----:B------:R-:W-:Y:S04]  /*d570*/  STL.64 [R1+0x8c8], R94 ;  /* 0x0008c85e01007387 */ /* 0x000fe80000100a00 */
[----:B------:R-:W4:Y:S01]  /*d580*/  LDL.LU R59, [R1+0x65c] ;  /* 0x00065c00013b7983 */ /* 0x000f220000300800 */
[----:B------:R-:W-:Y:S02]  /*d590*/  IMAD.MOV.U32 R107, RZ, RZ, R106 ;  /* 0x000000ffff6b7224 */ /* 0x000fe400078e006a */
[----:B------:R-:W-:Y:S01]  /*d5a0*/  IMAD.MOV.U32 R109, RZ, RZ, R108 ;  /* 0x000000ffff6d7224 */ /* 0x000fe200078e006c */
[----:B------:R-:W4:Y:S01]  /*d5b0*/  LDL.LU R51, [R1+0x660] ;  /* 0x0006600001337983 */ /* 0x000f220000300800 */
[----:B------:R-:W-:-:S05]  /*d5c0*/  IMAD.MOV.U32 R96, RZ, RZ, R29 ;  /* 0x000000ffff607224 */ /* 0x000fca00078e001d */
[----:B------:R-:W-:Y:S04]  /*d5d0*/  STL.64 [R1+0x8d0], R96 ;  /* 0x0008d06001007387 */ /* 0x000fe80000100a00 */
[----:B------:R-:W4:Y:S04]  /*d5e0*/  LDL.LU R49, [R1+0x664] ;  /* 0x0006640001317983 */ /* 0x000f280000300800 */
[----:B------:R-:W4:Y:S01]  /*d5f0*/  LDL.LU R45, [R1+0x668] ;  /* 0x00066800012d7983 */ /* 0x000f220000300800 */
[----:B------:R-:W-:-:S05]  /*d600*/  IMAD.MOV.U32 R106, RZ, RZ, R27 ;  /* 0x000000ffff6a7224 */ /* 0x000fca00078e001b */
[----:B------:R-:W-:Y:S01]  /*d610*/  STL.64 [R1+0x8d8], R106 ;  /* 0x0008d86a01007387 */ /* 0x000fe20000100a00 */
[----:B------:R-:W-:-:S03]  /*d620*/  IMAD.MOV.U32 R27, RZ, RZ, R26 ;  /* 0x000000ffff1b7224 */ /* 0x000fc600078e001a */
[----:B------:R-:W4:Y:S01]  /*d630*/  LDL.LU R31, [R1+0x66c] ;  /* 0x00066c00011f7983 */ /* 0x000f220000300800 */
[----:B------:R-:W-:Y:S02]  /*d640*/  IMAD.MOV.U32 R41, RZ, RZ, R40 ;  /* 0x000000ffff297224 */ /* 0x000fe400078e0028 */
[----:B------:R-:W-:Y:S02]  /*d650*/  IMAD.MOV.U32 R108, RZ, RZ, R2 ;  /* 0x000000ffff6c7224 */ /* 0x000fe400078e0002 */
[----:B------:R-:W4:Y:S04]  /*d660*/  LDL.LU R2, [R1+0x670] ;  /* 0x0006700001027983 */ /* 0x000f280000300800 */
[----:B------:R-:W-:Y:S04]  /*d670*/  STL.64 [R1+0x8e0], R108 ;  /* 0x0008e06c01007387 */ /* 0x000fe80000100a00 */
[----:B------:R-:W4:Y:S01]  /*d680*/  LDL.LU R29, [R1+0x674] ;  /* 0x00067400011d7983 */ /* 0x000f220000300800 */
[----:B------:R-:W-:-:S04]  /*d690*/  LOP3.LUT R9, R9, R8, RZ, 0x3c, !PT ;  /* 0x0000000809097212 */ /* 0x000fc800078e3cff */
[----:B------:R-:W-:Y:S02]  /*d6a0*/  LOP3.LUT R8, R9, R8, RZ, 0x3c, !PT ;  /* 0x0000000809087212 */ /* 0x000fe400078e3cff */
[----:B------:R-:W-:Y:S02]  /*d6b0*/  LOP3.LUT R15, R15, R14, RZ, 0x3c, !PT ;  /* 0x0000000e0f0f7212 */ /* 0x000fe400078e3cff */
[----:B------:R-:W-:Y:S02]  /*d6c0*/  LOP3.LUT R9, R9, R8, RZ, 0x3c, !PT ;  /* 0x0000000809097212 */ /* 0x000fe400078e3cff */
[----:B------:R-:W-:-:S04]  /*d6d0*/  LOP3.LUT R14, R15, R14, RZ, 0x3c, !PT ;  /* 0x0000000e0f0e7212 */ /* 0x000fc800078e3cff */
[----:B------:R-:W-:Y:S01]  /*d6e0*/  LOP3.LUT R15, R15, R14, RZ, 0x3c, !PT ;  /* 0x0000000e0f0f7212 */ /* 0x000fe200078e3cff */
[----:B------:R0:W-:Y:S04]  /*d6f0*/  STL.64 [R1+0x8e8], R8 ;  /* 0x0008e80801007387 */ /* 0x0001e80000100a00 */
[----:B0-----:R-:W4:Y:S04]  /*d700*/  LDL.LU R9, [R1+0x678] ;  /* 0x0006780001097983 */ /* 0x001f280000300800 */
[----:B------:R-:W-:Y:S01]  /*d710*/  STL.64 [R1+0x8f8], R14 ;  /* 0x0008f80e01007387 */ /* 0x000fe20000100a00 */
[----:B--2---:R-:W-:-:S04]  /*d720*/  LOP3.LUT R25, R25, R24, RZ, 0x3c, !PT ;  /* 0x0000001819197212 */ /* 0x004fc800078e3cff */
[----:B------:R-:W-:-:S04]  /*d730*/  LOP3.LUT R24, R25, R24, RZ, 0x3c, !PT ;  /* 0x0000001819187212 */ /* 0x000fc800078e3cff */
[----:B------:R-:W-:-:S05]  /*d740*/  LOP3.LUT R25, R25, R24, RZ, 0x3c, !PT ;  /* 0x0000001819197212 */ /* 0x000fca00078e3cff */
[----:B------:R0:W-:Y:S04]  /*d750*/  STL.64 [R1+0x900], R24 ;  /* 0x0009001801007387 */ /* 0x0001e80000100a00 */
[----:B------:R-:W2:Y:S01]  /*d760*/  LDL.LU R8, [R1+0x67c] ;  /* 0x00067c0001087983 */ /* 0x000ea20000300800 */
[----:B---3--:R-:W-:-:S05]  /*d770*/  IMAD.MOV.U32 R26, RZ, RZ, R19 ;  /* 0x000000ffff1a7224 */ /* 0x008fca00078e0013 */
[----:B------:R-:W-:Y:S04]  /*d780*/  STL.64 [R1+0x908], R26 ;  /* 0x0009081a01007387 */ /* 0x000fe80000100a00 */
[----:B------:R-:W3:Y:S01]  /*d790*/  LDL.LU R19, [R1+0x688] ;  /* 0x0006880001137983 */ /* 0x000ee20000300800 */
[----:B----4-:R-:W-:-:S05]  /*d7a0*/  IMAD.MOV.U32 R40, RZ, RZ, R13 ;  /* 0x000000ffff287224 */ /* 0x010fca00078e000d */
[----:B------:R-:W-:Y:S04]  /*d7b0*/  STL.64 [R1+0x910], R40 ;  /* 0x0009102801007387 */ /* 0x000fe80000100a00 */
[----:B------:R-:W4:Y:S01]  /*d7c0*/  LDL.LU R13, [R1+0x68c] ;  /* 0x00068c00010d7983 */ /* 0x000f220000300800 */
[----:B------:R-:W-:Y:S02]  /*d7d0*/  IMAD.MOV.U32 R43, RZ, RZ, R42 ;  /* 0x000000ffff2b7224 */ /* 0x000fe400078e002a */
[----:B------:R-:W-:Y:S02]  /*d7e0*/  IMAD.MOV.U32 R42, RZ, RZ, R3 ;  /* 0x000000ffff2a7224 */ /* 0x000fe400078e0003 */
[----:B------:R-:W-:Y:S01]  /*d7f0*/  IMAD.MOV.U32 R73, RZ, RZ, R72 ;  /* 0x000000ffff497224 */ /* 0x000fe200078e0048 */
[----:B------:R-:W4:Y:S01]  /*d800*/  LDL.LU R3, [R1+0x608] ;  /* 0x0006080001037983 */ /* 0x000f220000300800 */
[----:B------:R-:W-:-:S04]  /*d810*/  LOP3.LUT R57, R57, R56, RZ, 0x3c, !PT ;  /* 0x0000003839397212 */ /* 0x000fc800078e3cff */
[----:B------:R-:W-:Y:S01]  /*d820*/  LOP3.LUT R56, R57, R56, RZ, 0x3c, !PT ;  /* 0x0000003839387212 */ /* 0x000fe200078e3cff */
[----:B------:R-:W-:Y:S01]  /*d830*/  IMAD.MOV.U32 R75, RZ, RZ, R74 ;  /* 0x000000ffff4b7224 */ /* 0x000fe200078e004a */
[----:B------:R-:W-:-:S04]  /*d840*/  LOP3.LUT R59, R59, R58, RZ, 0x3c, !PT ;  /* 0x0000003a3b3b7212 */ /* 0x000fc800078e3cff */
[----:B------:R-:W-:Y:S02]  /*d850*/  LOP3.LUT R58, R59, R58, RZ, 0x3c, !PT ;  /* 0x0000003a3b3a7212 */ /* 0x000fe400078e3cff */
[----:B------:R-:W-:Y:S01]  /*d860*/  LOP3.LUT R57, R57, R56, RZ, 0x3c, !PT ;  /* 0x0000003839397212 */ /* 0x000fe200078e3cff */
[----:B------:R-:W-:Y:S01]  /*d870*/  IMAD.MOV.U32 R72, RZ, RZ, R51 ;  /* 0x000000ffff487224 */ /* 0x000fe200078e0033 */
[----:B------:R-:W-:Y:S01]  /*d880*/  LOP3.LUT R59, R59, R58, RZ, 0x3c, !PT ;  /* 0x0000003a3b3b7212 */ /* 0x000fe200078e3cff */
[----:B------:R-:W-:Y:S01]  /*d890*/  IMAD.MOV.U32 R87, RZ, RZ, R86 ;  /* 0x000000ffff577224 */ /* 0x000fe200078e0056 */
[----:B------:R-:W-:Y:S01]  /*d8a0*/  STL.64 [R1+0x920], R42 ;  /* 0x0009202a01007387 */ /* 0x000fe20000100a00 */
[----:B------:R-:W-:Y:S02]  /*d8b0*/  IMAD.MOV.U32 R89, RZ, RZ, R88 ;  /* 0x000000ffff597224 */ /* 0x000fe400078e0058 */
[----:B------:R-:W-:Y:S01]  /*d8c0*/  IMAD.MOV.U32 R99, RZ, RZ, R98 ;  /* 0x000000ffff637224 */ /* 0x000fe200078e0062 */
[----:B------:R-:W-:Y:S01]  /*d8d0*/  STL.64 [R1+0x928], R56 ;  /* 0x0009283801007387 */ /* 0x000fe20000100a00 */
[----:B------:R-:W-:-:S03]  /*d8e0*/  IMAD.MOV.U32 R74, RZ, RZ, R49 ;  /* 0x000000ffff4a7224 */ /* 0x000fc600078e0031 */
[----:B------:R-:W-:Y:S01]  /*d8f0*/  STL.64 [R1+0x930], R58 ;  /* 0x0009303a01007387 */ /* 0x000fe20000100a00 */
[----:B------:R-:W-:-:S03]  /*d900*/  IMAD.MOV.U32 R86, RZ, RZ, R45 ;  /* 0x000000ffff567224 */ /* 0x000fc600078e002d */
[----:B------:R-:W-:Y:S01]  /*d910*/  STL.64 [R1+0x938], R72 ;  /* 0x0009384801007387 */ /* 0x000fe20000100a00 */
[----:B------:R-:W-:-:S03]  /*d920*/  IMAD.MOV.U32 R101, RZ, RZ, R100 ;  /* 0x000000ffff657224 */ /* 0x000fc600078e0064 */
[----:B------:R-:W-:Y:S01]  /*d930*/  STL.64 [R1+0x940], R74 ;  /* 0x0009404a01007387 */ /* 0x000fe20000100a00 */
[----:B------:R-:W-:-:S03]  /*d940*/  IMAD.MOV.U32 R111, RZ, RZ, R110 ;  /* 0x000000ffff6f7224 */ /* 0x000fc600078e006e */
[----:B------:R-:W-:Y:S01]  /*d950*/  STL.64 [R1+0x948], R86 ;  /* 0x0009485601007387 */ /* 0x000fe20000100a00 */
[----:B------:R-:W-:-:S05]  /*d960*/  IMAD.MOV.U32 R88, RZ, RZ, R31 ;  /* 0x000000ffff587224 */ /* 0x000fca00078e001f */
[----:B------:R-:W-:Y:S01]  /*d970*/  STL.64 [R1+0x958], R88 ;  /* 0x0009585801007387 */ /* 0x000fe20000100a00 */
[----:B------:R-:W-:-:S03]  /*d980*/  IMAD.MOV.U32 R98, RZ, RZ, R2 ;  /* 0x000000ffff627224 */ /* 0x000fc600078e0002 */
[----:B------:R-:W4:Y:S01]  /*d990*/  LDL.LU R2, [R1+0x610] ;  /* 0x0006100001027983 */ /* 0x000f220000300800 */
[----:B------:R-:W-:-:S03]  /*d9a0*/  IMAD.MOV.U32 R100, RZ, RZ, R29 ;  /* 0x000000ffff647224 */ /* 0x000fc600078e001d */
[----:B------:R-:W-:Y:S01]  /*d9b0*/  STL.64 [R1+0x960], R98 ;  /* 0x0009606201007387 */ /* 0x000fe20000100a00 */
[----:B------:R-:W-:-:S03]  /*d9c0*/  IMAD.MOV.U32 R113, RZ, RZ, R112 ;  /* 0x000000ffff717224 */ /* 0x000fc600078e0070 */
[----:B------:R-:W-:Y:S01]  /*d9d0*/  STL.64 [R1+0x968], R100 ;  /* 0x0009686401007387 */ /* 0x000fe20000100a00 */
[----:B------:R-:W-:-:S03]  /*d9e0*/  IMAD.MOV.U32 R29, RZ, RZ, R28 ;  /* 0x000000ffff1d7224 */ /* 0x000fc600078e001c */
[----:B0-----:R-:W4:Y:S01]  /*d9f0*/  LDL.LU R24, [R1+0x614] ;  /* 0x0006140001187983 */ /* 0x001f220000300800 */
[----:B------:R-:W-:-:S03]  /*da00*/  IMAD.MOV.U32 R31, RZ, RZ, R30 ;  /* 0x000000ffff1f7224 */ /* 0x000fc600078e001e */
[----:B------:R-:W4:Y:S04]  /*da10*/  LDL.LU R15, [R1+0x600] ;  /* 0x00060000010f7983 */ /* 0x000f280000300800 */
[----:B------:R-:W4:Y:S01]  /*da20*/  LDL.LU R14, [R1+0x604] ;  /* 0x00060400010e7983 */ /* 0x000f220000300800 */
[----:B------:R-:W-:-:S03]  /*da30*/  IMAD.MOV.U32 R110, RZ, RZ, R9 ;  /* 0x000000ffff6e7224 */ /* 0x000fc600078e0009 */
[----:B------:R-:W4:Y:S04]  /*da40*/  LDL.LU R9, [R1+0x5dc] ;  /* 0x0005dc0001097983 */ /* 0x000f280000300800 */
[----:B------:R-:W-:Y:S01]  /*da50*/  STL.64 [R1+0x970], R110 ;  /* 0x0009706e01007387 */ /* 0x000fe20000100a00 */
[----:B--2---:R-:W-:-:S03]  /*da60*/  IMAD.MOV.U32 R112, RZ, RZ, R8 ;  /* 0x000000ffff707224 */ /* 0x004fc600078e0008 */
[----:B------:R-:W2:Y:S04]  /*da70*/  LDL.LU R8, [R1+0x5e4] ;  /* 0x0005e40001087983 */ /* 0x000ea80000300800 */
[----:B------:R-:W-:Y:S01]  /*da80*/  STL.64 [R1+0x980], R112 ;  /* 0x0009807001007387 */ /* 0x000fe20000100a00 */
[----:B---3--:R-:W-:-:S05]  /*da90*/  IMAD.MOV.U32 R28, RZ, RZ, R19 ;  /* 0x000000ffff1c7224 */ /* 0x008fca00078e0013 */
[----:B------:R-:W-:Y:S01]  /*daa0*/  STL.64 [R1+0x988], R28 ;  /* 0x0009881c01007387 */ /* 0x000fe20000100a00 */
[----:B----4-:R-:W-:-:S05]  /*dab0*/  IMAD.MOV.U32 R30, RZ, RZ, R13 ;  /* 0x000000ffff1e7224 */ /* 0x010fca00078e000d */
[----:B------:R0:W-:Y:S04]  /*dac0*/  STL.64 [R1+0x990], R30 ;  /* 0x0009901e01007387 */ /* 0x0001e80000100a00 */
[----:B0-----:R-:W3:Y:S04]  /*dad0*/  LDL.LU R30, [R1+0x5e8] ;  /* 0x0005e800011e7983 */ /* 0x001ee80000300800 */
[----:B------:R-:W4:Y:S04]  /*dae0*/  LDL.LU R13, [R1+0x5cc] ;  /* 0x0005cc00010d7983 */ /* 0x000f280000300800 */
[----:B------:R-:W4:Y:S04]  /*daf0*/  LDL.LU R19, [R1+0x5d0] ;  /* 0x0005d00001137983 */ /* 0x000f280000300800 */
[----:B------:R-:W4:Y:S04]  /*db00*/  LDL.LU R49, [R1+0x5b0] ;  /* 0x0005b00001317983 */ /* 0x000f280000300800 */
[----:B------:R-:W4:Y:S04]  /*db10*/  LDL.LU R51, [R1+0x5b4] ;  /* 0x0005b40001337983 */ /* 0x000f280000300800 */
[----:B------:R-:W4:Y:S04]  /*db20*/  LDL.LU R57, [R1+0x5b8] ;  /* 0x0005b80001397983 */ /* 0x000f280000300800 */
[----:B------:R-:W4:Y:S04]  /*db30*/  LDL.LU R56, [R1+0x5a0] ;  /* 0x0005a00001387983 */ /* 0x000f280000300800 */
[----:B------:R-:W4:Y:S04]  /*db40*/  LDL.LU R29, [R1] ;  /* 0x00000000011d7983 */ /* 0x000f280000300800 */
[----:B------:R-:W4:Y:S01]  /*db50*/  LDL.LU R28, [R1+0x5a4] ;  /* 0x0005a400011c7983 */ /* 0x000f220000300800 */
[----:B------:R-:W-:-:S02]  /*db60*/  IMAD.MOV.U32 R45, RZ, RZ, R44 ;  /* 0x000000ffff2d7224 */ /* 0x000fc400078e002c */
[----:B------:R-:W-:Y:S01]  /*db70*/  IMAD.MOV.U32 R44, RZ, RZ, R3 ;  /* 0x000000ffff2c7224 */ /* 0x000fe200078e0003 */
[----:B------:R-:W4:Y:S01]  /*db80*/  LDL.LU R43, [R1+0x18] ;  /* 0x00001800012b7983 */ /* 0x000f220000300800 */
[----:B------:R-:W-:-:S03]  /*db90*/  IMAD.MOV.U32 R61, RZ, RZ, R60 ;  /* 0x000000ffff3d7224 */ /* 0x000fc600078e003c */
[----:B------:R-:W4:Y:S04]  /*dba0*/  LDL.LU R42, [R1+0x308] ;  /* 0x00030800012a7983 */ /* 0x000f280000300800 */
[----:B------:R-:W4:Y:S04]  /*dbb0*/  LDL.LU R41, [R1+0x20] ;  /* 0x0000200001297983 */ /* 0x000f280000300800 */
[----:B------:R-:W4:Y:S04]  /*dbc0*/  LDL.LU R40, [R1+0x30c] ;  /* 0x00030c0001287983 */ /* 0x000f280000300800 */
[----:B------:R0:W-:Y:S04]  /*dbd0*/  STL.64 [R1+0x998], R44 ;  /* 0x0009982c01007387 */ /* 0x0001e80000100a00 */
[----:B------:R-:W4:Y:S01]  /*dbe0*/  LDL.LU R3, [R1+0x28] ;  /* 0x0000280001037983 */ /* 0x000f220000300800 */
[----:B------:R-:W-:-:S02]  /*dbf0*/  IMAD.MOV.U32 R63, RZ, RZ, R62 ;  /* 0x000000ffff3f7224 */ /* 0x000fc400078e003e */
[----:B------:R-:W-:Y:S02]  /*dc00*/  IMAD.MOV.U32 R60, RZ, RZ, R2 ;  /* 0x000000ffff3c7224 */ /* 0x000fe400078e0002 */
[----:B------:R-:W4:Y:S01]  /*dc10*/  LDL.LU R2, [R1+0x310] ;  /* 0x0003100001027983 */ /* 0x000f220000300800 */
[----:B------:R-:W-:-:S03]  /*dc20*/  IMAD.MOV.U32 R103, RZ, RZ, R102 ;  /* 0x000000ffff677224 */ /* 0x000fc600078e0066 */
[----:B------:R1:W-:Y:S01]  /*dc30*/  STL.64 [R1+0x9a0], R60 ;  /* 0x0009a03c01007387 */ /* 0x0003e20000100a00 */
[----:B------:R-:W-:-:S03]  /*dc40*/  IMAD.MOV.U32 R115, RZ, RZ, R114 ;  /* 0x000000ffff737224 */ /* 0x000fc600078e0072 */
[----:B------:R-:W4:Y:S01]  /*dc50*/  LDL.LU R27, [R1+0x30] ;  /* 0x00003000011b7983 */ /* 0x000f220000300800 */
[----:B------:R-:W-:-:S03]  /*dc60*/  IMAD.MOV.U32 R91, RZ, RZ, R90 ;  /* 0x000000ffff5b7224 */ /* 0x000fc600078e005a */
[----:B------:R-:W4:Y:S01]  /*dc70*/  LDL.LU R26, [R1+0x314] ;  /* 0x00031400011a7983 */ /* 0x000f220000300800 */
[----:B------:R-:W-:-:S03]  /*dc80*/  IMAD.MOV.U32 R62, RZ, RZ, R24 ;  /* 0x000000ffff3e7224 */ /* 0x000fc600078e0018 */
[----:B------:R-:W4:Y:S01]  /*dc90*/  LDL.LU R25, [R1+0x38] ;  /* 0x0000380001197983 */ /* 0x000f220000300800 */
[----:B------:R-:W-:-:S03]  /*dca0*/  IMAD.MOV.U32 R90, RZ, RZ, R15 ;  /* 0x000000ffff5a7224 */ /* 0x000fc600078e000f */
[----:B------:R-:W4:Y:S01]  /*dcb0*/  LDL.LU R24, [R1+0x318] ;  /* 0x0003180001187983 */ /* 0x000f220000300800 */
[----:B------:R-:W-:Y:S02]  /*dcc0*/  IMAD.MOV.U32 R93, RZ, RZ, R92 ;  /* 0x000000ffff5d7224 */ /* 0x000fe400078e005c */
[----:B------:R-:W-:Y:S02]  /*dcd0*/  IMAD.MOV.U32 R92, RZ, RZ, R14 ;  /* 0x000000ffff5c7224 */ /* 0x000fe400078e000e */
[----:B------:R-:W-:Y:S02]  /*dce0*/  IMAD.MOV.U32 R117, RZ, RZ, R116 ;  /* 0x000000ffff757224 */ /* 0x000fe400078e0074 */
[----:B------:R-:W-:Y:S02]  /*dcf0*/  IMAD.MOV.U32 R102, RZ, RZ, R9 ;  /* 0x000000ffff667224 */ /* 0x000fe400078e0009 */
[----:B------:R-:W4:Y:S01]  /*dd00*/  LDL.LU R9, [R1+0xa8] ;  /* 0x0000a80001097983 */ /* 0x000f220000300800 */
[----:B--2---:R-:W-:-:S03]  /*dd10*/  IMAD.MOV.U32 R114, RZ, RZ, R8 ;  /* 0x000000ffff727224 */ /* 0x004fc600078e0008 */
[----:B------:R-:W2:Y:S04]  /*dd20*/  LDL.LU R8, [R1+0x294] ;  /* 0x0002940001087983 */ /* 0x000ea80000300800 */
[----:B------:R-:W2:Y:S04]  /*dd30*/  LDL.LU R15, [R1+0xb0] ;  /* 0x0000b000010f7983 */ /* 0x000ea80000300800 */
[----:B------:R-:W2:Y:S04]  /*dd40*/  LDL.LU R14, [R1+0x298] ;  /* 0x00029800010e7983 */ /* 0x000ea80000300800 */
[----:B------:R-:W2:Y:S01]  /*dd50*/  LDL.LU R31, [R1+0xbc] ;  /* 0x0000bc00011f7983 */ /* 0x000ea20000300800 */
[----:B---3--:R-:W-:-:S03]  /*dd60*/  IMAD.MOV.U32 R116, RZ, RZ, R30 ;  /* 0x000000ffff747224 */ /* 0x008fc600078e001e */
[----:B------:R-:W3:Y:S01]  /*dd70*/  LDL.LU R30, [R1+0xdc] ;  /* 0x0000dc00011e7983 */ /* 0x000ee20000300800 */
[----:B----4-:R-:W-:-:S03]  /*dd80*/  IMAD.MOV.U32 R69, RZ, RZ, R29 ;  /* 0x000000ffff457224 */ /* 0x010fc600078e001d */
[----:B------:R-:W4:Y:S01]  /*dd90*/  LDL.LU R29, [R1+0xc0] ;  /* 0x0000c000011d7983 */ /* 0x000f220000300800 */
[----:B------:R-:W-:-:S03]  /*dda0*/  IMAD.MOV.U32 R68, RZ, RZ, R28 ;  /* 0x000000ffff447224 */ /* 0x000fc600078e001c */
[----:B------:R-:W4:Y:S01]  /*ddb0*/  LDL.LU R28, [R1+0xe0] ;  /* 0x0000e000011c7983 */ /* 0x000f220000300800 */
[----:B------:R-:W-:-:S03]  /*ddc0*/  IMAD.MOV.U32 R71, RZ, RZ, R43 ;  /* 0x000000ffff477224 */ /* 0x000fc600078e002b */
[----:B0-----:R-:W4:Y:S01]  /*ddd0*/  LDL.LU R45, [R1+0xc4] ;  /* 0x0000c400012d7983 */ /* 0x001f220000300800 */
[----:B------:R-:W-:-:S03]  /*dde0*/  IMAD.MOV.U32 R70, RZ, RZ, R42 ;  /* 0x000000ffff467224 */ /* 0x000fc600078e002a */
[----:B------:R-:W4:Y:S01]  /*ddf0*/  LDL.LU R44, [R1+0xe4] ;  /* 0x0000e400012c7983 */ /* 0x000f220000300800 */
[----:B------:R-:W-:-:S03]  /*de00*/  IMAD.MOV.U32 R83, RZ, RZ, R41 ;  /* 0x000000ffff537224 */ /* 0x000fc600078e0029 */
[----:B------:R-:W4:Y:S01]  /*de10*/  LDL.LU R43, [R1+0x6c] ;  /* 0x00006c00012b7983 */ /* 0x000f220000300800 */
[----:B------:R-:W-:-:S03]  /*de20*/  IMAD.MOV.U32 R82, RZ, RZ, R40 ;  /* 0x000000ffff527224 */ /* 0x000fc600078e0028 */
[----:B------:R-:W4:Y:S04]  /*de30*/  LDL.LU R42, [R1+0xd4] ;  /* 0x0000d400012a7983 */ /* 0x000f280000300800 */
[----:B------:R-:W-:Y:S04]  /*de40*/  STL.64 [R1], R68 ;  /* 0x0000004401007387 */ /* 0x000fe80000100a00 */
[----:B------:R-:W-:Y:S04]  /*de50*/  STL.64 [R1+0x18], R70 ;  /* 0x0000184601007387 */ /* 0x000fe80000100a00 */
[----:B------:R-:W-:Y:S04]  /*de60*/  STL.64 [R1+0x20], R82 ;  /* 0x0000205201007387 */ /* 0x000fe80000100a00 */
[----:B------:R-:W-:Y:S04]  /*de70*/  STL.64 [R1+0x28], R2 ;  /* 0x0000280201007387 */ /* 0x000fe80000100a00 */
[----:B------:R-:W4:Y:S01]  /*de80*/  LDL.LU R41, [R1+0x70] ;  /* 0x0000700001297983 */ /* 0x000f220000300800 */
[----:B------:R-:W-:-:S03]  /*de90*/  IMAD.MOV.U32 R95, RZ, RZ, R27 ;  /* 0x000000ffff5f7224 */ /* 0x000fc600078e001b */
[----:B------:R-:W4:Y:S01]  /*dea0*/  LDL.LU R40, [R1+0xd8] ;  /* 0x0000d80001287983 */ /* 0x000f220000300800 */
[----:B------:R-:W-:Y:S02]  /*deb0*/  IMAD.MOV.U32 R94, RZ, RZ, R26 ;  /* 0x000000ffff5e7224 */ /* 0x000fe400078e001a */
[----:B------:R-:W-:Y:S02]  /*dec0*/  IMAD.MOV.U32 R85, RZ, RZ, R25 ;  /* 0x000000ffff557224 */ /* 0x000fe400078e0019 */
[----:B------:R-:W4:Y:S01]  /*ded0*/  LDL.LU R25, [R1+0x74] ;  /* 0x0000740001197983 */ /* 0x000f220000300800 */
[----:B------:R-:W-:-:S03]  /*dee0*/  IMAD.MOV.U32 R84, RZ, RZ, R24 ;  /* 0x000000ffff547224 */ /* 0x000fc600078e0018 */
[----:B------:R-:W4:Y:S04]  /*def0*/  LDL.LU R24, [R1+0x8c] ;  /* 0x00008c0001187983 */ /* 0x000f280000300800 */
[----:B------:R-:W4:Y:S04]  /*df00*/  LDL.LU R27, [R1+0x78] ;  /* 0x00007800011b7983 */ /* 0x000f280000300800 */
[----:B------:R-:W4:Y:S04]  /*df10*/  LDL.LU R26, [R1+0x90] ;  /* 0x00009000011a7983 */ /* 0x000f280000300800 */
[----:B------:R-:W-:Y:S01]  /*df20*/  STL.64 [R1+0x30], R94 ;  /* 0x0000305e01007387 */ /* 0x000fe20000100a00 */
[----:B--2---:R-:W-:-:S03]  /*df30*/  IMAD.MOV.U32 R97, RZ, RZ, R31 ;  /* 0x000000ffff617224 */ /* 0x004fc600078e001f */
[----:B------:R-:W2:Y:S01]  /*df40*/  LDL.LU R31, [R1+0x7c] ;  /* 0x00007c00011f7983 */ /* 0x000ea20000300800 */
[----:B---3--:R-:W-:-:S03]  /*df50*/  IMAD.MOV.U32 R96, RZ, RZ, R30 ;  /* 0x000000ffff607224 */ /* 0x008fc600078e001e */
[----:B------:R-:W3:Y:S04]  /*df60*/  LDL.LU R30, [R1+0x94] ;  /* 0x00009400011e7983 */ /* 0x000ee80000300800 */
[----:B------:R-:W-:Y:S04]  /*df70*/  STL.64 [R1+0xa8], R8 ;  /* 0x0000a80801007387 */ /* 0x000fe80000100a00 */
[----:B------:R-:W-:Y:S04]  /*df80*/  STL.64 [R1+0xb0], R14 ;  /* 0x0000b00e01007387 */ /* 0x000fe80000100a00 */
[----:B------:R-:W-:Y:S01]  /*df90*/  STL.64 [R1+0x38], R84 ;  /* 0x0000385401007387 */ /* 0x000fe20000100a00 */
[----:B----4-:R-:W-:-:S03]  /*dfa0*/  IMAD.MOV.U32 R107, RZ, RZ, R29 ;  /* 0x000000ffff6b7224 */ /* 0x010fc600078e001d */
[----:B------:R-:W4:Y:S01]  /*dfb0*/  LDL.LU R29, [R1+0x80] ;  /* 0x00008000011d7983 */ /* 0x000f220000300800 */
[----:B------:R-:W-:-:S03]  /*dfc0*/  IMAD.MOV.U32 R106, RZ, RZ, R28 ;  /* 0x000000ffff6a7224 */ /* 0x000fc600078e001c */
[----:B------:R-:W4:Y:S01]  /*dfd0*/  LDL.LU R28, [R1+0x98] ;  /* 0x00009800011c7983 */ /* 0x000f220000300800 */
[----:B------:R-:W-:-:S03]  /*dfe0*/  IMAD.MOV.U32 R109, RZ, RZ, R45 ;  /* 0x000000ffff6d7224 */ /* 0x000fc600078e002d */
[----:B------:R-:W-:Y:S01]  /*dff0*/  STL.64 [R1+0xf8], R96 ;  /* 0x0000f86001007387 */ /* 0x000fe20000100a00 */
[----:B------:R-:W-:-:S03]  /*e000*/  IMAD.MOV.U32 R108, RZ, RZ, R44 ;  /* 0x000000ffff6c7224 */ /* 0x000fc600078e002c */
[----:B------:R-:W4:Y:S01]  /*e010*/  LDL.LU R58, [R1+0xa4] ;  /* 0x0000a400013a7983 */ /* 0x000f220000300800 */
[----:B------:R-:W-:Y:S02]  /*e020*/  IMAD.MOV.U32 R65, RZ, RZ, R64 ;  /* 0x000000ffff417224 */ /* 0x000fe400078e0040 */
[----:B------:R-:W-:Y:S01]  /*e030*/  IMAD.MOV.U32 R81, RZ, RZ, R80 ;  /* 0x000000ffff517224 */ /* 0x000fe200078e0050 */
[----:B------:R-:W-:Y:S01]  /*e040*/  STL.64 [R1+0x100], R106 ;  /* 0x0001006a01007387 */ /* 0x000fe20000100a00 */
[----:B------:R-:W-:Y:S02]  /*e050*/  IMAD.MOV.U32 R64, RZ, RZ, R57 ;  /* 0x000000ffff407224 */ /* 0x000fe400078e0039 */
[----:B------:R-:W-:Y:S01]  /*e060*/  IMAD.MOV.U32 R80, RZ, RZ, R56 ;  /* 0x000000ffff507224 */ /* 0x000fe200078e0038 */
[----:B------:R-:W-:Y:S04]  /*e070*/  STL.64 [R1+0x108], R108 ;  /* 0x0001086c01007387 */ /* 0x000fe80000100a00 */
[----:B-1----:R-:W4:Y:S04]  /*e080*/  LDL.LU R61, [R1+0xb8] ;  /* 0x0000b800013d7983 */ /* 0x002f280000300800 */
[----:B------:R-:W-:Y:S04]  /*e090*/  STL.64 [R1+0x128], R42 ;  /* 0x0001282a01007387 */ /* 0x000fe80000100a00 */
[----:B------:R-:W4:Y:S04]  /*e0a0*/  LDL.LU R60, [R1+0x4c] ;  /* 0x00004c00013c7983 */ /* 0x000f280000300800 */
[----:B------:R-:W4:Y:S01]  /*e0b0*/  LDL.LU R45, [R1+0x50] ;  /* 0x00005000012d7983 */ /* 0x000f220000300800 */
[----:B------:R-:W-:-:S03]  /*e0c0*/  IMAD.MOV.U32 R57, RZ, RZ, R41 ;  /* 0x000000ffff397224 */ /* 0x000fc600078e0029 */
[----:B------:R-:W4:Y:S01]  /*e0d0*/  LDL.LU R44, [R1+0x54] ;  /* 0x00005400012c7983 */ /* 0x000f220000300800 */
[----:B------:R-:W-:-:S05]  /*e0e0*/  IMAD.MOV.U32 R56, RZ, RZ, R40 ;  /* 0x000000ffff387224 */ /* 0x000fca00078e0028 */
[----:B------:R-:W-:Y:S01]  /*e0f0*/  STL.64 [R1+0x130], R56 ;  /* 0x0001303801007387 */ /* 0x000fe20000100a00 */
[----:B--2---:R-:W-:-:S03]  /*e100*/  IMAD.MOV.U32 R41, RZ, RZ, R31 ;  /* 0x000000ffff297224 */ /* 0x004fc600078e001f */
[----:B------:R-:W2:Y:S01]  /*e110*/  LDL.LU R31, [R1+0x58] ;  /* 0x00005800011f7983 */ /* 0x000ea20000300800 */
[----:B---3--:R-:W-:-:S03]  /*e120*/  IMAD.MOV.U32 R40, RZ, RZ, R30 ;  /* 0x000000ffff287224 */ /* 0x008fc600078e001e */
[----:B------:R-:W3:Y:S01]  /*e130*/  LDL.LU R30, [R1+0x5c] ;  /* 0x00005c00011e7983 */ /* 0x000ee20000300800 */
[----:B----4-:R-:W-:-:S03]  /*e140*/  IMAD.MOV.U32 R124, RZ, RZ, R28 ;  /* 0x000000ffff7c7224 */ /* 0x010fc600078e001c */
[----:B------:R-:W4:Y:S01]  /*e150*/  LDL.LU R28, [R1+0x64] ;  /* 0x00006400011c7983 */ /* 0x000f220000300800 */
[----:B------:R-:W-:Y:S02]  /*e160*/  IMAD.MOV.U32 R125, RZ, RZ, R29 ;  /* 0x000000ffff7d7224 */ /* 0x000fe400078e001d */
[----:B------:R-:W-:Y:S01]  /*e170*/  IMAD.MOV.U32 R59, RZ, RZ, R37 ;  /* 0x000000ffff3b7224 */ /* 0x000fe200078e0025 */
[----:B------:R-:W4:Y:S01]  /*e180*/  LDL.LU R29, [R1+0x68] ;  /* 0x00006800011d7983 */ /* 0x000f220000300800 */
        /* <DEDUP_REMOVED lines=9> */
[----:B------:R-:W-:Y:S02]  /*e220*/  IMAD.MOV.U32 R89, RZ, RZ, R52 ;  /* 0x000000ffff597224 */ /* 0x000fe400078e0034 */
[----:B------:R-:W-:Y:S01]  /*e230*/  IMAD.MOV.U32 R74, RZ, RZ, R60 ;  /* 0x000000ffff4a7224 */ /* 0x000fe200078e003c */
        /* <DEDUP_REMOVED lines=8> */
[----:B--2---:R-:W-:Y:S02]  /*e2c0*/  IMAD.MOV.U32 R88, RZ, RZ, R31 ;  /* 0x000000ffff587224 */ /* 0x004fe400078e001f */
[----:B---3--:R-:W-:Y:S02]  /*e2d0*/  IMAD.MOV.U32 R98, RZ, RZ, R30 ;  /* 0x000000ffff627224 */ /* 0x008fe400078e001e */
[----:B----4-:R-:W-:Y:S02]  /*e2e0*/  IMAD.MOV.U32 R46, RZ, RZ, R28 ;  /* 0x000000ffff2e7224 */ /* 0x010fe400078e001c */
[----:B------:R-:W2:Y:S04]  /*e2f0*/  LDL.LU R28, [R1+0x8] ;  /* 0x00000800011c7983 */ /* 0x000ea80000300800 */
[----:B------:R-:W3:Y:S04]  /*e300*/  LDL.LU R30, [R1+0xc] ;  /* 0x00000c00011e7983 */ /* 0x000ee80000300800 */
[----:B------:R-:W-:Y:S04]  /*e310*/  STL.64 [R1+0x188], R122 ;  /* 0x0001887a01007387 */ /* 0x000fe80000100a00 */
[----:B------:R-:W-:Y:S04]  /*e320*/  STL.64 [R1+0x190], R88 ;  /* 0x0001905801007387 */ /* 0x000fe80000100a00 */
[----:B------:R-:W-:Y:S04]  /*e330*/  STL.64 [R1+0x198], R98 ;  /* 0x0001986201007387 */ /* 0x000fe80000100a00 */
[----:B------:R-:W-:Y:S04]  /*e340*/  STL.64 [R1+0x1a8], R46 ;  /* 0x0001a82e01007387 */ /* 0x000fe80000100a00 */
[----:B------:R-:W4:Y:S04]  /*e350*/  LDL.LU R44, [R1+0x10] ;  /* 0x00001000012c7983 */ /* 0x000f280000300800 */
[----:B------:R-:W3:Y:S04]  /*e360*/  LDL.LU R37, [R1+0x14] ;  /* 0x0000140001257983 */ /* 0x000ee80000300800 */
[----:B------:R-:W3:Y:S04]  /*e370*/  LDL.LU R53, [R1+0x40] ;  /* 0x0000400001357983 */ /* 0x000ee80000300800 */
[----:B------:R-:W3:Y:S04]  /*e380*/  LDL.LU R52, [R1+0x44] ;  /* 0x0000440001347983 */ /* 0x000ee80000300800 */
[----:B------:R-:W3:Y:S04]  /*e390*/  LDL.LU R5, [R1+0x48] ;  /* 0x0000480001057983 */ /* 0x000ee80000300800 */
[----:B------:R-:W4:Y:S01]  /*e3a0*/  LDL R38, [R1+0x23c] ;  /* 0x00023c0001267983 */ /* 0x000f220000100800 */
[----:B------:R-:W-:Y:S01]  /*e3b0*/  ISETP.GT.AND P5, PT, R4, RZ, PT ;  /* 0x000000ff0400720c */ /* 0x000fe20003fa4270 */
[----:B------:R-:W-:-:S02]  /*e3c0*/  IMAD.MOV.U32 R121, RZ, RZ, R120 ;  /* 0x000000ffff797224 */ /* 0x000fc400078e0078 */
[----:B------:R-:W-:Y:S02]  /*e3d0*/  IMAD.MOV.U32 R100, RZ, RZ, R29 ;  /* 0x000000ffff647224 */ /* 0x000fe400078e001d */
[----:B------:R-:W-:Y:S02]  /*e3e0*/  IMAD.MOV.U32 R101, RZ, RZ, R6 ;  /* 0x000000ffff657224 */ /* 0x000fe400078e0006 */
[----:B------:R-:W-:Y:S02]  /*e3f0*/  IMAD.MOV.U32 R110, RZ, RZ, R55 ;  /* 0x000000ffff6e7224 */ /* 0x000fe400078e0037 */
[----:B------:R-:W-:Y:S02]  /*e400*/  IMAD.MOV.U32 R111, RZ, RZ, R7 ;  /* 0x000000ffff6f7224 */ /* 0x000fe400078e0007 */
[----:B------:R-:W-:Y:S02]  /*e410*/  IMAD.MOV.U32 R112, RZ, RZ, R66 ;  /* 0x000000ffff707224 */ /* 0x000fe400078e0042 */
[----:B------:R-:W-:-:S02]  /*e420*/  IMAD.MOV.U32 R113, RZ, RZ, R10 ;  /* 0x000000ffff717224 */ /* 0x000fc400078e000a */
[----:B------:R-:W-:Y:S01]  /*e430*/  IMAD.MOV.U32 R10, RZ, RZ, R67 ;  /* 0x000000ffff0a7224 */ /* 0x000fe200078e0043 */
[----:B------:R-:W-:Y:S01]  /*e440*/  STL.64 [R1+0x1b0], R100 ;  /* 0x0001b06401007387 */ /* 0x000fe20000100a00 */
[----:B------:R-:W-:Y:S02]  /*e450*/  IMAD.MOV.U32 R6, RZ, RZ, R76 ;  /* 0x000000ffff067224 */ /* 0x000fe400078e004c */
[----:B------:R-:W-:Y:S01]  /*e460*/  IMAD.MOV.U32 R7, RZ, RZ, R16 ;  /* 0x000000ffff077224 */ /* 0x000fe200078e0010 */
[----:B------:R-:W-:Y:S01]  /*e470*/  STL.64 [R1+0x1b8], R110 ;  /* 0x0001b86e01007387 */ /* 0x000fe20000100a00 */
[----:B------:R-:W-:Y:S02]  /*e480*/  IMAD.MOV.U32 R66, RZ, RZ, R77 ;  /* 0x000000ffff427224 */ /* 0x000fe400078e004d */
[----:B------:R-:W-:Y:S01]  /*e490*/  IMAD.MOV.U32 R67, RZ, RZ, R17 ;  /* 0x000000ffff437224 */ /* 0x000fe200078e0011 */
[----:B------:R-:W-:Y:S01]  /*e4a0*/  STL.64 [R1+0x1c0], R112 ;  /* 0x0001c07001007387 */ /* 0x000fe20000100a00 */
        /* <DEDUP_REMOVED lines=11> */
[----:B------:R-:W-:Y:S04]  /*e560*/  STL.64 [R1+0x1e0], R16 ;  /* 0x0001e01001007387 */ /* 0x000fe80000100a00 */
[----:B------:R-:W-:Y:S04]  /*e570*/  STL.64 [R1+0x1e8], R20 ;  /* 0x0001e81401007387 */ /* 0x000fe80000100a00 */
[----:B------:R-:W-:Y:S04]  /*e580*/  STL.64 [R1+0x1f0], R78 ;  /* 0x0001f04e01007387 */ /* 0x000fe80000100a00 */
[----:B------:R-:W-:Y:S04]  /*e590*/  STL.64 [R1+0x1f8], R104 ;  /* 0x0001f86801007387 */ /* 0x000fe80000100a00 */
[----:B--2---:R-:W-:Y:S04]  /*e5a0*/  STL.64 [R1+0x200], R28 ;  /* 0x0002001c01007387 */ /* 0x004fe80000100a00 */
[----:B------:R-:W2:Y:S01]  /*e5b0*/  LDL R39, [R1+0x240] ;  /* 0x0002400001277983 */ /* 0x000ea20000100800 */
[----:B---3--:R-:W-:-:S05]  /*e5c0*/  IMAD.MOV.U32 R120, RZ, RZ, R5 ;  /* 0x000000ffff787224 */ /* 0x008fca00078e0005 */
[----:B----4-:R-:W3:Y:S01]  /*e5d0*/  @P5 LDG.E.U16 R38, desc[UR16][R120.64] ;  /* 0x0000001078265981 */ /* 0x010ee2000c1e1500 */
[----:B------:R-:W-:Y:S02]  /*e5e0*/  IMAD.MOV.U32 R31, RZ, RZ, R33 ;  /* 0x000000ffff1f7224 */ /* 0x000fe400078e0021 */
[----:B------:R-:W-:Y:S02]  /*e5f0*/  IMAD.MOV.U32 R45, RZ, RZ, R34 ;  /* 0x000000ffff2d7224 */ /* 0x000fe400078e0022 */
[----:B------:R-:W-:Y:S02]  /*e600*/  IMAD.MOV.U32 R34, RZ, RZ, R37 ;  /* 0x000000ffff227224 */ /* 0x000fe400078e0025 */
[----:B------:R-:W-:Y:S01]  /*e610*/  IMAD.MOV.U32 R60, RZ, RZ, R53 ;  /* 0x000000ffff3c7224 */ /* 0x000fe200078e0035 */
[----:B------:R-:W4:Y:S01]  /*e620*/  LDL R37, [R1+0x328] ;  /* 0x0003280001257983 */ /* 0x000f220000100800 */
[----:B------:R-:W-:-:S03]  /*e630*/  IMAD.MOV.U32 R61, RZ, RZ, R36 ;  /* 0x000000ffff3d7224 */ /* 0x000fc600078e0024 */
[----:B------:R-:W-:Y:S04]  /*e640*/  STL.64 [R1+0x208], R30 ;  /* 0x0002081e01007387 */ /* 0x000fe80000100a00 */
[----:B------:R-:W-:Y:S04]  /*e650*/  STL.64 [R1+0x210], R44 ;  /* 0x0002102c01007387 */ /* 0x000fe80000100a00 */
[----:B------:R-:W-:Y:S04]  /*e660*/  STL.64 [R1+0x218], R34 ;  /* 0x0002182201007387 */ /* 0x000fe80000100a00 */
[----:B------:R-:W-:Y:S01]  /*e670*/  STL.64 [R1+0x220], R60 ;  /* 0x0002203c01007387 */ /* 0x000fe20000100a00 */
[----:B------:R-:W-:-:S03]  /*e680*/  IMAD.MOV.U32 R119, RZ, RZ, R118 ;  /* 0x000000ffff777224 */ /* 0x000fc600078e0076 */
[----:B------:R-:W4:Y:S04]  /*e690*/  LDL R33, [R1+0x584] ;  /* 0x0005840001217983 */ /* 0x000f280000100800 */
[----:B------:R-:W4:Y:S04]  /*e6a0*/  LDL R32, [R1+0x580] ;  /* 0x0005800001207983 */ /* 0x000f280000100800 */
[----:B------:R-:W4:Y:S04]  /*e6b0*/  LDL R23, [R1+0x57c] ;  /* 0x00057c0001177983 */ /* 0x000f280000100800 */
[----:B------:R-:W4:Y:S04]  /*e6c0*/  LDL R22, [R1+0x578] ;  /* 0x0005780001167983 */ /* 0x000f280000100800 */
[----:B------:R-:W4:Y:S04]  /*e6d0*/  LDL R77, [R1+0x574] ;  /* 0x00057400014d7983 */ /* 0x000f280000100800 */
[----:B------:R-:W4:Y:S04]  /*e6e0*/  LDL R76, [R1+0x570] ;  /* 0x00057000014c7983 */ /* 0x000f280000100800 */
[----:B------:R-:W4:Y:S04]  /*e6f0*/  LDL R55, [R1+0x56c] ;  /* 0x00056c0001377983 */ /* 0x000f280000100800 */
[----:B------:R-:W4:Y:S04]  /*e700*/  LDL R5, [R1+0x568] ;  /* 0x0005680001057983 */ /* 0x000f280000100800 */
[----:B------:R-:W4:Y:S01]  /*e710*/  LDL R53, [R1+0x564] ;  /* 0x0005640001357983 */ /* 0x000f220000100800 */
[----:B------:R-:W-:-:S05]  /*e720*/  IMAD.MOV.U32 R118, RZ, RZ, R52 ;  /* 0x000000ffff767224 */ /* 0x000fca00078e0034 */
[----:B--2---:R-:W2:Y:S04]  /*e730*/  @P5 LDG.E.U16 R39, desc[UR16][R118.64] ;  /* 0x0000001076275981 */ /* 0x004ea8000c1e1500 */
[----:B---3--:R0:W-:Y:S04]  /*e740*/  @P5 STL [R1+0x23c], R38 ;  /* 0x00023c2601005387 */ /* 0x0081e80000100800 */
[----:B0-----:R-:W3:Y:S04]  /*e750*/  LDL R38, [R1+0x560] ;  /* 0x0005600001267983 */ /* 0x001ee80000100800 */
[----:B------:R-:W-:Y:S04]  /*e760*/  STL [R1+0x714], R120 ;  /* 0x0007147801007387 */ /* 0x000fe80000100800 */
[----:B------:R0:W-:Y:S04]  /*e770*/  STL [R1+0x868], R120 ;  /* 0x0008687801007387 */ /* 0x0001e80000100800 */
[----:B0-----:R-:W2:Y:S04]  /*e780*/  LDL.LU R120, [R1+0x434] ;  /* 0x0004340001787983 */ /* 0x001ea80000300800 */
[----:B------:R-:W-:Y:S04]  /*e790*/  STL [R1+0x710], R121 ;  /* 0x0007107901007387 */ /* 0x000fe80000100800 */
[----:B------:R0:W-:Y:S04]  /*e7a0*/  STL [R1+0x86c], R121 ;  /* 0x00086c7901007387 */ /* 0x0001e80000100800 */
[----:B0-----:R-:W2:Y:S04]  /*e7b0*/  LDL.LU R121, [R1+0x430] ;  /* 0x0004300001797983 */ /* 0x001ea80000300800 */
[----:B------:R-:W-:Y:S04]  /*e7c0*/  STL [R1+0x71c], R118 ;  /* 0x00071c7601007387 */ /* 0x000fe80000100800 */
[----:B------:R-:W-:Y:S04]  /*e7d0*/  STL [R1+0x874], R118 ;  /* 0x0008747601007387 */ /* 0x000fe80000100800 */
[----:B------:R-:W-:Y:S04]  /*e7e0*/  STL [R1+0x718], R119 ;  /* 0x0007187701007387 */ /* 0x000fe80000100800 */
[----:B------:R0:W-:Y:S04]  /*e7f0*/  STL [R1+0x870], R119 ;  /* 0x0008707701007387 */ /* 0x0001e80000100800 */
[----:B0-----:R-:W2:Y:S01]  /*e800*/  LDL.LU R119, [R1+0x42c] ;  /* 0x00042c0001777983 */ /* 0x001ea20000300800 */
[----:B------:R-:W-:-:S02]  /*e810*/  ISETP.GT.AND P4, PT, R4, 0x1, PT ;  /* 0x000000010400780c */ /* 0x000fc40003f84270 */
[----:B------:R-:W-:-:S11]  /*e820*/  ISETP.GT.AND P2, PT, R4, 0x2, PT ;  /* 0x000000020400780c */ /* 0x000fd60003f44270 */
[----:B----4-:R-:W4:Y:S04]  /*e830*/  @P4 LDG.E.U16 R37, desc[UR16][R60.64] ;  /* 0x000000103c254981 */ /* 0x010f28000c1e1500 */
[----:B------:R-:W3:Y:S04]  /*e840*/  @P2 LDG.E.U16 R32, desc[UR16][R30.64] ;  /* 0x000000101e202981 */ /* 0x000ee8000c1e1500 */
[----:B------:R-:W3:Y:S04]  /*e850*/  @P2 LDG.E.U16 R33, desc[UR16][R44.64] ;  /* 0x000000102c212981 */ /* 0x000ee8000c1e1500 */
[----:B--2---:R-:W2:Y:S01]  /*e860*/  @P4 LDG.E.U16 R119, desc[UR16][R34.64] ;  /* 0x0000001022774981 */ /* 0x004ea2000c1e1500 */
[----:B------:R-:W-:-:S02]  /*e870*/  ISETP.GT.AND P3, PT, R4, 0x3, PT ;  /* 0x000000030400780c */ /* 0x000fc40003f64270 */
[C---:B------:R-:W-:Y:S01]  /*e880*/  ISETP.GT.AND P6, PT, R4.reuse, 0x4, PT ;  /* 0x000000040400780c */ /* 0x040fe20003fc4270 */
[----:B------:R0:W-:Y:S01]  /*e890*/  @P5 STL [R1+0x240], R39 ;  /* 0x0002402701005387 */ /* 0x0001e20000100800 */
[----:B------:R-:W-:-:S03]  /*e8a0*/  ISETP.GT.AND P5, PT, R4, 0x5, PT ;  /* 0x000000050400780c */ /* 0x000fc60003fa4270 */
[----:B------:R-:W2:Y:S04]  /*e8b0*/  LDL.LU.64 R60, [R1+0x9a0] ;  /* 0x0009a000013c7983 */ /* 0x000ea80000300a00 */
[----:B------:R-:W2:Y:S04]  /*e8c0*/  LDL R52, [R1+0x558] ;  /* 0x0005580001347983 */ /* 0x000ea80000100800 */
[----:B0-----:R-:W2:Y:S04]  /*e8d0*/  LDL R39, [R1+0x244] ;  /* 0x0002440001277983 */ /* 0x001ea80000100800 */
[----:B----4-:R0:W-:Y:S01]  /*e8e0*/  @P4 STL [R1+0x328], R37 ;  /* 0x0003282501004387 */ /* 0x0101e20000100800 */
[----:B------:R-:W-:-:S03]  /*e8f0*/  ISETP.GT.AND P4, PT, R4, 0x6, PT ;  /* 0x000000060400780c */ /* 0x000fc60003f84270 */
[----:B------:R-:W4:Y:S04]  /*e900*/  @P3 LDG.E.U16 R22, desc[UR16][R104.64] ;  /* 0x0000001068163981 */ /* 0x000f28000c1e1500 */
[----:B------:R-:W4:Y:S04]  /*e910*/  @P3 LDG.E.U16 R23, desc[UR16][R28.64] ;  /* 0x000000101c173981 */ /* 0x000f28000c1e1500 */
[----:B0-----:R-:W4:Y:S04]  /*e920*/  LDL R37, [R1+0x248] ;  /* 0x0002480001257983 */ /* 0x001f280000100800 */
[----:B------:R-:W4:Y:S01]  /*e930*/  @P6 LDG.E.U16 R76, desc[UR16][R20.64] ;  /* 0x00000010144c6981 */ /* 0x000f22000c1e1500 */
[----:B------:R-:W-:-:S03]  /*e940*/  PRMT R54, RZ, 0x7610, R54 ;  /* 0x00007610ff367816 */ /* 0x000fc60000000036 */
[----:B------:R-:W4:Y:S04]  /*e950*/  @P6 LDG.E.U16 R77, desc[UR16][R78.64] ;  /* 0x000000104e4d6981 */ /* 0x000f28000c1e1500 */
[----:B------:R-:W4:Y:S04]  /*e960*/  @P5 LDG.E.U16 R5, desc[UR16][R66.64] ;  /* 0x0000001042055981 */ /* 0x000f28000c1e1500 */
[----:B------:R-:W4:Y:S04]  /*e970*/  @P5 LDG.E.U16 R55, desc[UR16][R16.64] ;  /* 0x0000001010375981 */ /* 0x000f28000c1e1500 */
[----:B---3--:R-:W3:Y:S04]  /*e980*/  @P4 LDG.E.U16 R38, desc[UR16][R10.64] ;  /* 0x000000100a264981 */ /* 0x008ee8000c1e1500 */
[----:B------:R-:W3:Y:S04]  /*e990*/  @P4 LDG.E.U16 R53, desc[UR16][R6.64] ;  /* 0x0000001006354981 */ /* 0x000ee8000c1e1500 */
[----:B--2---:R-:W-:Y:S04]  /*e9a0*/  STL [R1+0x878], R119 ;  /* 0x0008787701007387 */ /* 0x004fe80000100800 */
[----:B------:R-:W2:Y:S04]  /*e9b0*/  LDL.LU.64 R44, [R1+0x998] ;  /* 0x00099800012c7983 */ /* 0x000ea80000300a00 */
[----:B------:R-:W2:Y:S04]  /*e9c0*/  LDL.LU.64 R30, [R1+0x990] ;  /* 0x00099000011e7983 */ /* 0x000ea80000300a00 */
[----:B------:R-:W-:Y:S04]  /*e9d0*/  @P2 STL [R1+0x580], R32 ;  /* 0x0005802001002387 */ /* 0x000fe80000100800 */
[----:B------:R-:W-:Y:S01]  /*e9e0*/  @P2 STL [R1+0x584], R33 ;  /* 0x0005842101002387 */ /* 0x000fe20000100800 */
[----:B------:R-:W-:-:S03]  /*e9f0*/  ISETP.GT.AND P2, PT, R4, 0x7, PT ;  /* 0x000000070400780c */ /* 0x000fc60003f44270 */
[----:B------:R-:W2:Y:S10]  /*ea00*/  LDL.LU.64 R28, [R1+0x988] ;  /* 0x00098800011c7983 */ /* 0x000eb40000300a00 */
[----:B------:R-:W2:Y:S04]  /*ea10*/  @P2 LDG.E.U16 R54, desc[UR16][R112.64] ;  /* 0x0000001070362981 */ /* 0x000ea8000c1e1500 */
[----:B----4-:R-:W-:Y:S04]  /*ea20*/  @P3 STL [R1+0x578], R22 ;  /* 0x0005781601003387 */ /* 0x010fe80000100800 */
[----:B------:R-:W-:Y:S04]  /*ea30*/  @P3 STL [R1+0x57c], R23 ;  /* 0x00057c1701003387 */ /* 0x000fe80000100800 */
[----:B------:R0:W-:Y:S04]  /*ea40*/  @P6 STL [R1+0x570], R76 ;  /* 0x0005704c01006387 */ /* 0x0001e80000100800 */
[----:B------:R-:W-:Y:S04]  /*ea50*/  @P6 STL [R1+0x574], R77 ;  /* 0x0005744d01006387 */ /* 0x000fe80000100800 */
[----:B------:R-:W-:Y:S04]  /*ea60*/  @P5 STL [R1+0x568], R5 ;  /* 0x0005680501005387 */ /* 0x000fe80000100800 */
[----:B------:R1:W-:Y:S04]  /*ea70*/  @P5 STL [R1+0x56c], R55 ;  /* 0x00056c3701005387 */ /* 0x0003e80000100800 */
[----:B------:R-:W4:Y:S04]  /*ea80*/  LDL.LU R6, [R1+0x60] ;  /* 0x0000600001067983 */ /* 0x000f280000300800 */
[----:B0-----:R-:W4:Y:S04]  /*ea90*/  LDL R76, [R1+0x554] ;  /* 0x00055400014c7983 */ /* 0x001f280000100800 */
[----:B------:R-:W4:Y:S04]  /*eaa0*/  LDL R16, [R1+0x550] ;  /* 0x0005500001107983 */ /* 0x000f280000100800 */
[----:B------:R-:W4:Y:S04]  /*eab0*/  LDL R67, [R1+0x54c] ;  /* 0x00054c0001437983 */ /* 0x000f280000100800 */
[----:B------:R-:W4:Y:S04]  /*eac0*/  LDL R66, [R1+0x548] ;  /* 0x0005480001427983 */ /* 0x000f280000100800 */
[----:B-1----:R-:W4:Y:S04]  /*ead0*/  LDL R55, [R1+0x544] ;  /* 0x0005440001377983 */ /* 0x002f280000100800 */
[----:B---3--:R0:W-:Y:S01]  /*eae0*/  @P4 STL [R1+0x560], R38 ;  /* 0x0005602601004387 */ /* 0x0081e20000100800 */
[----:B------:R-:W-:-:S03]  /*eaf0*/  ISETP.GT.AND P3, PT, R4, 0x8, PT ;  /* 0x000000080400780c */ /* 0x000fc60003f64270 */
[----:B------:R-:W3:Y:S04]  /*eb00*/  @P2 LDG.E.U16 R52, desc[UR16][R110.64] ;  /* 0x000000106e342981 */ /* 0x000ee8000c1e1500 */
[----:B0-----:R-:W3:Y:S04]  /*eb10*/  LDL R38, [R1+0x540] ;  /* 0x0005400001267983 */ /* 0x001ee80000100800 */
[----:B------:R-:W-:Y:S04]  /*eb20*/  @P4 STL [R1+0x564], R53 ;  /* 0x0005643501004387 */ /* 0x000fe80000100800 */
[----:B------:R-:W3:Y:S04]  /*eb30*/  LDL.LU.64 R112, [R1+0x980] ;  /* 0x0009800001707983 */ /* 0x000ee80000300a00 */
[----:B------:R-:W3:Y:S04]  /*eb40*/  @P3 LDG.E.U16 R37, desc[UR16][R46.64] ;  /* 0x000000102e253981 */ /* 0x000ee8000c1e1500 */
[----:B------:R-:W3:Y:S04]  /*eb50*/  @P3 LDG.E.U16 R39, desc[UR16][R100.64] ;  /* 0x0000001064273981 */ /* 0x000ee8000c1e1500 */
[----:B--2---:R0:W-:Y:S04]  /*eb60*/  STL [R1+0x55c], R54 ;  /* 0x00055c3601007387 */ /* 0x0041e80000100800 */
[----:B0-----:R-:W2:Y:S01]  /*eb70*/  LDL.LU R54, [R1+0x978] ;  /* 0x0009780001367983 */ /* 0x001ea20000300800 */
[----:B------:R-:W-:-:S03]  /*eb80*/  ISETP.GT.AND P6, PT, R4, 0x9, PT ;  /* 0x000000090400780c */ /* 0x000fc60003fc4270 */
[----:B------:R-:W2:Y:S04]  /*eb90*/  LDL R5, [R1+0x53c] ;  /* 0x00053c0001057983 */ /* 0x000ea80000100800 */
[----:B------:R-:W2:Y:S04]  /*eba0*/  LDL R53, [R1+0x538] ;  /* 0x0005380001357983 */ /* 0x000ea80000100800 */
[----:B------:R-:W2:Y:S04]  /*ebb0*/  LDL.LU.64 R110, [R1+0x970] ;  /* 0x00097000016e7983 */ /* 0x000ea80000300a00 */
[----:B------:R-:W2:Y:S01]  /*ebc0*/  @P6 LDG.E.U16 R120, desc[UR16][R98.64] ;  /* 0x0000001062786981 */ /* 0x000ea2000c1e1500 */
[----:B----4-:R-:W-:-:S03]  /*ebd0*/  IMAD.MOV.U32 R10, RZ, RZ, R6 ;  /* 0x000000ffff0a7224 */ /* 0x010fc600078e0006 */
[----:B---3--:R-:W-:Y:S04]  /*ebe0*/  @P2 STL [R1+0x558], R52 ;  /* 0x0005583401002387 */ /* 0x008fe80000100800 */
[----:B------:R-:W3:Y:S04]  /*ebf0*/  LDL.LU.64 R100, [R1+0x968] ;  /* 0x0009680001647983 */ /* 0x000ee80000300a00 */
[----:B------:R-:W-:Y:S04]  /*ec00*/  @P3 STL [R1+0x248], R37 ;  /* 0x0002482501003387 */ /* 0x000fe80000100800 */
[----:B------:R-:W-:Y:S04]  /*ec10*/  @P3 STL [R1+0x244], R39 ;  /* 0x0002442701003387 */ /* 0x000fe80000100800 */
[----:B------:R-:W4:Y:S01]  /*ec20*/  LDL.LU R6, [R1+0x9c] ;  /* 0x00009c0001067983 */ /* 0x000f220000300800 */
[----:B--2---:R-:W-:-:S05]  /*ec30*/  IMAD.MOV.U32 R11, RZ, RZ, R54 ;  /* 0x000000ffff0b7224 */ /* 0x004fca00078e0036 */
[----:B------:R-:W2:Y:S04]  /*ec40*/  @P6 LDG.E.U16 R121, desc[UR16][R10.64] ;  /* 0x000000100a796981 */ /* 0x000ea8000c1e1500 */
[----:B------:R0:W-:Y:S04]  /*ec50*/  STL.64 [R1+0x1a0], R10 ;  /* 0x0001a00a01007387 */ /* 0x0001e80000100a00 */
[----:B------:R-:W4:Y:S04]  /*ec60*/  LDL.LU R7, [R1+0x84] ;  /* 0x0000840001077983 */ /* 0x000f280000300800 */
[----:B0-----:R-:W3:Y:S04]  /*ec70*/  LDL.LU R11, [R1+0x88] ;  /* 0x00008800010b7983 */ /* 0x001ee80000300800 */
[----:B------:R-:W3:Y:S01]  /*ec80*/  LDL.LU R10, [R1+0xa0] ;  /* 0x0000a000010a7983 */ /* 0x000ee20000300800 */
[----:B------:R-:W-:-:S02]  /*ec90*/  ISETP.GT.AND P5, PT, R4, 0xa, PT ;  /* 0x0000000a0400780c */ /* 0x000fc40003fa4270 */
[C---:B------:R-:W-:Y:S01]  /*eca0*/  ISETP.GT.AND P4, PT, R4.reuse, 0xb, PT ;  /* 0x0000000b0400780c */ /* 0x040fe20003f84270 */
[----:B------:R-:W3:Y:S01]  /*ecb0*/  LDL R52, [R1+0x250] ;  /* 0x0002500001347983 */ /* 0x000ee20000100800 */
[----:B------:R-:W-:-:S03]  /*ecc0*/  ISETP.GT.AND P2, PT, R4, 0xc, PT ;  /* 0x0000000c0400780c */ /* 0x000fc60003f44270 */
[----:B------:R-:W3:Y:S04]  /*ecd0*/  LDL R47, [R1+0x534] ;  /* 0x00053400012f7983 */ /* 0x000ee80000100800 */
[----:B------:R-:W3:Y:S04]  /*ece0*/  LDL R37, [R1+0x530] ;  /* 0x0005300001257983 */ /* 0x000ee80000100800 */
[----:B------:R-:W3:Y:S04]  /*ecf0*/  @P5 LDG.E.U16 R16, desc[UR16][R122.64] ;  /* 0x000000107a105981 */ /* 0x000ee8000c1e1500 */
[----:B------:R-:W3:Y:S01]  /*ed00*/  @P5 LDG.E.U16 R76, desc[UR16][R88.64] ;  /* 0x00000010584c5981 */ /* 0x000ee2000c1e1500 */
[----:B------:R-:W-:-:S03]  /*ed10*/  ISETP.GT.AND P6, PT, R4, 0xd, PT ;  /* 0x0000000d0400780c */ /* 0x000fc60003fc4270 */
[----:B------:R-:W3:Y:S04]  /*ed20*/  @P4 LDG.E.U16 R66, desc[UR16][R74.64] ;  /* 0x000000104a424981 */ /* 0x000ee8000c1e1500 */
[----:B------:R-:W3:Y:S04]  /*ed30*/  @P4 LDG.E.U16 R67, desc[UR16][R86.64] ;  /* 0x0000001056434981 */ /* 0x000ee8000c1e1500 */
[----:B------:R-:W3:Y:S04]  /*ed40*/  @P2 LDG.E.U16 R38, desc[UR16][R58.64] ;  /* 0x000000103a262981 */ /* 0x000ee8000c1e1500 */
[----:B------:R-:W3:Y:S04]  /*ed50*/  @P2 LDG.E.U16 R55, desc[UR16][R72.64] ;  /* 0x0000001048372981 */ /* 0x000ee8000c1e1500 */
[----:B--2---:R-:W-:Y:S04]  /*ed60*/  STL [R1+0x87c], R121 ;  /* 0x00087c7901007387 */ /* 0x004fe80000100800 */
[----:B------:R-:W2:Y:S04]  /*ed70*/  LDL.LU.64 R98, [R1+0x960] ;  /* 0x0009600001627983 */ /* 0x000ea80000300a00 */
[----:B------:R-:W2:Y:S04]  /*ed80*/  LDL R46, [R1+0x52c] ;  /* 0x00052c00012e7983 */ /* 0x000ea80000100800 */
[----:B------:R-:W2:Y:S04]  /*ed90*/  LDL R39, [R1+0x528] ;  /* 0x0005280001277983 */ /* 0x000ea80000100800 */
[----:B------:R-:W-:Y:S04]  /*eda0*/  STL [R1+0x880], R120 ;  /* 0x0008807801007387 */ /* 0x000fe80000100800 */
[----:B------:R-:W2:Y:S04]  /*edb0*/  LDL.LU.64 R88, [R1+0x958] ;  /* 0x0009580001587983 */ /* 0x000ea80000300a00 */
[----:B------:R-:W2:Y:S04]  /*edc0*/  LDL.LU.64 R122, [R1+0x950] ;  /* 0x00095000017a7983 */ /* 0x000ea80000300a00 */
[----:B----4-:R-:W4:Y:S04]  /*edd0*/  @P6 LDG.E.U16 R53, desc[UR16][R6.64] ;  /* 0x0000001006356981 */ /* 0x010f28000c1e1500 */
[----:B---3--:R-:W3:Y:S01]  /*ede0*/  @P6 LDG.E.U16 R5, desc[UR16][R10.64] ;  /* 0x000000100a056981 */ /* 0x008ee2000c1e1500 */
[----:B------:R-:W-:-:S03]  /*edf0*/  ISETP.GT.AND P3, PT, R4, 0x10, PT ;  /* 0x000000100400780c */ /* 0x000fc60003f64270 */
[----:B------:R-:W-:Y:S04]  /*ee00*/  @P5 STL [R1+0x550], R16 ;  /* 0x0005501001005387 */ /* 0x000fe80000100800 */
[----:B------:R-:W-:Y:S04]  /*ee10*/  @P5 STL [R1+0x554], R76 ;  /* 0x0005544c01005387 */ /* 0x000fe80000100800 */
[----:B------:R-:W3:Y:S04]  /*ee20*/  LDL.LU.64 R86, [R1+0x948] ;  /* 0x0009480001567983 */ /* 0x000ee80000300a00 */
[----:B------:R-:W3:Y:S04]  /*ee30*/  LDL.LU.64 R74, [R1+0x940] ;  /* 0x00094000014a7983 */ /* 0x000ee80000300a00 */
[----:B------:R-:W-:Y:S04]  /*ee40*/  @P4 STL [R1+0x548], R66 ;  /* 0x0005484201004387 */ /* 0x000fe80000100800 */
[----:B------:R-:W-:Y:S01]  /*ee50*/  @P4 STL [R1+0x54c], R67 ;  /* 0x00054c4301004387 */ /* 0x000fe20000100800 */
[----:B------:R-:W-:-:S03]  /*ee60*/  ISETP.GT.AND P5, PT, R4, 0xe, PT ;  /* 0x0000000e0400780c */ /* 0x000fc60003fa4270 */
[----:B------:R-:W3:Y:S04]  /*ee70*/  LDL.LU.64 R72, [R1+0x938] ;  /* 0x0009380001487983 */ /* 0x000ee80000300a00 */
[----:B------:R-:W3:Y:S04]  /*ee80*/  LDL.LU.64 R58, [R1+0x930] ;  /* 0x00093000013a7983 */ /* 0x000ee80000300a00 */
[----:B------:R-:W3:Y:S04]  /*ee90*/  @P3 LDG.E.U16 R52, desc[UR16][R42.64] ;  /* 0x000000102a343981 */ /* 0x000ee8000c1e1500 */
[----:B------:R-:W3:Y:S04]  /*eea0*/  @P5 LDG.E.U16 R47, desc[UR16][R124.64] ;  /* 0x000000107c2f5981 */ /* 0x000ee8000c1e1500 */
[----:B------:R-:W3:Y:S04]  /*eeb0*/  @P5 LDG.E.U16 R37, desc[UR16][R40.64] ;  /* 0x0000001028255981 */ /* 0x000ee8000c1e1500 */
[----:B--2---:R-:W2:Y:S04]  /*eec0*/  @P3 LDG.E.U16 R122, desc[UR16][R56.64] ;  /* 0x00000010387a3981 */ /* 0x004ea8000c1e1500 */
[----:B------:R-:W2:Y:S04]  /*eed0*/  LDL.LU.64 R56, [R1+0x928] ;  /* 0x0009280001387983 */ /* 0x000ea80000300a00 */
[----:B------:R0:W-:Y:S04]  /*eee0*/  @P2 STL [R1+0x540], R38 ;  /* 0x0005402601002387 */ /* 0x0001e80000100800 */
[----:B0-----:R-:W2:Y:S04]  /*eef0*/  LDL R38, [R1+0x258] ;  /* 0x0002580001267983 */ /* 0x001ea80000100800 */
[----:B------:R-:W-:Y:S04]  /*ef00*/  @P2 STL [R1+0x544], R55 ;  /* 0x0005443701002387 */ /* 0x000fe80000100800 */
[----:B------:R0:W-:Y:S04]  /*ef10*/  STL.64 [R1+0x160], R10 ;  /* 0x0001600a01007387 */ /* 0x0001e80000100a00 */
[----:B------:R1:W-:Y:S04]  /*ef20*/  STL.64 [R1+0x158], R6 ;  /* 0x0001580601007387 */ /* 0x0003e80000100a00 */
[----:B0-----:R-:W2:Y:S04]  /*ef30*/  LDL.LU R11, [R1+0xc8] ;  /* 0x0000c800010b7983 */ /* 0x001ea80000300800 */
[----:B------:R-:W2:Y:S04]  /*ef40*/  LDL.LU R10, [R1+0xe8] ;  /* 0x0000e800010a7983 */ /* 0x000ea80000300800 */
[----:B-1----:R-:W2:Y:S04]  /*ef50*/  LDL.LU R7, [R1+0xcc] ;  /* 0x0000cc0001077983 */ /* 0x002ea80000300800 */
[----:B------:R-:W2:Y:S04]  /*ef60*/  LDL.LU R6, [R1+0xec] ;  /* 0x0000ec0001067983 */ /* 0x000ea80000300800 */
[----:B------:R-:W2:Y:S04]  /*ef70*/  LDL.LU R17, [R1+0xd0] ;  /* 0x0000d00001117983 */ /* 0x000ea80000300800 */
[----:B------:R-:W2:Y:S04]  /*ef80*/  LDL.LU R16, [R1+0xf0] ;  /* 0x0000f00001107983 */ /* 0x000ea80000300800 */
[----:B----4-:R-:W-:Y:S04]  /*ef90*/  @P6 STL [R1+0x538], R53 ;  /* 0x0005383501006387 */ /* 0x010fe80000100800 */
[----:B---3--:R0:W-:Y:S04]  /*efa0*/  @P6 STL [R1+0x53c], R5 ;  /* 0x00053c0501006387 */ /* 0x0081e80000100800 */
[----:B------:R-:W3:Y:S04]  /*efb0*/  LDL.LU.64 R42, [R1+0x920] ;  /* 0x00092000012a7983 */ /* 0x000ee80000300a00 */
[----:B------:R-:W4:Y:S01]  /*efc0*/  LDL.LU.64 R124, [R1+0x918] ;  /* 0x00091800017c7983 */ /* 0x000f220000300a00 */
[----:B------:R-:W-:-:S02]  /*efd0*/  ISETP.GT.AND P2, PT, R4, 0x18, PT ;  /* 0x000000180400780c */ /* 0x000fc40003f44270 */
[C---:B------:R-:W-:Y:S01]  /*efe0*/  ISETP.GT.AND P4, PT, R4.reuse, 0xf, PT ;  /* 0x0000000f0400780c */ /* 0x040fe20003f84270 */
[----:B0-----:R-:W3:Y:S04]  /*eff0*/  LDL R5, [R1+0x524] ;  /* 0x0005240001057983 */ /* 0x001ee80000100800 */
[----:B------:R-:W3:Y:S01]  /*f000*/  LDL.LU.64 R40, [R1+0x910] ;  /* 0x0009100001287983 */ /* 0x000ee20000300a00 */
[----:B------:R-:W-:-:S05]  /*f010*/  ISETP.GT.AND P6, PT, R4, 0x11, PT ;  /* 0x000000110400780c */ /* 0x000fca0003fc4270 */
[----:B--2---:R-:W2:Y:S04]  /*f020*/  @P2 LDG.E.U16 R38, desc[UR16][R8.64] ;  /* 0x0000001008262981 */ /* 0x004ea8000c1e1500 */
[----:B----4-:R-:W4:Y:S04]  /*f030*/  @P2 LDG.E.U16 R124, desc[UR16][R14.64] ;  /* 0x000000100e7c2981 */ /* 0x010f28000c1e1500 */
[----:B------:R0:W-:Y:S04]  /*f040*/  @P5 STL [R1+0x530], R37 ;  /* 0x0005302501005387 */ /* 0x0001e80000100800 */
[----:B------:R-:W2:Y:S04]  /*f050*/  @P4 LDG.E.U16 R46, desc[UR16][R26.64] ;  /* 0x000000101a2e4981 */ /* 0x000ea8000c1e1500 */
[----:B------:R-:W2:Y:S04]  /*f060*/  @P4 LDG.E.U16 R39, desc[UR16][R24.64] ;  /* 0x0000001018274981 */ /* 0x000ea8000c1e1500 */
[----:B0-----:R-:W2:Y:S04]  /*f070*/  LDL R37, [R1+0x520] ;  /* 0x0005200001257983 */ /* 0x001ea80000100800 */
[----:B------:R-:W-:Y:S04]  /*f080*/  @P3 STL [R1+0x250], R52 ;  /* 0x0002503401003387 */ /* 0x000fe80000100800 */
[----:B------:R-:W2:Y:S04]  /*f090*/  LDL.LU.64 R26, [R1+0x908] ;  /* 0x00090800011a7983 */ /* 0x000ea80000300a00 */
[----:B------:R-:W2:Y:S04]  /*f0a0*/  LDL.LU.64 R24, [R1+0x900] ;  /* 0x0009000001187983 */ /* 0x000ea80000300a00 */
[----:B------:R-:W-:Y:S04]  /*f0b0*/  @P5 STL [R1+0x534], R47 ;  /* 0x0005342f01005387 */ /* 0x000fe80000100800 */
[----:B------:R-:W2:Y:S04]  /*f0c0*/  LDL.LU.64 R14, [R1+0x8f8] ;  /* 0x0008f800010e7983 */ /* 0x000ea80000300a00 */
[----:B------:R-:W2:Y:S04]  /*f0d0*/  @P6 LDG.E.U16 R125, desc[UR16][R16.64] ;  /* 0x00000010107d6981 */ /* 0x000ea8000c1e1500 */
[----:B----4-:R0:W-:Y:S04]  /*f0e0*/  STL [R1+0x254], R124 ;  /* 0x0002547c01007387 */ /* 0x0101e80000100800 */
[----:B0-----:R-:W4:Y:S01]  /*f0f0*/  LDL.LU R124, [R1+0x8f0] ;  /* 0x0008f000017c7983 */ /* 0x001f220000300800 */
[----:B------:R-:W-:-:S03]  /*f100*/  ISETP.GT.AND P3, PT, R4, 0x12, PT ;  /* 0x000000120400780c */ /* 0x000fc60003f64270 */
[----:B------:R-:W4:Y:S04]  /*f110*/  LDL R53, [R1+0x51c] ;  /* 0x00051c0001357983 */ /* 0x000f280000100800 */
[----:B------:R-:W4:Y:S06]  /*f120*/  LDL R52, [R1+0x518] ;  /* 0x0005180001347983 */ /* 0x000f2c0000100800 */
[----:B---3--:R-:W3:Y:S04]  /*f130*/  @P3 LDG.E.U16 R5, desc[UR16][R10.64] ;  /* 0x000000100a053981 */ /* 0x008ee8000c1e1500 */
[----:B--2---:R-:W2:Y:S04]  /*f140*/  @P3 LDG.E.U16 R37, desc[UR16][R108.64] ;  /* 0x000000106c253981 */ /* 0x004ea8000c1e1500 */
[----:B----4-:R-:W4:Y:S04]  /*f150*/  @P6 LDG.E.U16 R124, desc[UR16][R6.64] ;  /* 0x00000010067c6981 */ /* 0x010f28000c1e1500 */
[----:B------:R0:W-:Y:S04]  /*f160*/  @P4 STL [R1+0x528], R39 ;  /* 0x0005282701004387 */ /* 0x0001e80000100800 */
[----:B0-----:R-:W2:Y:S04]  /*f170*/  LDL R39, [R1+0x25c] ;  /* 0x00025c0001277983 */ /* 0x001ea80000100800 */
[----:B------:R0:W-:Y:S04]  /*f180*/  @P4 STL [R1+0x52c], R46 ;  /* 0x00052c2e01004387 */ /* 0x0001e80000100800 */
[----:B------:R-:W-:Y:S04]  /*f190*/  STL.64 [R1+0x120], R16 ;  /* 0x0001201001007387 */ /* 0x000fe80000100a00 */
[----:B------:R-:W-:Y:S04]  /*f1a0*/  STL.64 [R1+0x110], R10 ;  /* 0x0001100a01007387 */ /* 0x000fe80000100a00 */
[----:B------:R-:W-:Y:S04]  /*f1b0*/  STL.64 [R1+0x118], R6 ;  /* 0x0001180601007387 */ /* 0x000fe80000100a00 */
[----:B------:R-:W2:Y:S04]  /*f1c0*/  LDL R47, [R1+0x514] ;  /* 0x00051400012f7983 */ /* 0x000ea80000100800 */
[----:B------:R-:W-:Y:S04]  /*f1d0*/  STL [R1+0x884], R125 ;  /* 0x0008847d01007387 */ /* 0x000fe80000100800 */
[----:B0-----:R-:W2:Y:S04]  /*f1e0*/  LDL R46, [R1+0x510] ;  /* 0x00051000012e7983 */ /* 0x001ea80000100800 */
[----:B----4-:R0:W-:Y:S04]  /*f1f0*/  STL [R1+0x888], R124 ;  /* 0x0008887c01007387 */ /* 0x0101e80000100800 */
[----:B0-----:R-:W4:Y:S04]  /*f200*/  LDL.LU R124, [R1+0x264] ;  /* 0x00026400017c7983 */ /* 0x001f280000300800 */
[----:B------:R-:W4:Y:S04]  /*f210*/  LDL.LU.64 R8, [R1+0x8e8] ;  /* 0x0008e80001087983 */ /* 0x000f280000300a00 */
[----:B------:R-:W4:Y:S04]  /*f220*/  LDL.LU R21, [R1+0x2e4] ;  /* 0x0002e40001157983 */ /* 0x000f280000300800 */
[----:B------:R-:W4:Y:S04]  /*f230*/  LDL.LU R20, [R1+0x58c] ;  /* 0x00058c0001147983 */ /* 0x000f280000300800 */
[----:B------:R-:W4:Y:S04]  /*f240*/  LDL.LU R22, [R1+0x228] ;  /* 0x0002280001167983 */ /* 0x000f280000300800 */
[----:B------:R-:W4:Y:S04]  /*f250*/  LDL.LU R17, [R1+0x274] ;  /* 0x0002740001117983 */ /* 0x000f280000300800 */
[----:B------:R-:W4:Y:S04]  /*f260*/  LDL.LU R7, [R1+0x22c] ;  /* 0x00022c0001077983 */ /* 0x000f280000300800 */
[----:B------:R-:W4:Y:S04]  /*f270*/  LDL.LU R6, [R1+0x278] ;  /* 0x0002780001067983 */ /* 0x000f280000300800 */
[----:B------:R0:W-:Y:S04]  /*f280*/  @P2 STL [R1+0x258], R38 ;  /* 0x0002582601002387 */ /* 0x0001e80000100800 */
[----:B0-----:R-:W4:Y:S04]  /*f290*/  LDL R38, [R1+0x50c] ;  /* 0x00050c0001267983 */ /* 0x001f280000100800 */
[----:B------:R-:W4:Y:S04]  /*f2a0*/  LDL.LU R125, [R1+0x268] ;  /* 0x00026800017d7983 */ /* 0x000f280000300800 */
[----:B------:R-:W4:Y:S04]  /*f2b0*/  LDL.LU.64 R108, [R1+0x8e0] ;  /* 0x0008e000016c7983 */ /* 0x000f280000300a00 */
[----:B------:R-:W4:Y:S04]  /*f2c0*/  LDL.LU R11, [R1+0x270] ;  /* 0x00027000010b7983 */ /* 0x000f280000300800 */
[----:B------:R-:W4:Y:S04]  /*f2d0*/  LDL.LU R10, [R1+0x27c] ;  /* 0x00027c00010a7983 */ /* 0x000f280000300800 */
[----:B------:R-:W4:Y:S04]  /*f2e0*/  LDL.LU R16, [R1+0xf4] ;  /* 0x0000f40001107983 */ /* 0x000f280000300800 */
[----:B---3--:R0:W-:Y:S04]  /*f2f0*/  @P3 STL [R1+0x524], R5 ;  /* 0x0005240501003387 */ /* 0x0081e80000100800 */
[----:B0-----:R-:W3:Y:S04]  /*f300*/  LDL.LU R5, [R1+0x280] ;  /* 0x0002800001057983 */ /* 0x001ee80000300800 */
[----:B--2---:R0:W-:Y:S04]  /*f310*/  @P3 STL [R1+0x520], R37 ;  /* 0x0005202501003387 */ /* 0x0041e80000100800 */
[----:B0-----:R-:W2:Y:S01]  /*f320*/  LDL R37, [R1+0x508] ;  /* 0x0005080001257983 */ /* 0x001ea20000100800 */
[----:B------:R-:W-:-:S02]  /*f330*/  ISETP.GT.AND P5, PT, R4, 0x13, PT ;  /* 0x000000130400780c */ /* 0x000fc40003fa4270 */
[C---:B------:R-:W-:Y:S02]  /*f340*/  ISETP.GT.AND P4, PT, R4.reuse, 0x20, PT ;  /* 0x000000200400780c */ /* 0x040fe40003f84270 */
[----:B------:R-:W-:-:S09]  /*f350*/  ISETP.GT.AND P2, PT, R4, 0x14, PT ;  /* 0x000000140400780c */ /* 0x000fd20003f44270 */
[----:B------:R-:W2:Y:S04]  /*f360*/  @P5 LDG.E.U16 R52, desc[UR16][R96.64] ;  /* 0x0000001060345981 */ /* 0x000ea8000c1e1500 */
[----:B------:R-:W2:Y:S04]  /*f370*/  @P5 LDG.E.U16 R53, desc[UR16][R106.64] ;  /* 0x000000106a355981 */ /* 0x000ea8000c1e1500 */
[----:B------:R-:W2:Y:S04]  /*f380*/  @P4 LDG.E.U16 R39, desc[UR16][R94.64] ;  /* 0x000000105e274981 */ /* 0x000ea8000c1e1500 */
[----:B------:R-:W2:Y:S01]  /*f390*/  @P4 LDG.E.U16 R123, desc[UR16][R2.64] ;  /* 0x00000010027b4981 */ /* 0x000ea2000c1e1500 */
[----:B------:R-:W-:-:S03]  /*f3a0*/  ISETP.GT.AND P3, PT, R4, 0x15, PT ;  /* 0x000000150400780c */ /* 0x000fc60003f64270 */
[----:B------:R-:W2:Y:S04]  /*f3b0*/  LDL.LU.64 R106, [R1+0x8d8] ;  /* 0x0008d800016a7983 */ /* 0x000ea80000300a00 */
[----:B------:R-:W2:Y:S04]  /*f3c0*/  LDL.LU.64 R96, [R1+0x8d0] ;  /* 0x0008d00001607983 */ /* 0x000ea80000300a00 */
[----:B------:R-:W2:Y:S01]  /*f3d0*/  LDL.LU.64 R94, [R1+0x8c8] ;  /* 0x0008c800015e7983 */ /* 0x000ea20000300a00 */
[----:B----4-:R-:W-:Y:S02]  /*f3e0*/  IMAD.MOV.U32 R34, RZ, RZ, R17 ;  /* 0x000000ffff227224 */ /* 0x010fe400078e0011 */
[----:B------:R-:W-:Y:S01]  /*f3f0*/  IMAD.MOV.U32 R35, RZ, RZ, R22 ;  /* 0x000000ffff237224 */ /* 0x000fe200078e0016 */
[----:B------:R-:W4:Y:S04]  /*f400*/  @P3 LDG.E.U16 R38, desc[UR16][R6.64] ;  /* 0x0000001006263981 */ /* 0x000f28000c1e1500 */
[----:B------:R-:W4:Y:S01]  /*f410*/  @P2 LDG.E.U16 R46, desc[UR16][R10.64] ;  /* 0x000000100a2e2981 */ /* 0x000f22000c1e1500 */
[----:B------:R-:W-:-:S02]  /*f420*/  IMAD.MOV.U32 R17, RZ, RZ, R16 ;  /* 0x000000ffff117224 */ /* 0x000fc400078e0010 */
[----:B---3--:R-:W-:-:S05]  /*f430*/  IMAD.MOV.U32 R16, RZ, RZ, R5 ;  /* 0x000000ffff107224 */ /* 0x008fca00078e0005 */
[----:B------:R-:W3:Y:S04]  /*f440*/  @P2 LDG.E.U16 R47, desc[UR16][R16.64] ;  /* 0x00000010102f2981 */ /* 0x000ee8000c1e1500 */
[----:B--2---:R-:W2:Y:S04]  /*f450*/  @P3 LDG.E.U16 R37, desc[UR16][R34.64] ;  /* 0x0000001022253981 */ /* 0x004ea8000c1e1500 */
[----:B------:R0:W-:Y:S04]  /*f460*/  @P5 STL [R1+0x518], R52 ;  /* 0x0005183401005387 */ /* 0x0001e80000100800 */
[----:B------:R-:W-:Y:S04]  /*f470*/  @P5 STL [R1+0x51c], R53 ;  /* 0x00051c3501005387 */ /* 0x000fe80000100800 */
[----:B0-----:R-:W2:Y:S04]  /*f480*/  LDL R52, [R1+0x504] ;  /* 0x0005040001347983 */ /* 0x001ea80000100800 */
[----:B------:R0:W-:Y:S04]  /*f490*/  @P4 STL [R1+0x25c], R39 ;  /* 0x00025c2701004387 */ /* 0x0001e80000100800 */
[----:B0-----:R-:W2:Y:S04]  /*f4a0*/  LDL R39, [R1+0x500] ;  /* 0x0005000001277983 */ /* 0x001ea80000100800 */
[----:B------:R-:W-:Y:S04]  /*f4b0*/  STL.64 [R1+0xd8], R34 ;  /* 0x0000d82201007387 */ /* 0x000fe80000100a00 */
[----:B------:R-:W-:Y:S04]  /*f4c0*/  STL.64 [R1+0xe0], R6 ;  /* 0x0000e00601007387 */ /* 0x000fe80000100a00 */
[----:B------:R-:W2:Y:S04]  /*f4d0*/  LDL.LU R120, [R1+0x26c] ;  /* 0x00026c0001787983 */ /* 0x000ea80000300800 */
[----:B------:R-:W-:Y:S04]  /*f4e0*/  STL.64 [R1+0x48], R20 ;  /* 0x0000481401007387 */ /* 0x000fe80000100a00 */
[----:B------:R-:W2:Y:S04]  /*f4f0*/  LDL.LU.64 R2, [R1+0x8c0] ;  /* 0x0008c00001027983 */ /* 0x000ea80000300a00 */
[----:B------:R0:W-:Y:S04]  /*f500*/  STL [R1+0x260], R123 ;  /* 0x0002607b01007387 */ /* 0x0001e80000100800 */
[----:B0-----:R-:W2:Y:S04]  /*f510*/  LDL.LU R123, [R1+0x8b8] ;  /* 0x0008b800017b7983 */ /* 0x001ea80000300800 */
[----:B------:R-:W-:Y:S04]  /*f520*/  STL.64 [R1+0xe8], R10 ;  /* 0x0000e80a01007387 */ /* 0x000fe80000100a00 */
[----:B------:R0:W-:Y:S04]  /*f530*/  STL.64 [R1+0xf0], R16 ;  /* 0x0000f01001007387 */ /* 0x0001e80000100a00 */
[----:B------:R-:W2:Y:S04]  /*f540*/  LDL.LU R23, [R1+0x2e8] ;  /* 0x0002e80001177983 */ /* 0x000ea80000300800 */
[----:B------:R-:W2:Y:S04]  /*f550*/  LDL.LU R22, [R1+0x590] ;  /* 0x0005900001167983 */ /* 0x000ea80000300800 */
[----:B------:R-:W2:Y:S04]  /*f560*/  LDL.LU R32, [R1+0x284] ;  /* 0x0002840001207983 */ /* 0x000ea80000300800 */
[----:B0-----:R-:W2:Y:S04]  /*f570*/  LDL.LU R17, [R1+0x29c] ;  /* 0x00029c0001117983 */ /* 0x001ea80000300800 */
[----:B------:R-:W2:Y:S04]  /*f580*/  LDL.LU R16, [R1+0x288] ;  /* 0x0002880001107983 */ /* 0x000ea80000300800 */
[----:B------:R-:W2:Y:S04]  /*f590*/  LDL.LU R11, [R1+0x2a0] ;  /* 0x0002a000010b7983 */ /* 0x000ea80000300800 */
[----:B----4-:R-:W-:Y:S04]  /*f5a0*/  @P2 STL [R1+0x510], R46 ;  /* 0x0005102e01002387 */ /* 0x010fe80000100800 */
[----:B---3--:R-:W-:Y:S04]  /*f5b0*/  @P2 STL [R1+0x514], R47 ;  /* 0x0005142f01002387 */ /* 0x008fe80000100800 */
[----:B------:R-:W3:Y:S04]  /*f5c0*/  LDL.LU R7, [R1+0x28c] ;  /* 0x00028c0001077983 */ /* 0x000ee80000300800 */
[----:B------:R-:W3:Y:S04]  /*f5d0*/  LDL.LU R6, [R1+0x2a4] ;  /* 0x0002a40001067983 */ /* 0x000ee80000300800 */
[----:B------:R-:W4:Y:S04]  /*f5e0*/  LDL.LU R10, [R1+0x290] ;  /* 0x00029000010a7983 */ /* 0x000f280000300800 */
[----:B------:R-:W4:Y:S04]  /*f5f0*/  LDL.LU R5, [R1+0x2a8] ;  /* 0x0002a80001057983 */ /* 0x000f280000300800 */
[----:B------:R-:W4:Y:S04]  /*f600*/  LDL.LU R121, [R1+0x31c] ;  /* 0x00031c0001797983 */ /* 0x000f280000300800 */
[----:B------:R0:W-:Y:S04]  /*f610*/  @P3 STL [R1+0x50c], R38 ;  /* 0x00050c2601003387 */ /* 0x0001e80000100800 */
[----:B0-----:R-:W4:Y:S04]  /*f620*/  LDL R38, [R1+0x4fc] ;  /* 0x0004fc0001267983 */ /* 0x001f280000100800 */
[----:B--2---:R0:W-:Y:S04]  /*f630*/  @P3 STL [R1+0x508], R37 ;  /* 0x0005082501003387 */ /* 0x0041e80000100800 */
[----:B0-----:R-:W2:Y:S01]  /*f640*/  LDL R37, [R1+0x4f8] ;  /* 0x0004f80001257983 */ /* 0x001ea20000100800 */
[----:B------:R-:W-:-:S02]  /*f650*/  ISETP.GT.AND P4, PT, R4, 0x16, PT ;  /* 0x000000160400780c */ /* 0x000fc40003f84270 */
[----:B------:R-:W-:Y:S01]  /*f660*/  ISETP.GT.AND P2, PT, R4, 0x17, PT ;  /* 0x000000170400780c */ /* 0x000fe20003f44270 */
[----:B------:R-:W-:Y:S04]  /*f670*/  STL [R1+0x724], R116 ;  /* 0x0007247401007387 */ /* 0x000fe80000100800 */
[----:B------:R-:W-:Y:S04]  /*f680*/  STL [R1+0x720], R117 ;  /* 0x0007207501007387 */ /* 0x000fe80000100800 */
[----:B------:R-:W2:Y:S01]  /*f690*/  LDL.LU R119, [R1+0x320] ;  /* 0x0003200001777983 */ /* 0x000ea20000300800 */
[----:B------:R-:W-:-:S02]  /*f6a0*/  IMAD.MOV.U32 R55, RZ, RZ, R16 ;  /* 0x000000ffff377224 */ /* 0x000fc400078e0010 */
[----:B------:R-:W-:Y:S02]  /*f6b0*/  IMAD.MOV.U32 R54, RZ, RZ, R11 ;  /* 0x000000ffff367224 */ /* 0x000fe400078e000b */
[----:B------:R-:W-:Y:S02]  /*f6c0*/  IMAD.MOV.U32 R46, RZ, RZ, R17 ;  /* 0x000000ffff2e7224 */ /* 0x000fe400078e0011 */
[----:B------:R-:W-:Y:S01]  /*f6d0*/  IMAD.MOV.U32 R47, RZ, RZ, R32 ;  /* 0x000000ffff2f7224 */ /* 0x000fe200078e0020 */
[----:B------:R-:W-:Y:S04]  /*f6e0*/  STL.64 [R1+0x50], R22 ;  /* 0x0000501601007387 */ /* 0x000fe80000100a00 */
[----:B------:R-:W-:Y:S04]  /*f6f0*/  STL.64 [R1+0xb8], R46 ;  /* 0x0000b82e01007387 */ /* 0x000fe80000100a00 */
[----:B------:R-:W-:Y:S04]  /*f700*/  STL.64 [R1+0xc0], R54 ;  /* 0x0000c03601007387 */ /* 0x000fe80000100a00 */
[----:B------:R-:W-:Y:S04]  /*f710*/  STL [R1+0x72c], R114 ;  /* 0x00072c7201007387 */ /* 0x000fe80000100800 */
[----:B---3--:R-:W3:Y:S01]  /*f720*/  @P4 LDG.E.U16 R39, desc[UR16][R6.64] ;  /* 0x0000001006274981 */ /* 0x008ee2000c1e1500 */
[----:B----4-:R-:W-:-:S02]  /*f730*/  IMAD.MOV.U32 R11, RZ, RZ, R10 ;  /* 0x000000ffff0b7224 */ /* 0x010fc400078e000a */
[----:B------:R-:W-:-:S05]  /*f740*/  IMAD.MOV.U32 R10, RZ, RZ, R5 ;  /* 0x000000ffff0a7224 */ /* 0x000fca00078e0005 */
[----:B------:R-:W4:Y:S04]  /*f750*/  @P4 LDG.E.U16 R52, desc[UR16][R10.64] ;  /* 0x000000100a344981 */ /* 0x000f28000c1e1500 */
[----:B------:R-:W4:Y:S04]  /*f760*/  @P2 LDG.E.U16 R38, desc[UR16][R54.64] ;  /* 0x0000001036262981 */ /* 0x000f28000c1e1500 */
[----:B------:R-:W-:Y:S04]  /*f770*/  STL.64 [R1+0xc8], R6 ;  /* 0x0000c80601007387 */ /* 0x000fe80000100a00 */
[----:B------:R0:W-:Y:S04]  /*f780*/  STL.64 [R1+0xd0], R10 ;  /* 0x0000d00a01007387 */ /* 0x0001e80000100a00 */
[----:B------:R-:W-:Y:S04]  /*f790*/  STL [R1+0x728], R115 ;  /* 0x0007287301007387 */ /* 0x000fe80000100800 */
[----:B------:R-:W4:Y:S04]  /*f7a0*/  LDL.LU R17, [R1+0x2c4] ;  /* 0x0002c40001117983 */ /* 0x000f280000300800 */
[----:B------:R-:W4:Y:S04]  /*f7b0*/  LDL.LU R16, [R1+0x300] ;  /* 0x0003000001107983 */ /* 0x000f280000300800 */
[----:B--2---:R-:W2:Y:S04]  /*f7c0*/  @P2 LDG.E.U16 R37, desc[UR16][R46.64] ;  /* 0x000000102e252981 */ /* 0x004ea8000c1e1500 */
[----:B------:R-:W2:Y:S04]  /*f7d0*/  LDL.LU R33, [R1+0x2c8] ;  /* 0x0002c80001217983 */ /* 0x000ea80000300800 */
[----:B------:R-:W2:Y:S04]  /*f7e0*/  LDL.LU R32, [R1+0x304] ;  /* 0x0003040001207983 */ /* 0x000ea80000300800 */
[----:B------:R-:W2:Y:S04]  /*f7f0*/  LDL.LU R34, [R1+0x2b4] ;  /* 0x0002b40001227983 */ /* 0x000ea80000300800 */
[----:B0-----:R-:W2:Y:S04]  /*f800*/  LDL.LU R11, [R1+0x2dc] ;  /* 0x0002dc00010b7983 */ /* 0x001ea80000300800 */
[----:B------:R-:W2:Y:S04]  /*f810*/  LDL.LU R10, [R1+0x2ac] ;  /* 0x0002ac00010a7983 */ /* 0x000ea80000300800 */
[----:B------:R-:W2:Y:S04]  /*f820*/  LDL.LU R7, [R1+0x2bc] ;  /* 0x0002bc0001077983 */ /* 0x000ea80000300800 */
[----:B------:R-:W2:Y:S04]  /*f830*/  LDL R53, [R1+0x440] ;  /* 0x0004400001357983 */ /* 0x000ea80000100800 */
[----:B------:R-:W2:Y:S04]  /*f840*/  LDL.LU R118, [R1+0x324] ;  /* 0x0003240001767983 */ /* 0x000ea80000300800 */
[----:B---3--:R-:W-:Y:S04]  /*f850*/  @P4 STL [R1+0x500], R39 ;  /* 0x0005002701004387 */ /* 0x008fe80000100800 */
[----:B----4-:R-:W-:Y:S04]  /*f860*/  @P4 STL [R1+0x504], R52 ;  /* 0x0005043401004387 */ /* 0x010fe80000100800 */
[----:B------:R0:W-:Y:S04]  /*f870*/  @P2 STL [R1+0x4fc], R38 ;  /* 0x0004fc2601002387 */ /* 0x0001e80000100800 */
[----:B0-----:R-:W3:Y:S04]  /*f880*/  LDL R38, [R1+0x4f4] ;  /* 0x0004f40001267983 */ /* 0x001ee80000100800 */
[----:B------:R-:W4:Y:S04]  /*f890*/  LDL.LU R6, [R1+0x2b0] ;  /* 0x0002b00001067983 */ /* 0x000f280000300800 */
[----:B------:R-:W3:Y:S04]  /*f8a0*/  LDL.LU R5, [R1+0x2c0] ;  /* 0x0002c00001057983 */ /* 0x000ee80000300800 */
[----:B--2---:R0:W-:Y:S04]  /*f8b0*/  @P2 STL [R1+0x4f8], R37 ;  /* 0x0004f82501002387 */ /* 0x0041e80000100800 */
[----:B0-----:R-:W2:Y:S01]  /*f8c0*/  LDL R37, [R1+0x4f0] ;  /* 0x0004f00001257983 */ /* 0x001ea20000100800 */
[----:B------:R-:W-:-:S03]  /*f8d0*/  IMAD.MOV.U32 R35, RZ, RZ, R34 ;  /* 0x000000ffff237224 */ /* 0x000fc600078e0022 */
[----:B------:R-:W-:Y:S01]  /*f8e0*/  STL [R1+0x734], R112 ;  /* 0x0007347001007387 */ /* 0x000fe20000100800 */
[----:B------:R-:W-:-:S03]  /*f8f0*/  IMAD.MOV.U32 R34, RZ, RZ, R11 ;  /* 0x000000ffff227224 */ /* 0x000fc600078e000b */
[----:B------:R-:W-:Y:S04]  /*f900*/  STL [R1+0x730], R113 ;  /* 0x0007307101007387 */ /* 0x000fe80000100800 */
[----:B------:R-:W2:Y:S04]  /*f910*/  LDL.LU R36, [R1+0x2b8] ;  /* 0x0002b80001247983 */ /* 0x000ea80000300800 */
[----:B------:R-:W2:Y:S01]  /*f920*/  LDL.LU R11, [R1+0x2e0] ;  /* 0x0002e000010b7983 */ /* 0x000ea20000300800 */
[----:B------:R-:W-:Y:S02]  /*f930*/  IMAD.MOV.U32 R46, RZ, RZ, R7 ;  /* 0x000000ffff2e7224 */ /* 0x000fe400078e0007 */
[----:B------:R-:W-:Y:S01]  /*f940*/  IMAD.MOV.U32 R47, RZ, RZ, R10 ;  /* 0x000000ffff2f7224 */ /* 0x000fe200078e000a */
[----:B------:R-:W2:Y:S01]  /*f950*/  LDL R52, [R1+0x4ec] ;  /* 0x0004ec0001347983 */ /* 0x000ea20000100800 */
[----:B------:R-:W-:-:S03]  /*f960*/  ISETP.GT.AND P5, PT, R4, 0x28, PT ;  /* 0x000000280400780c */ /* 0x000fc60003fa4270 */
[----:B------:R-:W-:Y:S04]  /*f970*/  STL.64 [R1+0x98], R46 ;  /* 0x0000982e01007387 */ /* 0x000fe80000100a00 */
[----:B------:R-:W-:Y:S04]  /*f980*/  STL.64 [R1+0x68], R16 ;  /* 0x0000681001007387 */ /* 0x000fe80000100a00 */
[----:B------:R-:W-:Y:S04]  /*f990*/  STL.64 [R1+0x88], R34 ;  /* 0x0000882201007387 */ /* 0x000fe80000100a00 */
[----:B------:R-:W-:Y:S04]  /*f9a0*/  STL.64 [R1+0x70], R32 ;  /* 0x0000702001007387 */ /* 0x000fe80000100a00 */
[----:B------:R-:W-:Y:S04]  /*f9b0*/  STL [R1+0x73c], R110 ;  /* 0x00073c6e01007387 */ /* 0x000fe80000100800 */
[----:B------:R-:W-:Y:S04]  /*f9c0*/  STL [R1+0x738], R111 ;  /* 0x0007386f01007387 */ /* 0x000fe80000100800 */
[----:B------:R-:W2:Y:S04]  /*f9d0*/  LDL.LU R10, [R1+0x2cc] ;  /* 0x0002cc00010a7983 */ /* 0x000ea80000300800 */
[----:B------:R-:W2:Y:S04]  /*f9e0*/  LDL.LU R7, [R1+0x2d4] ;  /* 0x0002d40001077983 */ /* 0x000ea80000300800 */
[----:B------:R-:W2:Y:S04]  /*f9f0*/  @P5 LDG.E.U16 R124, desc[UR16][R116.64] ;  /* 0x00000010747c5981 */ /* 0x000ea8000c1e1500 */
[----:B------:R-:W2:Y:S01]  /*fa00*/  @P5 LDG.E.U16 R125, desc[UR16][R114.64] ;  /* 0x00000010727d5981 */ /* 0x000ea2000c1e1500 */
[----:B------:R-:W-:-:S02]  /*fa10*/  ISETP.GT.AND P5, PT, R4, 0x19, PT ;  /* 0x000000190400780c */ /* 0x000fc40003fa4270 */
[C---:B------:R-:W-:Y:S01]  /*fa20*/  ISETP.GT.AND P4, PT, R4.reuse, 0x1a, PT ;  /* 0x0000001a0400780c */ /* 0x040fe20003f84270 */
[----:B----4-:R-:W-:Y:S02]  /*fa30*/  IMAD.MOV.U32 R55, RZ, RZ, R6 ;  /* 0x000000ffff377224 */ /* 0x010fe400078e0006 */
[----:B---3--:R-:W-:Y:S01]  /*fa40*/  IMAD.MOV.U32 R54, RZ, RZ, R5 ;  /* 0x000000ffff367224 */ /* 0x008fe200078e0005 */
[----:B------:R-:W3:Y:S04]  /*fa50*/  LDL.LU R6, [R1+0x2d0] ;  /* 0x0002d00001067983 */ /* 0x000ee80000300800 */
[----:B------:R0:W-:Y:S04]  /*fa60*/  STL.64 [R1+0xa0], R54 ;  /* 0x0000a03601007387 */ /* 0x0001e80000100a00 */
[----:B------:R-:W4:Y:S04]  /*fa70*/  LDL.LU R5, [R1+0x2d8] ;  /* 0x0002d80001057983 */ /* 0x000f280000300800 */
[----:B------:R-:W4:Y:S04]  /*fa80*/  LDL R39, [R1+0x4e8] ;  /* 0x0004e80001277983 */ /* 0x000f280000100800 */
[----:B------:R0:W4:Y:S04]  /*fa90*/  @P5 LDG.E.U16 R53, desc[UR16][R54.64] ;  /* 0x0000001036355981 */ /* 0x000128000c1e1500 */
[----:B--2---:R1:W2:Y:S01]  /*faa0*/  @P4 LDG.E.U16 R37, desc[UR16][R34.64] ;  /* 0x0000001022254981 */ /* 0x0042a2000c1e1500 */
[----:B------:R-:W-:-:S03]  /*fab0*/  ISETP.GT.AND P2, PT, R4, 0x1b, PT ;  /* 0x0000001b0400780c */ /* 0x000fc60003f44270 */
[----:B------:R-:W2:Y:S01]  /*fac0*/  @P5 LDG.E.U16 R123, desc[UR16][R46.64] ;  /* 0x000000102e7b5981 */ /* 0x000ea2000c1e1500 */
[----:B0-----:R-:W-:-:S03]  /*fad0*/  IMAD.MOV.U32 R55, RZ, RZ, R36 ;  /* 0x000000ffff377224 */ /* 0x001fc600078e0024 */
[----:B------:R-:W2:Y:S01]  /*fae0*/  LDL R67, [R1+0x4e4] ;  /* 0x0004e40001437983 */ /* 0x000ea20000100800 */
[----:B------:R-:W-:-:S03]  /*faf0*/  IMAD.MOV.U32 R54, RZ, RZ, R11 ;  /* 0x000000ffff367224 */ /* 0x000fc600078e000b */
[----:B------:R-:W2:Y:S04]  /*fb00*/  LDL R47, [R1+0x4e0] ;  /* 0x0004e000012f7983 */ /* 0x000ea80000100800 */
[----:B------:R-:W2:Y:S04]  /*fb10*/  @P4 LDG.E.U16 R38, desc[UR16][R54.64] ;  /* 0x0000001036264981 */ /* 0x000ea8000c1e1500 */
[----:B------:R-:W-:Y:S01]  /*fb20*/  STL.64 [R1+0x90], R54 ;  /* 0x0000903601007387 */ /* 0x000fe20000100a00 */
[----:B-1----:R-:W-:Y:S02]  /*fb30*/  IMAD.MOV.U32 R35, RZ, RZ, R10 ;  /* 0x000000ffff237224 */ /* 0x002fe400078e000a */
[----:B------:R-:W-:-:S02]  /*fb40*/  IMAD.MOV.U32 R34, RZ, RZ, R7 ;  /* 0x000000ffff227224 */ /* 0x000fc400078e0007 */
[----:B---3--:R-:W-:Y:S02]  /*fb50*/  IMAD.MOV.U32 R77, RZ, RZ, R6 ;  /* 0x000000ffff4d7224 */ /* 0x008fe400078e0006 */
[----:B----4-:R-:W-:Y:S01]  /*fb60*/  IMAD.MOV.U32 R76, RZ, RZ, R5 ;  /* 0x000000ffff4c7224 */ /* 0x010fe200078e0005 */
[----:B------:R-:W3:Y:S04]  /*fb70*/  @P2 LDG.E.U16 R39, desc[UR16][R34.64] ;  /* 0x0000001022272981 */ /* 0x000ee8000c1e1500 */
[----:B------:R-:W4:Y:S04]  /*fb80*/  @P2 LDG.E.U16 R52, desc[UR16][R76.64] ;  /* 0x000000104c342981 */ /* 0x000f28000c1e1500 */
[----:B--2---:R0:W-:Y:S04]  /*fb90*/  @P4 STL [R1+0x4f4], R38 ;  /* 0x0004f42601004387 */ /* 0x0041e80000100800 */
[----:B0-----:R-:W2:Y:S04]  /*fba0*/  LDL R38, [R1+0x4dc] ;  /* 0x0004dc0001267983 */ /* 0x001ea80000100800 */
[----:B------:R-:W-:Y:S04]  /*fbb0*/  STL [R1+0x744], R108 ;  /* 0x0007446c01007387 */ /* 0x000fe80000100800 */
[----:B------:R-:W-:Y:S04]  /*fbc0*/  STL [R1+0x740], R109 ;  /* 0x0007406d01007387 */ /* 0x000fe80000100800 */
[----:B------:R-:W2:Y:S04]  /*fbd0*/  LDL R66, [R1+0x4d8] ;  /* 0x0004d80001427983 */ /* 0x000ea80000100800 */
[----:B------:R-:W-:Y:S04]  /*fbe0*/  @P4 STL [R1+0x4f0], R37 ;  /* 0x0004f02501004387 */ /* 0x000fe80000100800 */
[----:B------:R0:W-:Y:S04]  /*fbf0*/  @P5 STL [R1+0x440], R53 ;  /* 0x0004403501005387 */ /* 0x0001e80000100800 */
[----:B0-----:R-:W2:Y:S04]  /*fc00*/  LDL R53, [R1+0x4d4] ;  /* 0x0004d40001357983 */ /* 0x001ea80000100800 */
[----:B------:R-:W2:Y:S04]  /*fc10*/  LDL.LU R11, [R1+0x2ec] ;  /* 0x0002ec00010b7983 */ /* 0x000ea80000300800 */
[----:B------:R-:W-:Y:S04]  /*fc20*/  STL.64 [R1+0x78], R34 ;  /* 0x0000782201007387 */ /* 0x000fe80000100a00 */
[----:B------:R-:W2:Y:S04]  /*fc30*/  LDL.LU R10, [R1+0x2f8] ;  /* 0x0002f800010a7983 */ /* 0x000ea80000300800 */
[----:B------:R-:W-:Y:S04]  /*fc40*/  STL.64 [R1+0x80], R76 ;  /* 0x0000804c01007387 */ /* 0x000fe80000100a00 */
[----:B------:R-:W2:Y:S04]  /*fc50*/  LDL.LU R7, [R1+0x2f0] ;  /* 0x0002f00001077983 */ /* 0x000ea80000300800 */
[----:B------:R-:W2:Y:S01]  /*fc60*/  LDL.LU R6, [R1+0x2fc] ;  /* 0x0002fc0001067983 */ /* 0x000ea20000300800 */
[----:B------:R-:W-:-:S03]  /*fc70*/  ISETP.GT.AND P3, PT, R4, 0x30, PT ;  /* 0x000000300400780c */ /* 0x000fc60003f64270 */
[----:B------:R-:W2:Y:S04]  /*fc80*/  LDL R46, [R1+0x4d0] ;  /* 0x0004d000012e7983 */ /* 0x000ea80000100800 */
[----:B------:R-:W2:Y:S04]  /*fc90*/  LDL R55, [R1+0x4cc] ;  /* 0x0004cc0001377983 */ /* 0x000ea80000100800 */
[----:B------:R-:W2:Y:S04]  /*fca0*/  LDL R37, [R1+0x4c8] ;  /* 0x0004c80001257983 */ /* 0x000ea80000100800 */
[----:B------:R-:W2:Y:S04]  /*fcb0*/  @P3 LDG.E.U16 R120, desc[UR16][R112.64] ;  /* 0x0000001070783981 */ /* 0x000ea8000c1e1500 */
[----:B------:R-:W2:Y:S01]  /*fcc0*/  @P3 LDG.E.U16 R121, desc[UR16][R110.64] ;  /* 0x000000106e793981 */ /* 0x000ea2000c1e1500 */
[----:B------:R-:W-:-:S13]  /*fcd0*/  ISETP.GT.AND P3, PT, R4, 0x1c, PT ;  /* 0x0000001c0400780c */ /* 0x000fda0003f64270 */
[----:B------:R-:W2:Y:S04]  /*fce0*/  @P3 LDG.E.U16 R47, desc[UR16][R16.64] ;  /* 0x00000010102f3981 */ /* 0x000ea8000c1e1500 */
[----:B------:R0:W2:Y:S01]  /*fcf0*/  @P3 LDG.E.U16 R67, desc[UR16][R32.64] ;  /* 0x0000001020433981 */ /* 0x0000a2000c1e1500 */
[----:B------:R-:W-:-:S03]  /*fd00*/  ISETP.GT.AND P4, PT, R4, 0x1d, PT ;  /* 0x0000001d0400780c */ /* 0x000fc60003f84270 */
[----:B----4-:R1:W-:Y:S04]  /*fd10*/  @P2 STL [R1+0x4ec], R52 ;  /* 0x0004ec3401002387 */ /* 0x0103e80000100800 */
[----:B-1----:R-:W4:Y:S04]  /*fd20*/  LDL R52, [R1+0x44c] ;  /* 0x00044c0001347983 */ /* 0x002f280000100800 */
[----:B------:R-:W-:Y:S04]  /*fd30*/  STL [R1+0x74c], R106 ;  /* 0x00074c6a01007387 */ /* 0x000fe80000100800 */
[----:B------:R-:W-:Y:S04]  /*fd40*/  STL [R1+0x748], R107 ;  /* 0x0007486b01007387 */ /* 0x000fe80000100800 */
[----:B---3--:R1:W-:Y:S04]  /*fd50*/  @P2 STL [R1+0x4e8], R39 ;  /* 0x0004e82701002387 */ /* 0x0083e80000100800 */
[----:B------:R-:W3:Y:S04]  /*fd60*/  LDL R5, [R1+0x4c0] ;  /* 0x0004c00001057983 */ /* 0x000ee80000100800 */
[----:B-1----:R-:W3:Y:S04]  /*fd70*/  LDL R39, [R1+0x4c4] ;  /* 0x0004c40001277983 */ /* 0x002ee80000100800 */
[----:B------:R-:W3:Y:S04]  /*fd80*/  LDL.LU R17, [R1+0x2f4] ;  /* 0x0002f40001117983 */ /* 0x000ee80000300800 */
[----:B------:R-:W3:Y:S04]  /*fd90*/  LDL.LU R16, [R1+0x588] ;  /* 0x0005880001107983 */ /* 0x000ee80000300800 */
[----:B--2---:R-:W2:Y:S01]  /*fda0*/  @P4 LDG.E.U16 R38, desc[UR16][R6.64] ;  /* 0x0000001006264981 */ /* 0x004ea2000c1e1500 */
[C---:B------:R-:W-:Y:S01]  /*fdb0*/  ISETP.GT.AND P5, PT, R4.reuse, 0x1e, PT ;  /* 0x0000001e0400780c */ /* 0x040fe20003fa4270 */
[----:B0-----:R-:W-:Y:S01]  /*fdc0*/  IMAD.MOV.U32 R32, RZ, RZ, R10 ;  /* 0x000000ffff207224 */ /* 0x001fe200078e000a */
[----:B------:R-:W-:Y:S01]  /*fdd0*/  ISETP.GT.AND P2, PT, R4, 0x1f, PT ;  /* 0x0000001f0400780c */ /* 0x000fe20003f44270 */
[----:B------:R-:W-:-:S05]  /*fde0*/  IMAD.MOV.U32 R33, RZ, RZ, R11 ;  /* 0x000000ffff217224 */ /* 0x000fca00078e000b */
[----:B------:R-:W2:Y:S05]  /*fdf0*/  @P4 LDG.E.U16 R66, desc[UR16][R32.64] ;  /* 0x0000001020424981 */ /* 0x000eaa000c1e1500 */
[----:B------:R-:W2:Y:S04]  /*fe00*/  @P5 LDG.E.U16 R53, desc[UR16][R22.64] ;  /* 0x0000001016355981 */ /* 0x000ea8000c1e1500 */
[----:B------:R-:W2:Y:S04]  /*fe10*/  @P5 LDG.E.U16 R46, desc[UR16][R20.64] ;  /* 0x00000010142e5981 */ /* 0x000ea8000c1e1500 */
[----:B------:R-:W2:Y:S04]  /*fe20*/  @P2 LDG.E.U16 R37, desc[UR16][R84.64] ;  /* 0x0000001054252981 */ /* 0x000ea8000c1e1500 */
[----:B------:R0:W-:Y:S04]  /*fe30*/  @P3 STL [R1+0x4e0], R47 ;  /* 0x0004e02f01003387 */ /* 0x0001e80000100800 */
[----:B0-----:R-:W2:Y:S04]  /*fe40*/  LDL R47, [R1+0x4bc] ;  /* 0x0004bc00012f7983 */ /* 0x001ea80000100800 */
[----:B------:R-:W-:Y:S01]  /*fe50*/  @P3 STL [R1+0x4e4], R67 ;  /* 0x0004e44301003387 */ /* 0x000fe20000100800 */
[----:B------:R-:W-:-:S03]  /*fe60*/  ISETP.GT.AND P3, PT, R4, 0x21, PT ;  /* 0x000000210400780c */ /* 0x000fc60003f64270 */
[----:B------:R0:W-:Y:S10]  /*fe70*/  STL.64 [R1+0x60], R6 ;  /* 0x0000600601007387 */ /* 0x0001f40000100a00 */
[----:B------:R-:W2:Y:S04]  /*fe80*/  @P3 LDG.E.U16 R3, desc[UR16][R82.64] ;  /* 0x0000001052033981 */ /* 0x000ea8000c1e1500 */
[----:B0-----:R-:W2:Y:S04]  /*fe90*/  LDL.LU R7, [R1+0x594] ;  /* 0x0005940001077983 */ /* 0x001ea80000300800 */
[----:B------:R-:W-:Y:S04]  /*fea0*/  STL.64 [R1+0x58], R32 ;  /* 0x0000582001007387 */ /* 0x000fe80000100a00 */
[----:B------:R-:W2:Y:S04]  /*feb0*/  LDL.LU R6, [R1+0x5a8] ;  /* 0x0005a80001067983 */ /* 0x000ea80000300800 */
[----:B------:R-:W2:Y:S04]  /*fec0*/  LDL.LU R11, [R1+0x598] ;  /* 0x00059800010b7983 */ /* 0x000ea80000300800 */
[----:B------:R-:W2:Y:S04]  /*fed0*/  LDL.LU R10, [R1+0x5ac] ;  /* 0x0005ac00010a7983 */ /* 0x000ea80000300800 */
[----:B----4-:R-:W4:Y:S04]  /*fee0*/  @P3 LDG.E.U16 R52, desc[UR16][R70.64] ;  /* 0x0000001046343981 */ /* 0x010f28000c1e1500 */
[----:B---3--:R-:W3:Y:S04]  /*fef0*/  @P2 LDG.E.U16 R55, desc[UR16][R16.64] ;  /* 0x0000001010372981 */ /* 0x008ee8000c1e1500 */
[----:B--2---:R0:W-:Y:S04]  /*ff00*/  @P4 STL [R1+0x4dc], R38 ;  /* 0x0004dc2601004387 */ /* 0x0041e80000100800 */
[----:B0-----:R-:W2:Y:S04]  /*ff10*/  LDL R38, [R1+0x4b8] ;  /* 0x0004b80001267983 */ /* 0x001ea80000100800 */
[----:B------:R-:W-:Y:S04]  /*ff20*/  @P4 STL [R1+0x4d8], R66 ;  /* 0x0004d84201004387 */ /* 0x000fe80000100800 */
[----:B------:R0:W-:Y:S01]  /*ff30*/  @P5 STL [R1+0x4d4], R53 ;  /* 0x0004d43501005387 */ /* 0x0001e20000100800 */
[----:B------:R-:W-:-:S03]  /*ff40*/  ISETP.GT.AND P4, PT, R4, 0x22, PT ;  /* 0x000000220400780c */ /* 0x000fc60003f84270 */
[----:B0-----:R-:W2:Y:S04]  /*ff50*/  LDL R53, [R1+0x4b4] ;  /* 0x0004b40001357983 */ /* 0x001ea80000100800 */
[----:B------:R0:W-:Y:S04]  /*ff60*/  @P5 STL [R1+0x4d0], R46 ;  /* 0x0004d02e01005387 */ /* 0x0001e80000100800 */
[----:B0-----:R-:W2:Y:S04]  /*ff70*/  LDL R46, [R1+0x4b0] ;  /* 0x0004b000012e7983 */ /* 0x001ea80000100800 */
[----:B------:R-:W-:Y:S04]  /*ff80*/  STL.64 [R1+0x40], R16 ;  /* 0x0000401001007387 */ /* 0x000fe80000100a00 */
[----:B------:R-:W2:Y:S04]  /*ff90*/  LDL.LU.64 R84, [R1+0x8b0] ;  /* 0x0008b00001547983 */ /* 0x000ea80000300a00 */
[----:B------:R0:W-:Y:S04]  /*ffa0*/  @P2 STL [R1+0x4c8], R37 ;  /* 0x0004c82501002387 */ /* 0x0001e80000100800 */
[----:B0-----:R-:W2:Y:S01]  /*ffb0*/  LDL R37, [R1+0x4ac] ;  /* 0x0004ac0001257983 */ /* 0x001ea20000100800 */
[----:B------:R-:W-:-:S03]  /*ffc0*/  ISETP.GT.AND P5, PT, R4, 0x23, PT ;  /* 0x000000230400780c */ /* 0x000fc60003fa4270 */
[----:B------:R-:W2:Y:S01]  /*ffd0*/  @P4 LDG.E.U16 R5, desc[UR16][R6.64] ;  /* 0x0000001006054981 */ /* 0x000ea2000c1e1500 */
[----:B------:R-:W-:-:S09]  /*ffe0*/  IMAD.MOV.U32 R21, RZ, RZ, R11 ;  /* 0x000000ffff157224 */ /* 0x000fd200078e000b */
[----:B------:R-:W2:Y:S01]  /*fff0*/  @P5 LDG.E.U16 R47, desc[UR16][R68.64] ;  /* 0x00000010442f5981 */ /* 0x000ea2000c1e1500 */
[----:B------:R-:W-:-:S05]  /*10000*/  IMAD.MOV.U32 R20, RZ, RZ, R10 ;  /* 0x000000ffff147224 */ /* 0x000fca00078e000a */
[----:B------:R-:W2:Y:S04]  /*10010*/  @P4 LDG.E.U16 R39, desc[UR16][R20.64] ;  /* 0x0000001014274981 */ /* 0x000ea8000c1e1500 */
[----:B---3--:R-:W-:Y:S04]  /*10020*/  @P2 STL [R1+0x4cc], R55 ;  /* 0x0004cc3701002387 */ /* 0x008fe80000100800 */
[----:B------:R-:W3:Y:S04]  /*10030*/  LDL.LU.64 R82, [R1+0x8a8] ;  /* 0x0008a80001527983 */ /* 0x000ee80000300a00 */
[----:B------:R-:W3:Y:S04]  /*10040*/  LDL.LU.64 R70, [R1+0x8a0] ;  /* 0x0008a00001467983 */ /* 0x000ee80000300a00 */
[----:B----4-:R0:W-:Y:S04]  /*10050*/  @P3 STL [R1+0x44c], R52 ;  /* 0x00044c3401003387 */ /* 0x0101e80000100800 */
[----:B------:R-:W4:Y:S04]  /*10060*/  LDL.LU R16, [R1+0x59c] ;  /* 0x00059c0001107983 */ /* 0x000f280000300800 */
[----:B------:R-:W3:Y:S04]  /*10070*/  LDL.LU R11, [R1+0x5bc] ;  /* 0x0005bc00010b7983 */ /* 0x000ee80000300800 */
[----:B--2---:R-:W2:Y:S01]  /*10080*/  @P5 LDG.E.U16 R38, desc[UR16][R80.64] ;  /* 0x0000001050265981 */ /* 0x004ea2000c1e1500 */
[----:B------:R-:W-:-:S02]  /*10090*/  ISETP.GT.AND P2, PT, R4, 0x24, PT ;  /* 0x000000240400780c */ /* 0x000fc40003f44270 */
[-C--:B------:R-:W-:Y:S02]  /*100a0*/  LOP3.LUT R51, R51, R50.reuse, RZ, 0x3c, !PT ;  /* 0x0000003233337212 */ /* 0x080fe400078e3cff */
[----:B------:R-:W-:Y:S01]  /*100b0*/  ISETP.GT.AND P3, PT, R4, 0x25, PT ;  /* 0x000000250400780c */ /* 0x000fe20003f64270 */
[----:B------:R-:W-:Y:S01]  /*100c0*/  STL.64 [R1+0x8], R6 ;  /* 0x0000080601007387 */ /* 0x000fe20000100a00 */
[----:B------:R-:W-:-:S03]  /*100d0*/  LOP3.LUT R50, R51, R50, RZ, 0x3c, !PT ;  /* 0x0000003233327212 */ /* 0x000fc600078e3cff */
[----:B------:R-:W-:Y:S01]  /*100e0*/  STL.64 [R1+0x10], R20 ;  /* 0x0000101401007387 */ /* 0x000fe20000100a00 */
[----:B------:R-:W-:-:S03]  /*100f0*/  LOP3.LUT R51, R51, R50, RZ, 0x3c, !PT ;  /* 0x0000003233337212 */ /* 0x000fc600078e3cff */
[----:B0-----:R-:W2:Y:S04]  /*10100*/  LDL R52, [R1+0x4a8] ;  /* 0x0004a80001347983 */ /* 0x001ea80000100800 */
[----:B------:R-:W2:Y:S04]  /*10110*/  @P2 LDG.E.U16 R46, desc[UR16][R64.64] ;  /* 0x00000010402e2981 */ /* 0x000ea8000c1e1500 */
[----:B------:R-:W2:Y:S04]  /*10120*/  @P3 LDG.E.U16 R37, desc[UR16][R50.64] ;  /* 0x0000001032253981 */ /* 0x000ea8000c1e1500 */
[----:B------:R0:W-:Y:S04]  /*10130*/  @P4 STL [R1+0x4c4], R39 ;  /* 0x0004c42701004387 */ /* 0x0001e80000100800 */
[----:B0-----:R-:W2:Y:S04]  /*10140*/  LDL R39, [R1+0x4a4] ;  /* 0x0004a40001277983 */ /* 0x001ea80000100800 */
[----:B------:R-:W2:Y:S04]  /*10150*/  LDL.LU R10, [R1+0x5c0] ;  /* 0x0005c000010a7983 */ /* 0x000ea80000300800 */
[----:B------:R-:W2:Y:S04]  /*10160*/  LDL.LU R7, [R1+0x5d4] ;  /* 0x0005d40001077983 */ /* 0x000ea80000300800 */
[----:B------:R0:W-:Y:S04]  /*10170*/  @P4 STL [R1+0x4c0], R5 ;  /* 0x0004c00501004387 */ /* 0x0001e80000100800 */
[----:B------:R-:W2:Y:S04]  /*10180*/  LDL.LU.64 R68, [R1+0x898] ;  /* 0x0008980001447983 */ /* 0x000ea80000300a00 */
[----:B------:R-:W2:Y:S04]  /*10190*/  LDL.LU R6, [R1+0x5c4] ;  /* 0x0005c40001067983 */ /* 0x000ea80000300800 */
[----:B0-----:R-:W2:Y:S04]  /*101a0*/  LDL.LU R5, [R1+0x5d8] ;  /* 0x0005d80001057983 */ /* 0x001ea80000300800 */
[----:B------:R0:W-:Y:S04]  /*101b0*/  @P5 STL [R1+0x4bc], R47 ;  /* 0x0004bc2f01005387 */ /* 0x0001e80000100800 */
[----:B0-----:R-:W2:Y:S01]  /*101c0*/  LDL R47, [R1+0x4a0] ;  /* 0x0004a000012f7983 */ /* 0x001ea20000100800 */
[----:B----4-:R-:W-:-:S02]  /*101d0*/  IMAD.MOV.U32 R67, RZ, RZ, R16 ;  /* 0x000000ffff437224 */ /* 0x010fc400078e0010 */
[----:B---3--:R-:W-:-:S05]  /*101e0*/  IMAD.MOV.U32 R66, RZ, RZ, R11 ;  /* 0x000000ffff427224 */ /* 0x008fca00078e000b */
[----:B------:R-:W3:Y:S04]  /*101f0*/  @P2 LDG.E.U16 R53, desc[UR16][R66.64] ;  /* 0x0000001042352981 */ /* 0x000ee8000c1e1500 */
[----:B--2---:R0:W-:Y:S04]  /*10200*/  @P5 STL [R1+0x4b8], R38 ;  /* 0x0004b82601005387 */ /* 0x0041e80000100800 */
[----:B0-----:R-:W2:Y:S04]  /*10210*/  LDL R38, [R1+0x49c] ;  /* 0x00049c0001267983 */ /* 0x001ea80000100800 */
[----:B------:R-:W-:Y:S04]  /*10220*/  STL [R1+0x754], R80 ;  /* 0x0007545001007387 */ /* 0x000fe80000100800 */
[----:B------:R-:W-:Y:S04]  /*10230*/  STL [R1+0x750], R81 ;  /* 0x0007505101007387 */ /* 0x000fe80000100800 */
[----:B------:R-:W-:Y:S01]  /*10240*/  STL [R1+0x75c], R66 ;  /* 0x00075c4201007387 */ /* 0x000fe20000100800 */
[----:B------:R-:W-:-:S03]  /*10250*/  LOP3.LUT R49, R49, R48, RZ, 0x3c, !PT ;  /* 0x0000003031317212 */ /* 0x000fc600078e3cff */
[----:B------:R-:W-:Y:S01]  /*10260*/  STL [R1+0x758], R67 ;  /* 0x0007584301007387 */ /* 0x000fe20000100800 */
[----:B------:R-:W-:-:S03]  /*10270*/  ISETP.GT.AND P4, PT, R4, 0x26, PT ;  /* 0x000000260400780c */ /* 0x000fc60003f84270 */
[----:B------:R0:W-:Y:S01]  /*10280*/  @P2 STL [R1+0x4b0], R46 ;  /* 0x0004b02e01002387 */ /* 0x0001e20000100800 */
[----:B------:R-:W-:-:S03]  /*10290*/  LOP3.LUT R48, R49, R48, RZ, 0x3c, !PT ;  /* 0x0000003031307212 */ /* 0x000fc600078e3cff */
[----:B0-----:R-:W4:Y:S04]  /*102a0*/  LDL R46, [R1+0x498] ;  /* 0x00049800012e7983 */ /* 0x001f280000100800 */
[----:B------:R-:W-:Y:S04]  /*102b0*/  STL [R1+0x764], R64 ;  /* 0x0007644001007387 */ /* 0x000fe80000100800 */
[----:B------:R-:W-:Y:S01]  /*102c0*/  STL [R1+0x760], R65 ;  /* 0x0007604101007387 */ /* 0x000fe20000100800 */
[----:B------:R-:W-:Y:S02]  /*102d0*/  LOP3.LUT R19, R19, R18, RZ, 0x3c, !PT ;  /* 0x0000001213137212 */ /* 0x000fe400078e3cff */
[----:B------:R-:W-:-:S02]  /*102e0*/  LOP3.LUT R49, R49, R48, RZ, 0x3c, !PT ;  /* 0x0000003031317212 */ /* 0x000fc400078e3cff */
[----:B------:R-:W-:Y:S02]  /*102f0*/  ISETP.GT.AND P5, PT, R4, 0x27, PT ;  /* 0x000000270400780c */ /* 0x000fe40003fa4270 */
[C---:B------:R-:W-:Y:S01]  /*10300*/  LOP3.LUT R18, R19.reuse, R18, RZ, 0x3c, !PT ;  /* 0x0000001213127212 */ /* 0x040fe200078e3cff */
[----:B------:R-:W4:Y:S03]  /*10310*/  @P3 LDG.E.U16 R52, desc[UR16][R48.64] ;  /* 0x0000001030343981 */ /* 0x000f26000c1e1500 */
[----:B------:R-:W-:Y:S01]  /*10320*/  LOP3.LUT R19, R19, R18, RZ, 0x3c, !PT ;  /* 0x0000001213137212 */ /* 0x000fe200078e3cff */
[----:B------:R-:W-:Y:S02]  /*10330*/  IMAD.MOV.U32 R33, RZ, RZ, R10 ;  /* 0x000000ffff217224 */ /* 0x000fe400078e000a */
[----:B------:R-:W-:Y:S02]  /*10340*/  IMAD.MOV.U32 R32, RZ, RZ, R7 ;  /* 0x000000ffff207224 */ /* 0x000fe400078e0007 */
[----:B------:R-:W-:-:S02]  /*10350*/  IMAD.MOV.U32 R35, RZ, RZ, R6 ;  /* 0x000000ffff237224 */ /* 0x000fc400078e0006 */
[----:B------:R-:W-:-:S05]  /*10360*/  IMAD.MOV.U32 R34, RZ, RZ, R5 ;  /* 0x000000ffff227224 */ /* 0x000fca00078e0005 */
[----:B------:R-:W4:Y:S04]  /*10370*/  @P4 LDG.E.U16 R39, desc[UR16][R34.64] ;  /* 0x0000001022274981 */ /* 0x000f28000c1e1500 */
[----:B------:R-:W4:Y:S04]  /*10380*/  @P4 LDG.E.U16 R47, desc[UR16][R32.64] ;  /* 0x00000010202f4981 */ /* 0x000f28000c1e1500 */
[----:B---3--:R-:W-:Y:S04]  /*10390*/  @P2 STL [R1+0x4b4], R53 ;  /* 0x0004b43501002387 */ /* 0x008fe80000100800 */
[----:B------:R-:W3:Y:S04]  /*103a0*/  LDL.LU R16, [R1+0x5c8] ;  /* 0x0005c80001107983 */ /* 0x000ee80000300800 */
[----:B------:R-:W3:Y:S04]  /*103b0*/  LDL.LU R11, [R1+0x5e0] ;  /* 0x0005e000010b7983 */ /* 0x000ee80000300800 */
[----:B------:R0:W-:Y:S04]  /*103c0*/  @P3 STL [R1+0x4ac], R37 ;  /* 0x0004ac2501003387 */ /* 0x0001e80000100800 */
[----:B0-----:R-:W3:Y:S04]  /*103d0*/  LDL R37, [R1+0x494] ;  /* 0x0004940001257983 */ /* 0x001ee80000100800 */
[----:B--2---:R-:W2:Y:S01]  /*103e0*/  @P5 LDG.E.U16 R38, desc[UR16][R18.64] ;  /* 0x0000001012265981 */ /* 0x004ea2000c1e1500 */
[----:B------:R-:W-:-:S02]  /*103f0*/  LOP3.LUT R13, R13, R12, RZ, 0x3c, !PT ;  /* 0x0000000c0d0d7212 */ /* 0x000fc400078e3cff */
[----:B------:R-:W-:Y:S02]  /*10400*/  ISETP.GT.AND P2, PT, R4, 0x29, PT ;  /* 0x000000290400780c */ /* 0x000fe40003f44270 */
[----:B------:R-:W-:-:S04]  /*10410*/  LOP3.LUT R12, R13, R12, RZ, 0x3c, !PT ;  /* 0x0000000c0d0c7212 */ /* 0x000fc800078e3cff */
[----:B------:R-:W-:Y:S01]  /*10420*/  LOP3.LUT R13, R13, R12, RZ, 0x3c, !PT ;  /* 0x0000000c0d0d7212 */ /* 0x000fe200078e3cff */
[----:B------:R-:W-:Y:S04]  /*10430*/  STL [R1+0x76c], R50 ;  /* 0x00076c3201007387 */ /* 0x000fe80000100800 */
[----:B------:R-:W-:Y:S04]  /*10440*/  STL [R1+0x768], R51 ;  /* 0x0007683301007387 */ /* 0x000fe80000100800 */
[----:B------:R-:W-:Y:S04]  /*10450*/  STL [R1+0x774], R48 ;  /* 0x0007743001007387 */ /* 0x000fe80000100800 */
[----:B------:R-:W-:Y:S04]  /*10460*/  STL [R1+0x770], R49 ;  /* 0x0007703101007387 */ /* 0x000fe80000100800 */
[----:B----4-:R-:W4:Y:S04]  /*10470*/  @P5 LDG.E.U16 R46, desc[UR16][R12.64] ;  /* 0x000000100c2e5981 */ /* 0x010f28000c1e1500 */
[----:B------:R-:W-:Y:S04]  /*10480*/  @P3 STL [R1+0x4a8], R52 ;  /* 0x0004a83401003387 */ /* 0x000fe80000100800 */
[----:B------:R0:W-:Y:S04]  /*10490*/  @P4 STL [R1+0x4a4], R39 ;  /* 0x0004a42701004387 */ /* 0x0001e80000100800 */
[----:B0-----:R-:W4:Y:S04]  /*104a0*/  LDL R39, [R1+0x48c] ;  /* 0x00048c0001277983 */ /* 0x001f280000100800 */
[----:B------:R-:W-:Y:S04]  /*104b0*/  STL [R1+0x780], R34 ;  /* 0x0007802201007387 */ /* 0x000fe80000100800 */
[----:B------:R-:W-:Y:S04]  /*104c0*/  STL [R1+0x778], R35 ;  /* 0x0007782301007387 */ /* 0x000fe80000100800 */
[----:B------:R-:W-:Y:S04]  /*104d0*/  STL [R1+0x788], R32 ;  /* 0x0007882001007387 */ /* 0x000fe80000100800 */
[----:B------:R-:W-:Y:S04]  /*104e0*/  STL [R1+0x784], R33 ;  /* 0x0007842101007387 */ /* 0x000fe80000100800 */
[----:B------:R-:W-:Y:S01]  /*104f0*/  @P4 STL [R1+0x4a0], R47 ;  /* 0x0004a02f01004387 */ /* 0x000fe20000100800 */
[----:B---3--:R-:W-:-:S02]  /*10500*/  IMAD.MOV.U32 R105, RZ, RZ, R16 ;  /* 0x000000ffff697224 */ /* 0x008fc400078e0010 */
[----:B------:R-:W-:-:S05]  /*10510*/  IMAD.MOV.U32 R104, RZ, RZ, R11 ;  /* 0x000000ffff687224 */ /* 0x000fca00078e000b */
[----:B------:R-:W3:Y:S04]  /*10520*/  @P2 LDG.E.U16 R37, desc[UR16][R104.64] ;  /* 0x0000001068252981 */ /* 0x000ee8000c1e1500 */
[----:B--2---:R0:W-:Y:S04]  /*10530*/  @P5 STL [R1+0x49c], R38 ;  /* 0x00049c2601005387 */ /* 0x0041e80000100800 */
[----:B0-----:R-:W2:Y:S04]  /*10540*/  LDL R38, [R1+0x488] ;  /* 0x0004880001267983 */ /* 0x001ea80000100800 */
[----:B------:R-:W2:Y:S04]  /*10550*/  LDL.LU R10, [R1+0x5ec] ;  /* 0x0005ec00010a7983 */ /* 0x000ea80000300800 */
[----:B------:R-:W2:Y:S04]  /*10560*/  LDL.LU R7, [R1+0x5f8] ;  /* 0x0005f80001077983 */ /* 0x000ea80000300800 */
[----:B------:R-:W2:Y:S04]  /*10570*/  LDL.LU R6, [R1+0x5f0] ;  /* 0x0005f00001067983 */ /* 0x000ea80000300800 */
[----:B------:R-:W2:Y:S04]  /*10580*/  LDL.LU R5, [R1+0x5fc] ;  /* 0x0005fc0001057983 */ /* 0x000ea80000300800 */
[----:B------:R0:W-:Y:S01]  /*10590*/  STL [R1+0x790], R18 ;  /* 0x0007901201007387 */ /* 0x0001e20000100800 */
[----:B------:R-:W-:-:S03]  /*105a0*/  ISETP.GT.AND P3, PT, R4, 0x2a, PT ;  /* 0x0000002a0400780c */ /* 0x000fc60003f64270 */
[----:B0-----:R-:W2:Y:S04]  /*105b0*/  LDL.LU R18, [R1+0x460] ;  /* 0x0004600001127983 */ /* 0x001ea80000300800 */
[----:B------:R-:W-:Y:S04]  /*105c0*/  STL [R1+0x78c], R19 ;  /* 0x00078c1301007387 */ /* 0x000fe80000100800 */
[----:B------:R-:W-:Y:S04]  /*105d0*/  STL [R1+0x798], R12 ;  /* 0x0007980c01007387 */ /* 0x000fe80000100800 */
[----:B------:R0:W-:Y:S04]  /*105e0*/  STL [R1+0x794], R13 ;  /* 0x0007940d01007387 */ /* 0x0001e80000100800 */
[----:B0-----:R-:W2:Y:S04]  /*105f0*/  LDL.LU R13, [R1+0x464] ;  /* 0x00046400010d7983 */ /* 0x001ea80000300800 */
[----:B----4-:R-:W-:Y:S04]  /*10600*/  @P5 STL [R1+0x498], R46 ;  /* 0x0004982e01005387 */ /* 0x010fe80000100800 */
[----:B------:R-:W4:Y:S04]  /*10610*/  LDL.LU R12, [R1+0x470] ;  /* 0x00047000010c7983 */ /* 0x000f280000300800 */
[----:B------:R-:W4:Y:S04]  /*10620*/  @P3 LDG.E.U16 R39, desc[UR16][R92.64] ;  /* 0x000000105c273981 */ /* 0x000f28000c1e1500 */
[----:B---3--:R0:W-:Y:S04]  /*10630*/  @P2 STL [R1+0x494], R37 ;  /* 0x0004942501002387 */ /* 0x0081e80000100800 */
[----:B0-----:R-:W3:Y:S04]  /*10640*/  LDL R37, [R1+0x47c] ;  /* 0x00047c0001257983 */ /* 0x001ee80000100800 */
[----:B------:R0:W-:Y:S04]  /*10650*/  STL [R1+0x7a0], R104 ;  /* 0x0007a06801007387 */ /* 0x0001e80000100800 */
[----:B0-----:R-:W4:Y:S04]  /*10660*/  LDL.LU R104, [R1+0x474] ;  /* 0x0004740001687983 */ /* 0x001f280000300800 */
[----:B------:R0:W-:Y:S04]  /*10670*/  STL [R1+0x79c], R105 ;  /* 0x00079c6901007387 */ /* 0x0001e80000100800 */
[----:B--2---:R-:W2:Y:S04]  /*10680*/  @P3 LDG.E.U16 R38, desc[UR16][R90.64] ;  /* 0x000000105a263981 */ /* 0x004ea8000c1e1500 */
[----:B0-----:R-:W2:Y:S04]  /*10690*/  LDL.LU R105, [R1+0x490] ;  /* 0x0004900001697983 */ /* 0x001ea80000300800 */
[----:B------:R-:W-:Y:S04]  /*106a0*/  STL [R1+0x7a8], R102 ;  /* 0x0007a86601007387 */ /* 0x000fe80000100800 */
[----:B------:R-:W-:Y:S04]  /*106b0*/  STL [R1+0x7a4], R103 ;  /* 0x0007a46701007387 */ /* 0x000fe80000100800 */
[----:B------:R-:W4:Y:S04]  /*106c0*/  LDL.LU R16, [R1+0x5f4] ;  /* 0x0005f40001107983 */ /* 0x000f280000300800 */
[----:B------:R-:W4:Y:S04]  /*106d0*/  LDL.LU R11, [R1+0x60c] ;  /* 0x00060c00010b7983 */ /* 0x000f280000300800 */
[----:B------:R-:W-:Y:S04]  /*106e0*/  STL [R1+0x7b0], R92 ;  /* 0x0007b05c01007387 */ /* 0x000fe80000100800 */
[----:B------:R0:W-:Y:S04]  /*106f0*/  STL [R1+0x7ac], R93 ;  /* 0x0007ac5d01007387 */ /* 0x0001e80000100800 */
[----:B0-----:R-:W4:Y:S04]  /*10700*/  LDL.LU R93, [R1+0x480] ;  /* 0x00048000015d7983 */ /* 0x001f280000300800 */
[----:B------:R0:W-:Y:S04]  /*10710*/  STL [R1+0x7b8], R90 ;  /* 0x0007b85a01007387 */ /* 0x0001e80000100800 */
[----:B0-----:R-:W4:Y:S01]  /*10720*/  LDL.LU R90, [R1+0x484] ;  /* 0x00048400015a7983 */ /* 0x001f220000300800 */
[C---:B------:R-:W-:Y:S01]  /*10730*/  ISETP.GT.AND P4, PT, R4.reuse, 0x2b, PT ;  /* 0x0000002b0400780c */ /* 0x040fe20003f84270 */
[----:B------:R-:W-:Y:S01]  /*10740*/  IMAD.MOV.U32 R78, RZ, RZ, R5 ;  /* 0x000000ffff4e7224 */ /* 0x000fe200078e0005 */
[----:B------:R-:W-:Y:S01]  /*10750*/  ISETP.GT.AND P5, PT, R4, 0x2c, PT ;  /* 0x0000002c0400780c */ /* 0x000fe20003fa4270 */
[----:B------:R-:W-:-:S02]  /*10760*/  IMAD.MOV.U32 R79, RZ, RZ, R6 ;  /* 0x000000ffff4f7224 */ /* 0x000fc400078e0006 */
[----:B------:R-:W-:Y:S02]  /*10770*/  IMAD.MOV.U32 R76, RZ, RZ, R7 ;  /* 0x000000ffff4c7224 */ /* 0x000fe400078e0007 */
[----:B------:R-:W-:-:S08]  /*10780*/  IMAD.MOV.U32 R77, RZ, RZ, R10 ;  /* 0x000000ffff4d7224 */ /* 0x000fd000078e000a */
[----:B------:R-:W4:Y:S04]  /*10790*/  @P5 LDG.E.U16 R2, desc[UR16][R60.64] ;  /* 0x000000103c025981 */ /* 0x000f28000c1e1500 */
[----:B------:R-:W-:Y:S04]  /*107a0*/  STL [R1+0x7b4], R91 ;  /* 0x0007b45b01007387 */ /* 0x000fe80000100800 */
[----:B---3--:R-:W3:Y:S04]  /*107b0*/  @P5 LDG.E.U16 R37, desc[UR16][R62.64] ;  /* 0x000000103e255981 */ /* 0x008ee8000c1e1500 */
[----:B--2---:R-:W2:Y:S04]  /*107c0*/  @P2 LDG.E.U16 R105, desc[UR16][R102.64] ;  /* 0x0000001066692981 */ /* 0x004ea8000c1e1500 */
[----:B----4-:R-:W4:Y:S04]  /*107d0*/  @P4 LDG.E.U16 R93, desc[UR16][R76.64] ;  /* 0x000000104c5d4981 */ /* 0x010f28000c1e1500 */
[----:B------:R-:W2:Y:S04]  /*107e0*/  @P4 LDG.E.U16 R90, desc[UR16][R78.64] ;  /* 0x000000104e5a4981 */ /* 0x000ea8000c1e1500 */
[----:B------:R-:W-:Y:S04]  /*107f0*/  @P3 STL [R1+0x488], R38 ;  /* 0x0004882601003387 */ /* 0x000fe80000100800 */
[----:B------:R-:W-:Y:S04]  /*10800*/  @P3 STL [R1+0x48c], R39 ;  /* 0x00048c2701003387 */ /* 0x000fe80000100800 */
[----:B------:R-:W3:Y:S04]  /*10810*/  LDL.LU R10, [R1+0x618] ;  /* 0x00061800010a7983 */ /* 0x000ee80000300800 */
[----:B------:R-:W3:Y:S04]  /*10820*/  LDL.LU R7, [R1+0x680] ;  /* 0x0006800001077983 */ /* 0x000ee80000300800 */
[----:B------:R-:W3:Y:S04]  /*10830*/  LDL.LU R6, [R1+0x61c] ;  /* 0x00061c0001067983 */ /* 0x000ee80000300800 */
[----:B------:R-:W3:Y:S04]  /*10840*/  LDL.LU R5, [R1+0x684] ;  /* 0x0006840001057983 */ /* 0x000ee80000300800 */
[----:B--2---:R-:W-:Y:S04]  /*10850*/  STL [R1+0x830], R90 ;  /* 0x0008305a01007387 */ /* 0x004fe80000100800 */
[----:B------:R-:W-:Y:S04]  /*10860*/  STL [R1+0x7c0], R78 ;  /* 0x0007c04e01007387 */ /* 0x000fe80000100800 */
[----:B------:R-:W-:Y:S04]  /*10870*/  STL [R1+0x7bc], R79 ;  /* 0x0007bc4f01007387 */ /* 0x000fe80000100800 */
[----:B----4-:R-:W-:Y:S04]  /*10880*/  STL [R1+0x834], R93 ;  /* 0x0008345d01007387 */ /* 0x010fe80000100800 */
[----:B------:R-:W-:Y:S04]  /*10890*/  STL [R1+0x7c8], R76 ;  /* 0x0007c84c01007387 */ /* 0x000fe80000100800 */
[----:B------:R-:W-:Y:S04]  /*108a0*/  STL [R1+0x7c4], R77 ;  /* 0x0007c44d01007387 */ /* 0x000fe80000100800 */
[----:B------:R0:W-:Y:S04]  /*108b0*/  STL [R1+0x7d0], R62 ;  /* 0x0007d03e01007387 */ /* 0x0001e80000100800 */
[----:B0-----:R-:W2:Y:S04]  /*108c0*/  LDL.LU R62, [R1+0x468] ;  /* 0x00046800013e7983 */ /* 0x001ea80000300800 */
[----:B------:R-:W-:Y:S04]  /*108d0*/  STL [R1+0x7cc], R63 ;  /* 0x0007cc3f01007387 */ /* 0x000fe80000100800 */
[----:B------:R0:W-:Y:S04]  /*108e0*/  STL [R1+0x478], R2 ;  /* 0x0004780201007387 */ /* 0x0001e80000100800 */
[----:B0-----:R-:W4:Y:S04]  /*108f0*/  LDL.LU R2, [R1+0x894] ;  /* 0x0008940001027983 */ /* 0x001f280000300800 */
[----:B------:R-:W-:Y:S04]  /*10900*/  STL [R1+0x7d8], R60 ;  /* 0x0007d83c01007387 */ /* 0x000fe80000100800 */
[----:B------:R0:W-:Y:S04]  /*10910*/  STL [R1+0x7d4], R61 ;  /* 0x0007d43d01007387 */ /* 0x0001e80000100800 */
[----:B0-----:R-:W4:Y:S01]  /*10920*/  LDL.LU R61, [R1+0x46c] ;  /* 0x00046c00013d7983 */ /* 0x001f220000300800 */
[----:B------:R-:W-:-:S02]  /*10930*/  ISETP.GT.AND P2, PT, R4, 0x2d, PT ;  /* 0x0000002d0400780c */ /* 0x000fc40003f44270 */
[C---:B------:R-:W-:Y:S01]  /*10940*/  ISETP.GT.AND P3, PT, R4.reuse, 0x2e, PT ;  /* 0x0000002e0400780c */ /* 0x040fe20003f64270 */
[----:B------:R-:W-:Y:S02]  /*10950*/  IMAD.MOV.U32 R46, RZ, RZ, R11 ;  /* 0x000000ffff2e7224 */ /* 0x000fe400078e000b */
[----:B------:R-:W-:Y:S01]  /*10960*/  IMAD.MOV.U32 R47, RZ, RZ, R16 ;  /* 0x000000ffff2f7224 */ /* 0x000fe200078e0010 */
[----:B------:R-:W-:-:S07]  /*10970*/  ISETP.GT.AND P4, PT, R4, 0x2f, PT ;  /* 0x0000002f0400780c */ /* 0x000fce0003f84270 */
[----:B------:R-:W4:Y:S04]  /*10980*/  @P2 LDG.E.U16 R104, desc[UR16][R46.64] ;  /* 0x000000102e682981 */ /* 0x000f28000c1e1500 */
[----:B------:R-:W4:Y:S01]  /*10990*/  @P2 LDG.E.U16 R12, desc[UR16][R44.64] ;  /* 0x000000102c0c2981 */ /* 0x000f22000c1e1500 */
[----:B---3--:R-:W-:Y:S02]  /*109a0*/  IMAD.MOV.U32 R16, RZ, RZ, R5 ;  /* 0x000000ffff107224 */ /* 0x008fe400078e0005 */
[----:B------:R-:W-:-:S05]  /*109b0*/  IMAD.MOV.U32 R17, RZ, RZ, R6 ;  /* 0x000000ffff117224 */ /* 0x000fca00078e0006 */
[----:B------:R-:W3:Y:S04]  /*109c0*/  @P4 LDG.E.U16 R13, desc[UR16][R16.64] ;  /* 0x00000010100d4981 */ /* 0x000ee8000c1e1500 */
[----:B--2---:R-:W2:Y:S04]  /*109d0*/  @P3 LDG.E.U16 R62, desc[UR16][R28.64] ;  /* 0x000000101c3e3981 */ /* 0x004ea8000c1e1500 */
[----:B----4-:R-:W4:Y:S01]  /*109e0*/  @P3 LDG.E.U16 R61, desc[UR16][R30.64] ;  /* 0x000000101e3d3981 */ /* 0x010f22000c1e1500 */
[----:B------:R-:W-:Y:S02]  /*109f0*/  IMAD.MOV.U32 R11, RZ, RZ, R10 ;  /* 0x000000ffff0b7224 */ /* 0x000fe400078e000a */
[----:B------:R-:W-:Y:S01]  /*10a00*/  IMAD.MOV.U32 R10, RZ, RZ, R7 ;  /* 0x000000ffff0a7224 */ /* 0x000fe200078e0007 */
[----:B------:R-:W-:Y:S04]  /*10a10*/  @P5 STL [R1+0x47c], R37 ;  /* 0x00047c2501005387 */ /* 0x000fe80000100800 */
[----:B------:R-:W2:Y:S01]  /*10a20*/  @P4 LDG.E.U16 R18, desc[UR16][R10.64] ;  /* 0x000000100a124981 */ /* 0x000ea2000c1e1500 */
[----:B------:R-:W-:-:S03]  /*10a30*/  ISETP.GT.AND P5, PT, R4, 0x31, PT ;  /* 0x000000310400780c */ /* 0x000fc60003fa4270 */
[----:B------:R-:W-:Y:S04]  /*10a40*/  STL [R1+0x810], R104 ;  /* 0x0008106801007387 */ /* 0x000fe80000100800 */
[----:B------:R-:W-:Y:S04]  /*10a50*/  STL [R1+0x7e0], R46 ;  /* 0x0007e02e01007387 */ /* 0x000fe80000100800 */
[----:B------:R-:W-:Y:S04]  /*10a60*/  STL [R1+0x7dc], R47 ;  /* 0x0007dc2f01007387 */ /* 0x000fe80000100800 */
[----:B------:R-:W-:Y:S04]  /*10a70*/  STL [R1+0x814], R12 ;  /* 0x0008140c01007387 */ /* 0x000fe80000100800 */
[----:B------:R-:W-:Y:S01]  /*10a80*/  STL [R1+0x7e8], R44 ;  /* 0x0007e82c01007387 */ /* 0x000fe20000100800 */
[----:B------:R-:W-:-:S03]  /*10a90*/  PRMT R0, RZ, 0x7610, R0 ;  /* 0x00007610ff007816 */ /* 0x000fc60000000000 */
[----:B------:R-:W-:Y:S04]  /*10aa0*/  STL [R1+0x7e4], R45 ;  /* 0x0007e42d01007387 */ /* 0x000fe80000100800 */
[----:B------:R-:W3:Y:S04]  /*10ab0*/  @P5 LDG.E.U16 R0, desc[UR16][R98.64] ;  /* 0x0000001062005981 */ /* 0x000ee8000c1e1500 */
[----:B----4-:R0:W-:Y:S04]  /*10ac0*/  STL [R1+0x7f4], R61 ;  /* 0x0007f43d01007387 */ /* 0x0101e80000100800 */
[----:B0-----:R-:W4:Y:S04]  /*10ad0*/  LDL.LU R61, [R1+0x450] ;  /* 0x00045000013d7983 */ /* 0x001f280000300800 */
[----:B------:R-:W-:Y:S04]  /*10ae0*/  STL [R1+0x7f0], R30 ;  /* 0x0007f01e01007387 */ /* 0x000fe80000100800 */
[----:B------:R-:W-:Y:S04]  /*10af0*/  STL [R1+0x7ec], R31 ;  /* 0x0007ec1f01007387 */ /* 0x000fe80000100800 */
[----:B--2---:R-:W-:Y:S04]  /*10b00*/  STL [R1+0x800], R62 ;  /* 0x0008003e01007387 */ /* 0x004fe80000100800 */
[----:B------:R-:W-:Y:S04]  /*10b10*/  STL [R1+0x7fc], R28 ;  /* 0x0007fc1c01007387 */ /* 0x000fe80000100800 */
[----:B------:R-:W-:Y:S04]  /*10b20*/  STL [R1+0x7f8], R29 ;  /* 0x0007f81d01007387 */ /* 0x000fe80000100800 */
[----:B---3--:R-:W-:Y:S04]  /*10b30*/  STL [R1+0x80c], R13 ;  /* 0x00080c0d01007387 */ /* 0x008fe80000100800 */
[----:B------:R-:W-:Y:S04]  /*10b40*/  STL [R1+0x808], R16 ;  /* 0x0008081001007387 */ /* 0x000fe80000100800 */
[----:B------:R0:W-:Y:S04]  /*10b50*/  STL [R1+0x804], R17 ;  /* 0x0008041101007387 */ /* 0x0001e80000100800 */
[----:B0-----:R-:W2:Y:S04]  /*10b60*/  LDL.LU R17, [R1+0x454] ;  /* 0x0004540001117983 */ /* 0x001ea80000300800 */
[----:B------:R-:W-:Y:S04]  /*10b70*/  STL [R1+0x820], R18 ;  /* 0x0008201201007387 */ /* 0x000fe80000100800 */
[----:B------:R0:W-:Y:S01]  /*10b80*/  STL [R1+0x81c], R10 ;  /* 0x00081c0a01007387 */ /* 0x0001e20000100800 */
[----:B------:R-:W-:-:S03]  /*10b90*/  ISETP.GT.AND P2, PT, R4, 0x32, PT ;  /* 0x000000320400780c */ /* 0x000fc60003f44270 */
[----:B0-----:R-:W3:Y:S04]  /*10ba0*/  LDL.LU R10, [R1+0x45c] ;  /* 0x00045c00010a7983 */ /* 0x001ee80000300800 */
[----:B------:R-:W-:Y:S04]  /*10bb0*/  STL [R1+0x818], R11 ;  /* 0x0008180b01007387 */ /* 0x000fe80000100800 */
[----:B------:R-:W-:Y:S04]  /*10bc0*/  STL [R1+0x828], R100 ;  /* 0x0008286401007387 */ /* 0x000fe80000100800 */
[----:B------:R-:W-:Y:S04]  /*10bd0*/  STL [R1+0x824], R101 ;  /* 0x0008246501007387 */ /* 0x000fe80000100800 */
[----:B------:R0:W-:Y:S04]  /*10be0*/  STL [R1+0x458], R0 ;  /* 0x0004580001007387 */ /* 0x0001e80000100800 */
[----:B0-----:R-:W3:Y:S04]  /*10bf0*/  LDL.LU R0, [R1+0x890] ;  /* 0x0008900001007983 */ /* 0x001ee80000300800 */
        /* <DEDUP_REMOVED lines=16> */
[----:B------:R-:W0:Y:S01]  /*10d00*/  S2R R55, SR_TID.X ;  /* 0x0000000000377919 */ /* 0x000e220000002100 */
[----:B------:R-:W-:-:S02]  /*10d10*/  ISETP.GT.AND P3, PT, R4, 0x33, PT ;  /* 0x000000330400780c */ /* 0x000fc40003f64270 */
[----:B------:R-:W-:Y:S02]  /*10d20*/  ISETP.GT.AND P4, PT, R4, 0x34, PT ;  /* 0x000000340400780c */ /* 0x000fe40003f84270 */
[----:B------:R-:W-:Y:S02]  /*10d30*/  PRMT R29, RZ, 0x7610, R29 ;  /* 0x00007610ff1d7816 */ /* 0x000fe4000000001d */
[----:B------:R-:W-:Y:S02]  /*10d40*/  PRMT R44, RZ, 0x7610, R44 ;  /* 0x00007610ff2c7816 */ /* 0x000fe4000000002c */
[----:B------:R-:W-:Y:S02]  /*10d50*/  PRMT R31, RZ, 0x7610, R31 ;  /* 0x00007610ff1f7816 */ /* 0x000fe4000000001f */
[----:B------:R-:W-:Y:S02]  /*10d60*/  PRMT R77, RZ, 0x7610, R77 ;  /* 0x00007610ff4d7816 */ /* 0x000fe4000000004d */
[----:B------:R-:W-:-:S02]  /*10d70*/  PRMT R13, RZ, 0x7610, R13 ;  /* 0x00007610ff0d7816 */ /* 0x000fc4000000000d */
[----:B------:R-:W-:Y:S02]  /*10d80*/  PRMT R34, RZ, 0x7610, R34 ;  /* 0x00007610ff227816 */ /* 0x000fe40000000022 */
[----:B------:R-:W-:Y:S02]  /*10d90*/  PRMT R63, RZ, 0x7610, R63 ;  /* 0x00007610ff3f7816 */ /* 0x000fe4000000003f */
[----:B------:R-:W-:Y:S02]  /*10da0*/  ISETP.GT.AND P6, PT, R4, 0x38, PT ;  /* 0x000000380400780c */ /* 0x000fe40003fc4270 */
[----:B------:R-:W-:Y:S02]  /*10db0*/  PRMT R19, RZ, 0x7610, R19 ;  /* 0x00007610ff137816 */ /* 0x000fe40000000013 */
[----:B------:R-:W-:Y:S02]  /*10dc0*/  PRMT R32, RZ, 0x7610, R32 ;  /* 0x00007610ff207816 */ /* 0x000fe40000000020 */
[----:B------:R-:W-:-:S02]  /*10dd0*/  PRMT R46, RZ, 0x7610, R46 ;  /* 0x00007610ff2e7816 */ /* 0x000fc4000000002e */
[----:B------:R-:W-:Y:S02]  /*10de0*/  PRMT R45, RZ, 0x7610, R45 ;  /* 0x00007610ff2d7816 */ /* 0x000fe4000000002d */
[----:B------:R-:W-:Y:S02]  /*10df0*/  PRMT R12, RZ, 0x7610, R12 ;  /* 0x00007610ff0c7816 */ /* 0x000fe4000000000c */
[----:B------:R-:W-:Y:S01]  /*10e00*/  PRMT R18, RZ, 0x7610, R18 ;  /* 0x00007610ff127816 */ /* 0x000fe20000000012 */
[----:B----4-:R-:W4:Y:S04]  /*10e10*/  @P2 LDG.E.U16 R61, desc[UR16][R86.64] ;  /* 0x00000010563d2981 */ /* 0x010f28000c1e1500 */
[----:B--2---:R-:W2:Y:S01]  /*10e20*/  @P2 LDG.E.U16 R17, desc[UR16][R88.64] ;  /* 0x0000001058112981 */ /* 0x004ea2000c1e1500 */
[----:B------:R-:W-:-:S03]  /*10e30*/  ISETP.GT.AND P2, PT, R4, 0x36, PT ;  /* 0x000000360400780c */ /* 0x000fc60003f44270 */
[----:B------:R-:W-:Y:S04]  /*10e40*/  STL [R1+0x838], R98 ;  /* 0x0008386201007387 */ /* 0x000fe80000100800 */
[----:B------:R1:W-:Y:S04]  /*10e50*/  STL [R1+0x82c], R99 ;  /* 0x00082c6301007387 */ /* 0x0003e80000100800 */
[----:B------:R-:W4:Y:S04]  /*10e60*/  @P3 LDG.E.U16 R29, desc[UR16][R74.64] ;  /* 0x000000104a1d3981 */ /* 0x000f28000c1e1500 */
[----:B------:R-:W4:Y:S04]  /*10e70*/  @P4 LDG.E.U16 R44, desc[UR16][R58.64] ;  /* 0x000000103a2c4981 */ /* 0x000f28000c1e1500 */
[----:B---3--:R3:W4:Y:S01]  /*10e80*/  @P5 LDG.E.U16 R10, desc[UR16][R100.64] ;  /* 0x00000010640a5981 */ /* 0x008722000c1e1500 */
[----:B------:R-:W-:-:S02]  /*10e90*/  ISETP.GT.AND P5, PT, R4, 0x35, PT ;  /* 0x000000350400780c */ /* 0x000fc40003fa4270 */
[----:B-1----:R-:W-:Y:S01]  /*10ea0*/  PRMT R99, RZ, 0x7610, R99 ;  /* 0x00007610ff637816 */ /* 0x002fe20000000063 */
[----:B------:R-:W4:Y:S01]  /*10eb0*/  @P4 LDG.E.U16 R31, desc[UR16][R56.64] ;  /* 0x00000010381f4981 */ /* 0x000f22000c1e1500 */
[----:B------:R-:W-:-:S03]  /*10ec0*/  ISETP.GT.AND P4, PT, R4, 0x39, PT ;  /* 0x000000390400780c */ /* 0x000fc60003f84270 */
[----:B------:R-:W4:Y:S04]  /*10ed0*/  @P2 LDG.E.U16 R34, desc[UR16][R26.64] ;  /* 0x000000101a222981 */ /* 0x000f28000c1e1500 */
[----:B------:R-:W4:Y:S01]  /*10ee0*/  @P3 LDG.E.U16 R99, desc[UR16][R72.64] ;  /* 0x0000001048633981 */ /* 0x000f22000c1e1500 */
[----:B------:R-:W-:-:S03]  /*10ef0*/  ISETP.GT.AND P3, PT, R4, 0x37, PT ;  /* 0x000000370400780c */ /* 0x000fc60003f64270 */
[----:B------:R-:W4:Y:S04]  /*10f00*/  @P5 LDG.E.U16 R77, desc[UR16][R42.64] ;  /* 0x000000102a4d5981 */ /* 0x000f28000c1e1500 */
[----:B------:R-:W4:Y:S01]  /*10f10*/  @P5 LDG.E.U16 R13, desc[UR16][R40.64] ;  /* 0x00000010280d5981 */ /* 0x000f22000c1e1500 */
[----:B------:R-:W-:-:S03]  /*10f20*/  ISETP.GT.AND P5, PT, R4, 0x3a, PT ;  /* 0x0000003a0400780c */ /* 0x000fc60003fa4270 */
[----:B------:R-:W4:Y:S01]  /*10f30*/  @P2 LDG.E.U16 R63, desc[UR16][R24.64] ;  /* 0x00000010183f2981 */ /* 0x000f22000c1e1500 */
[----:B------:R-:W-:Y:S02]  /*10f40*/  ISETP.GT.AND P2, PT, R4, 0x3b, PT ;  /* 0x0000003b0400780c */ /* 0x000fe40003f44270 */
[----:B---3--:R-:W-:Y:S01]  /*10f50*/  PRMT R100, RZ, 0x7610, R100 ;  /* 0x00007610ff647816 */ /* 0x008fe20000000064 */
[----:B------:R-:W3:Y:S01]  /*10f60*/  @P6 LDG.E.U16 R119, desc[UR16][R108.64] ;  /* 0x000000106c776981 */ /* 0x000ee2000c1e1500 */
[----:B0-----:R-:W-:-:S03]  /*10f70*/  LOP3.LUT R55, R55, 0x3f, RZ, 0xc0, !PT ;  /* 0x0000003f37377812 */ /* 0x001fc600078ec0ff */
[----:B------:R-:W3:Y:S01]  /*10f80*/  @P6 LDG.E.U16 R118, desc[UR16][R106.64] ;  /* 0x000000106a766981 */ /* 0x000ee2000c1e1500 */
[----:B------:R-:W-:-:S03]  /*10f90*/  ISETP.GT.AND P6, PT, R4, 0x3d, PT ;  /* 0x0000003d0400780c */ /* 0x000fc60003fc4270 */
[----:B------:R-:W3:Y:S04]  /*10fa0*/  @P3 LDG.E.U16 R19, desc[UR16][R14.64] ;  /* 0x000000100e133981 */ /* 0x000ee8000c1e1500 */
[----:B------:R-:W3:Y:S01]  /*10fb0*/  @P3 LDG.E.U16 R32, desc[UR16][R8.64] ;  /* 0x0000001008203981 */ /* 0x000ee2000c1e1500 */
[----:B------:R-:W-:-:S03]  /*10fc0*/  ISETP.GT.AND P3, PT, R4, 0x3c, PT ;  /* 0x0000003c0400780c */ /* 0x000fc60003f64270 */
[----:B------:R-:W3:Y:S04]  /*10fd0*/  @P4 LDG.E.U16 R46, desc[UR16][R94.64] ;  /* 0x000000105e2e4981 */ /* 0x000ee8000c1e1500 */
[----:B------:R-:W3:Y:S04]  /*10fe0*/  @P5 LDG.E.U16 R45, desc[UR16][R84.64] ;  /* 0x00000010542d5981 */ /* 0x000ee8000c1e1500 */
[----:B------:R-:W3:Y:S01]  /*10ff0*/  @P5 LDG.E.U16 R12, desc[UR16][R82.64] ;  /* 0x00000010520c5981 */ /* 0x000ee2000c1e1500 */
[----:B------:R-:W-:-:S03]  /*11000*/  ISETP.GT.AND P5, PT, R4, 0x3f, PT ;  /* 0x0000003f0400780c */ /* 0x000fc60003fa4270 */
[----:B------:R-:W3:Y:S04]  /*11010*/  @P2 LDG.E.U16 R100, desc[UR16][R70.64] ;  /* 0x0000001046642981 */ /* 0x000ee8000c1e1500 */
[----:B------:R-:W3:Y:S01]  /*11020*/  @P2 LDG.E.U16 R18, desc[UR16][R68.64] ;  /* 0x0000001044122981 */ /* 0x000ee2000c1e1500 */
[----:B------:R-:W-:-:S03]  /*11030*/  ISETP.GE.AND P2, PT, R55, R4, PT ;  /* 0x000000043700720c */ /* 0x000fc60003f46270 */
[----:B--2---:R-:W-:Y:S04]  /*11040*/  STL [R1+0x844], R17 ;  /* 0x0008441101007387 */ /* 0x004fe80000100800 */
[----:B------:R-:W-:Y:S04]  /*11050*/  STL [R1+0x840], R88 ;  /* 0x0008405801007387 */ /* 0x000fe80000100800 */
[----:B------:R-:W-:Y:S04]  /*11060*/  STL [R1+0x83c], R89 ;  /* 0x00083c5901007387 */ /* 0x000fe80000100800 */
[----:B------:R-:W-:Y:S04]  /*11070*/  STL [R1+0x84c], R86 ;  /* 0x00084c5601007387 */ /* 0x000fe80000100800 */
[----:B------:R0:W-:Y:S02]  /*11080*/  STL [R1+0x848], R87 ;  /* 0x0008485701007387 */ /* 0x0001e40000100800 */
[----:B0-----:R-:W-:-:S02]  /*11090*/  PRMT R87, RZ, 0x7610, R87 ;  /* 0x00007610ff577816 */ /* 0x001fc40000000057 */
[----:B------:R0:W-:Y:S04]  /*110a0*/  STL.64 [R1+0x850], R74 ;  /* 0x0008504a01007387 */ /* 0x0001e80000100a00 */
[----:B------:R-:W2:Y:S04]  /*110b0*/  LDL R17, [R1+0x354] ;  /* 0x0003540001117983 */ /* 0x000ea80000100800 */
[----:B------:R-:W3:Y:S01]  /*110c0*/  @P4 LDG.E.U16 R87, desc[UR16][R96.64] ;  /* 0x0000001060574981 */ /* 0x000ee2000c1e1500 */
[----:B------:R-:W-:Y:S01]  /*110d0*/  ISETP.GT.AND P4, PT, R4, 0x3e, PT ;  /* 0x0000003e0400780c */ /* 0x000fe20003f84270 */
[----:B------:R-:W-:-:S02]  /*110e0*/  IMAD.MOV.U32 R4, RZ, RZ, R5 ;  /* 0x000000ffff047224 */ /* 0x000fc400078e0005 */
[----:B------:R-:W-:Y:S01]  /*110f0*/  IMAD.MOV.U32 R5, RZ, RZ, R54 ;  /* 0x000000ffff057224 */ /* 0x000fe200078e0036 */
[----:B0-----:R-:W3:Y:S01]  /*11100*/  LDL R75, [R1+0x344] ;  /* 0x00034400014b7983 */ /* 0x001ee20000100800 */
[----:B------:R-:W-:-:S03]  /*11110*/  IMAD.MOV.U32 R54, RZ, RZ, R11 ;  /* 0x000000ffff367224 */ /* 0x000fc600078e000b */
[----:B------:R-:W3:Y:S04]  /*11120*/  LDL R74, [R1+0x348] ;  /* 0x00034800014a7983 */ /* 0x000ee80000100800 */
[----:B------:R-:W4:Y:S01]  /*11130*/  LDL R11, [R1+0x358] ;  /* 0x00035800010b7983 */ /* 0x000f220000100800 */
[----:B------:R-:W-:Y:S01]  /*11140*/  PRMT R30, RZ, 0x7610, R30 ;  /* 0x00007610ff1e7816 */ /* 0x000fe2000000001e */
[----:B------:R-:W-:Y:S01]  /*11150*/  IMAD.MOV.U32 R55, RZ, RZ, R47 ;  /* 0x000000ffff377224 */ /* 0x000fe200078e002f */
[----:B------:R-:W-:Y:S01]  /*11160*/  PRMT R28, RZ, 0x7610, R28 ;  /* 0x00007610ff1c7816 */ /* 0x000fe2000000001c */
[----:B------:R-:W4:Y:S01]  /*11170*/  LDL R60, [R1+0x364] ;  /* 0x00036400013c7983 */ /* 0x000f220000100800 */
[----:B------:R-:W-:Y:S02]  /*11180*/  PRMT R16, RZ, 0x7610, R16 ;  /* 0x00007610ff107816 */ /* 0x000fe40000000010 */
[----:B------:R-:W-:Y:S01]  /*11190*/  PRMT R62, RZ, 0x7610, R62 ;  /* 0x00007610ff3e7816 */ /* 0x000fe2000000003e */
[----:B------:R-:W4:Y:S01]  /*111a0*/  @P3 LDG.E.U16 R30, desc[UR16][R54.64] ;  /* 0x00000010361e3981 */ /* 0x000f22000c1e1500 */
[----:B------:R-:W-:-:S02]  /*111b0*/  PRMT R76, RZ, 0x7610, R76 ;  /* 0x00007610ff4c7816 */ /* 0x000fc4000000004c */
[----:B------:R-:W-:Y:S01]  /*111c0*/  PRMT R78, RZ, 0x7610, R78 ;  /* 0x00007610ff4e7816 */ /* 0x000fe2000000004e */
[----:B------:R-:W4:Y:S01]  /*111d0*/  @P3 LDG.E.U16 R28, desc[UR16][R52.64] ;  /* 0x00000010341c3981 */ /* 0x000f22000c1e1500 */
[----:B------:R-:W-:Y:S02]  /*111e0*/  PRMT R33, RZ, 0x7610, R33 ;  /* 0x00007610ff217816 */ /* 0x000fe40000000021 */
[----:B------:R-:W-:Y:S01]  /*111f0*/  PRMT R2, RZ, 0x7610, R2 ;  /* 0x00007610ff027816 */ /* 0x000fe20000000002 */
[----:B------:R-:W4:Y:S04]  /*11200*/  @P6 LDG.E.U16 R16, desc[UR16][R38.64] ;  /* 0x0000001026106981 */ /* 0x000f28000c1e1500 */
[----:B------:R-:W4:Y:S04]  /*11210*/  @P6 LDG.E.U16 R62, desc[UR16][R36.64] ;  /* 0x00000010243e6981 */ /* 0x000f28000c1e1500 */
[----:B------:R-:W4:Y:S04]  /*11220*/  @P4 LDG.E.U16 R76, desc[UR16][R22.64] ;  /* 0x00000010164c4981 */ /* 0x000f28000c1e1500 */
[----:B------:R-:W4:Y:S04]  /*11230*/  @P4 LDG.E.U16 R78, desc[UR16][R20.64] ;  /* 0x00000010144e4981 */ /* 0x000f28000c1e1500 */
[----:B------:R-:W4:Y:S04]  /*11240*/  @P5 LDG.E.U16 R33, desc[UR16][R6.64] ;  /* 0x0000001006215981 */ /* 0x000f28000c1e1500 */
[----:B------:R-:W4:Y:S01]  /*11250*/  @P5 LDG.E.U16 R2, desc[UR16][R4.64] ;  /* 0x0000001004025981 */ /* 0x000f22000c1e1500 */
[----:B------:R-:W-:Y:S01]  /*11260*/  BAR.SYNC.DEFER_BLOCKING 0x0 ;  /* 0x0000000000007b1d */ /* 0x000fe20000010000 */
[----:B------:R-:W-:-:S05]  /*11270*/  PRMT R35, RZ, 0x7610, R35 ;  /* 0x00007610ff237816 */ /* 0x000fca0000000023 */
[----:B------:R-:W4:Y:S04]  /*11280*/  LDL R47, [R1+0x368] ;  /* 0x00036800012f7983 */ /* 0x000f280000100800 */
[----:B------:R-:W4:Y:S04]  /*11290*/  LDL R86, [R1+0x374] ;  /* 0x0003740001567983 */ /* 0x000f280000100800 */
[----:B------:R-:W4:Y:S04]  /*112a0*/  LDL R79, [R1+0x378] ;  /* 0x00037800014f7983 */ /* 0x000f280000100800 */
[----:B------:R-:W4:Y:S04]  /*112b0*/  LDL.LU R92, [R1+0x23c] ;  /* 0x00023c00015c7983 */ /* 0x000f280000300800 */
[----:B------:R-:W4:Y:S01]  /*112c0*/  LDL.LU R103, [R1+0x240] ;  /* 0x0002400001677983 */ /* 0x000f220000300800 */
[----:B--2---:R-:W-:-:S03]  /*112d0*/  @!P2 IMAD.MOV.U32 R89, RZ, RZ, R17 ;  /* 0x000000ffff59a224 */ /* 0x004fc600078e0011 */
[----:B------:R-:W2:Y:S04]  /*112e0*/  LDL R17, [R1+0x394] ;  /* 0x0003940001117983 */ /* 0x000ea80000100800 */
[----:B---3--:R-:W3:Y:S01]  /*112f0*/  @!P2 LDG.E.U16 R35, desc[UR16][R74.64] ;  /* 0x000000104a23a981 */ /* 0x008ee2000c1e1500 */
[----:B----4-:R-:W-:-:S03]  /*11300*/  @!P2 IMAD.MOV.U32 R88, RZ, RZ, R11 ;  /* 0x000000ffff58a224 */ /* 0x010fc600078e000b */
[----:B------:R-:W4:Y:S04]  /*11310*/  LDL R11, [R1+0x398] ;  /* 0x00039800010b7983 */ /* 0x000f280000100800 */
[----:B------:R-:W3:Y:S04]  /*11320*/  LDL R75, [R1+0x384] ;  /* 0x00038400014b7983 */ /* 0x000ee80000100800 */
[----:B------:R-:W3:Y:S01]  /*11330*/  LDL R74, [R1+0x388] ;  /* 0x00038800014a7983 */ /* 0x000ee20000100800 */
[----:B------:R-:W-:Y:S02]  /*11340*/  PRMT R48, RZ, 0x7610, R48 ;  /* 0x00007610ff307816 */ /* 0x000fe40000000030 */
[----:B------:R-:W-:Y:S01]  /*11350*/  PRMT R49, RZ, 0x7610, R49 ;  /* 0x00007610ff317816 */ /* 0x000fe20000000031 */
[----:B------:R-:W3:Y:S04]  /*11360*/  LDL.LU R102, [R1+0x244] ;  /* 0x0002440001667983 */ /* 0x000ee80000300800 */
[----:B------:R0:W3:Y:S01]  /*11370*/  @!P2 LDG.E.U16 R48, desc[UR16][R88.64] ;  /* 0x000000105830a981 */ /* 0x0000e2000c1e1500 */
[----:B------:R-:W-:-:S02]  /*11380*/  PRMT R51, RZ, 0x7610, R51 ;  /* 0x00007610ff337816 */ /* 0x000fc40000000033 */
[----:B------:R-:W-:Y:S01]  /*11390*/  PRMT R50, RZ, 0x7610, R50 ;  /* 0x00007610ff327816 */ /* 0x000fe20000000032 */
[----:B0-----:R-:W-:Y:S02]  /*113a0*/  @!P2 IMAD.MOV.U32 R89, RZ, RZ, R60 ;  /* 0x000000ffff59a224 */ /* 0x001fe400078e003c */
[----:B------:R-:W3:Y:S01]  /*113b0*/  LDL R60, [R1+0x3a4] ;  /* 0x0003a400013c7983 */ /* 0x000ee20000100800 */
[----:B------:R-:W-:-:S03]  /*113c0*/  @!P2 IMAD.MOV.U32 R88, RZ, RZ, R47 ;  /* 0x000000ffff58a224 */ /* 0x000fc600078e002f */
[----:B------:R-:W3:Y:S04]  /*113d0*/  LDL R47, [R1+0x3a8] ;  /* 0x0003a800012f7983 */ /* 0x000ee80000100800 */
[----:B------:R0:W3:Y:S02]  /*113e0*/  @!P2 LDG.E.U16 R49, desc[UR16][R88.64] ;  /* 0x000000105831a981 */ /* 0x0000e4000c1e1500 */
[----:B0-----:R-:W-:Y:S02]  /*113f0*/  @!P2 IMAD.MOV.U32 R88, RZ, RZ, R79 ;  /* 0x000000ffff58a224 */ /* 0x001fe400078e004f */
[----:B------:R-:W-:Y:S01]  /*11400*/  @!P2 IMAD.MOV.U32 R89, RZ, RZ, R86 ;  /* 0x000000ffff59a224 */ /* 0x000fe200078e0056 */
[----:B------:R-:W3:Y:S04]  /*11410*/  LDL.LU R79, [R1+0x248] ;  /* 0x00024800014f7983 */ /* 0x000ee80000300800 */
[----:B------:R2:W3:Y:S02]  /*11420*/  @!P2 LDG.E.U16 R50, desc[UR16][R88.64] ;  /* 0x000000105832a981 */ /* 0x0004e4000c1e1500 */
[----:B--2---:R-:W-:-:S02]  /*11430*/  @!P2 IMAD.MOV.U32 R89, RZ, RZ, R17 ;  /* 0x000000ffff59a224 */ /* 0x004fc400078e0011 */
[----:B----4-:R-:W-:Y:S01]  /*11440*/  @!P2 IMAD.MOV.U32 R88, RZ, RZ, R11 ;  /* 0x000000ffff58a224 */ /* 0x010fe200078e000b */
[----:B---3--:R-:W2:Y:S04]  /*11450*/  @!P2 LDG.E.U16 R51, desc[UR16][R74.64] ;  /* 0x000000104a33a981 */ /* 0x008ea8000c1e1500 */
[----:B------:R-:W3:Y:S04]  /*11460*/  LDL R75, [R1+0x3b4] ;  /* 0x0003b400014b7983 */ /* 0x000ee80000100800 */
[----:B------:R-:W3:Y:S04]  /*11470*/  LDL R74, [R1+0x3b8] ;  /* 0x0003b800014a7983 */ /* 0x000ee80000100800 */
[----:B------:R-:W4:Y:S04]  /*11480*/  LDL.LU R90, [R1+0x250] ;  /* 0x00025000015a7983 */ /* 0x000f280000300800 */
[----:B------:R-:W2:Y:S04]  /*11490*/  LDL R17, [R1+0x3c4] ;  /* 0x0003c40001117983 */ /* 0x000ea80000100800 */
[----:B------:R-:W4:Y:S01]  /*114a0*/  LDL R11, [R1+0x3c8] ;  /* 0x0003c800010b7983 */ /* 0x000f220000100800 */
[----:B------:R-:W-:-:S03]  /*114b0*/  PRMT R64, RZ, 0x7610, R64 ;  /* 0x00007610ff407816 */ /* 0x000fc60000000040 */
[----:B------:R-:W4:Y:S04]  /*114c0*/  LDL.LU R91, [R1+0x254] ;  /* 0x00025400015b7983 */ /* 0x000f280000300800 */
[----:B------:R0:W4:Y:S01]  /*114d0*/  @!P2 LDG.E.U16 R64, desc[UR16][R88.64] ;  /* 0x000000105840a981 */ /* 0x000122000c1e1500 */
[----:B------:R-:W-:Y:S02]  /*114e0*/  PRMT R66, RZ, 0x7610, R66 ;  /* 0x00007610ff427816 */ /* 0x000fe40000000042 */
[----:B------:R-:W-:Y:S01]  /*114f0*/  PRMT R65, RZ, 0x7610, R65 ;  /* 0x00007610ff417816 */ /* 0x000fe20000000041 */
[----:B0-----:R-:W-:Y:S02]  /*11500*/  @!P2 IMAD.MOV.U32 R88, RZ, RZ, R47 ;  /* 0x000000ffff58a224 */ /* 0x001fe400078e002f */
[----:B------:R-:W-:Y:S01]  /*11510*/  @!P2 IMAD.MOV.U32 R89, RZ, RZ, R60 ;  /* 0x000000ffff59a224 */ /* 0x000fe200078e003c */
[----:B------:R-:W4:Y:S04]  /*11520*/  LDL R47, [R1+0x3d8] ;  /* 0x0003d800012f7983 */ /* 0x000f280000100800 */
[----:B------:R-:W4:Y:S04]  /*11530*/  LDL R60, [R1+0x3d4] ;  /* 0x0003d400013c7983 */ /* 0x000f280000100800 */
[----:B------:R0:W-:Y:S04]  /*11540*/  STS.U16 [R0+UR5+0x10000], R92 ;  /* 0x0100005c00007988 */ /* 0x0001e80008000405 */
[----:B------:R1:W-:Y:S04]  /*11550*/  STS.U16 [R0+UR5+0x18000], R103 ;  /* 0x0180006700007988 */ /* 0x0003e80008000405 */
[----:B------:R2:W4:Y:S04]  /*11560*/  @!P2 LDG.E.U16 R65, desc[UR16][R88.64] ;  /* 0x000000105841a981 */ /* 0x000528000c1e1500 */
[----:B0-----:R-:W4:Y:S04]  /*11570*/  LDL.LU R92, [R1+0x258] ;  /* 0x00025800015c7983 */ /* 0x001f280000300800 */
[----:B-1----:R-:W4:Y:S04]  /*11580*/  LDL.LU R103, [R1+0x25c] ;  /* 0x00025c0001677983 */ /* 0x002f280000300800 */
[----:B------:R0:W-:Y:S04]  /*11590*/  STS.U16 [R0+UR5+0x10400], R102 ;  /* 0x0104006600007988 */ /* 0x0001e80008000405 */
[----:B---3--:R-:W3:Y:S01]  /*115a0*/  @!P2 LDG.E.U16 R66, desc[UR16][R74.64] ;  /* 0x000000104a42a981 */ /* 0x008ee2000c1e1500 */
[----:B--2---:R-:W-:-:S03]  /*115b0*/  @!P2 IMAD.MOV.U32 R89, RZ, RZ, R17 ;  /* 0x000000ffff59a224 */ /* 0x004fc600078e0011 */
[----:B------:R-:W2:Y:S01]  /*115c0*/  LDL R75, [R1+0x3e4] ;  /* 0x0003e400014b7983 */ /* 0x000ea20000100800 */
[----:B----4-:R-:W-:-:S03]  /*115d0*/  @!P2 IMAD.MOV.U32 R88, RZ, RZ, R11 ;  /* 0x000000ffff58a224 */ /* 0x010fc600078e000b */
[----:B------:R-:W2:Y:S04]  /*115e0*/  LDL R74, [R1+0x3e8] ;  /* 0x0003e800014a7983 */ /* 0x000ea80000100800 */
[----:B0-----:R-:W4:Y:S04]  /*115f0*/  LDL.LU R102, [R1+0x260] ;  /* 0x0002600001667983 */ /* 0x001f280000300800 */
[----:B------:R-:W3:Y:S04]  /*11600*/  LDL R17, [R1+0x3f4] ;  /* 0x0003f40001117983 */ /* 0x000ee80000100800 */
[----:B------:R-:W4:Y:S01]  /*11610*/  LDL R11, [R1+0x3f8] ;  /* 0x0003f800010b7983 */ /* 0x000f220000100800 */
[----:B------:R-:W-:-:S03]  /*11620*/  PRMT R67, RZ, 0x7610, R67 ;  /* 0x00007610ff437816 */ /* 0x000fc60000000043 */
[----:B------:R0:W-:Y:S04]  /*11630*/  STS.U16 [R0+UR5+0x18400], R79 ;  /* 0x0184004f00007988 */ /* 0x0001e80008000405 */
[----:B------:R-:W4:Y:S04]  /*11640*/  LDL R86, [R1+0x404] ;  /* 0x0004040001567983 */ /* 0x000f280000100800 */
[----:B------:R1:W-:Y:S04]  /*11650*/  STS.U16 [R0+UR5+0x10800], R122 ;  /* 0x0108007a00007988 */ /* 0x0003e80008000405 */
[----:B0-----:R-:W4:Y:S04]  /*11660*/  LDL R79, [R1+0x408] ;  /* 0x00040800014f7983 */ /* 0x001f280000100800 */
[----:B------:R0:W4:Y:S04]  /*11670*/  @!P2 LDG.E.U16 R67, desc[UR16][R88.64] ;  /* 0x000000105843a981 */ /* 0x000128000c1e1500 */
[----:B-1----:R-:W4:Y:S01]  /*11680*/  LDL.LU R122, [R1+0x88c] ;  /* 0x00088c00017a7983 */ /* 0x002f220000300800 */
[----:B------:R-:W-:Y:S01]  /*11690*/  PRMT R80, RZ, 0x7610, R80 ;  /* 0x00007610ff507816 */ /* 0x000fe20000000050 */
[----:B0-----:R-:W-:-:S02]  /*116a0*/  @!P2 IMAD.MOV.U32 R88, RZ, RZ, R47 ;  /* 0x000000ffff58a224 */ /* 0x001fc400078e002f */
[----:B------:R-:W-:Y:S01]  /*116b0*/  @!P2 IMAD.MOV.U32 R89, RZ, RZ, R60 ;  /* 0x000000ffff59a224 */ /* 0x000fe200078e003c */
[----:B------:R-:W4:Y:S04]  /*116c0*/  LDL R47, [R1+0x418] ;  /* 0x00041800012f7983 */ /* 0x000f280000100800 */
[----:B------:R-:W4:Y:S01]  /*116d0*/  LDL R60, [R1+0x414] ;  /* 0x00041400013c7983 */ /* 0x000f220000100800 */
[----:B------:R-:W-:-:S03]  /*116e0*/  PRMT R81, RZ, 0x7610, R81 ;  /* 0x00007610ff517816 */ /* 0x000fc60000000051 */
[----:B------:R3:W4:Y:S04]  /*116f0*/  @!P2 LDG.E.U16 R80, desc[UR16][R88.64] ;  /* 0x000000105850a981 */ /* 0x000728000c1e1500 */
[----:B--2---:R-:W2:Y:S01]  /*11700*/  @!P2 LDG.E.U16 R81, desc[UR16][R74.64] ;  /* 0x000000104a51a981 */ /* 0x004ea2000c1e1500 */
[----:B---3--:R-:W-:-:S03]  /*11710*/  @!P2 IMAD.MOV.U32 R89, RZ, RZ, R17 ;  /* 0x000000ffff59a224 */ /* 0x008fc600078e0011 */
[----:B------:R-:W3:Y:S01]  /*11720*/  LDL R75, [R1+0x334] ;  /* 0x00033400014b7983 */ /* 0x000ee20000100800 */
[----:B----4-:R-:W-:-:S03]  /*11730*/  @!P2 IMAD.MOV.U32 R88, RZ, RZ, R11 ;  /* 0x000000ffff58a224 */ /* 0x010fc600078e000b */
[----:B------:R-:W3:Y:S04]  /*11740*/  LDL R74, [R1+0x420] ;  /* 0x00042000014a7983 */ /* 0x000ee80000100800 */
[----:B------:R-:W4:Y:S04]  /*11750*/  LDL R17, [R1+0x33c] ;  /* 0x00033c0001117983 */ /* 0x000f280000100800 */
[----:B------:R-:W2:Y:S01]  /*11760*/  LDL R11, [R1+0x428] ;  /* 0x00042800010b7983 */ /* 0x000ea20000100800 */
[----:B------:R-:W-:-:S06]  /*11770*/  PRMT R106, RZ, 0x7610, R106 ;  /* 0x00007610ff6a7816 */ /* 0x000fcc000000006a */
[----:B------:R0:W4:Y:S01]  /*11780*/  @!P2 LDG.E.U16 R106, desc[UR16][R88.64] ;  /* 0x00000010586aa981 */ /* 0x000122000c1e1500 */
[----:B------:R-:W-:Y:S01]  /*11790*/  PRMT R122, RZ, 0x7610, R122 ;  /* 0x00007610ff7a7816 */ /* 0x000fe2000000007a */
[----:B0-----:R-:W-:Y:S02]  /*117a0*/  @!P2 IMAD.MOV.U32 R88, RZ, RZ, R79 ;  /* 0x000000ffff58a224 */ /* 0x001fe400078e004f */
[----:B------:R-:W-:Y:S01]  /*117b0*/  @!P2 IMAD.MOV.U32 R89, RZ, RZ, R86 ;  /* 0x000000ffff59a224 */ /* 0x000fe200078e0056 */
[----:B------:R-:W-:Y:S01]  /*117c0*/  PRMT R108, RZ, 0x7610, R108 ;  /* 0x00007610ff6c7816 */ /* 0x000fe2000000006c */
[----:B------:R-:W4:Y:S04]  /*117d0*/  LDL R79, [R1+0x360] ;  /* 0x00036000014f7983 */ /* 0x000f280000100800 */
[----:B------:R0:W4:Y:S04]  /*117e0*/  @!P2 LDG.E.U16 R122, desc[UR16][R88.64] ;  /* 0x00000010587aa981 */ /* 0x000128000c1e1500 */
[----:B------:R-:W4:Y:S01]  /*117f0*/  LDL R86, [R1+0x35c] ;  /* 0x00035c0001567983 */ /* 0x000f220000100800 */
[----:B0-----:R-:W-:-:S02]  /*11800*/  @!P2 IMAD.MOV.U32 R88, RZ, RZ, R47 ;  /* 0x000000ffff58a224 */ /* 0x001fc400078e002f */
[----:B------:R-:W-:Y:S01]  /*11810*/  @!P2 IMAD.MOV.U32 R89, RZ, RZ, R60 ;  /* 0x000000ffff59a224 */ /* 0x000fe200078e003c */
[----:B------:R-:W4:Y:S04]  /*11820*/  LDL R47, [R1+0x350] ;  /* 0x00035000012f7983 */ /* 0x000f280000100800 */
[----:B------:R-:W4:Y:S04]  /*11830*/  LDL R60, [R1+0x34c] ;  /* 0x00034c00013c7983 */ /* 0x000f280000100800 */
[----:B---3--:R2:W3:Y:S02]  /*11840*/  @!P2 LDG.E.U16 R108, desc[UR16][R74.64] ;  /* 0x000000104a6ca981 */ /* 0x0084e4000c1e1500 */
[----:B--2---:R-:W-:-:S02]  /*11850*/  @!P2 IMAD.MOV.U32 R74, RZ, RZ, R11 ;  /* 0x000000ffff4aa224 */ /* 0x004fc400078e000b */
[----:B----4-:R-:W-:Y:S01]  /*11860*/  @!P2 IMAD.MOV.U32 R75, RZ, RZ, R17 ;  /* 0x000000ffff4ba224 */ /* 0x010fe200078e0011 */
[----:B------:R-:W2:Y:S04]  /*11870*/  LDL R11, [R1+0x370] ;  /* 0x00037000010b7983 */ /* 0x000ea80000100800 */
[----:B------:R-:W4:Y:S01]  /*11880*/  LDL R17, [R1+0x36c] ;  /* 0x00036c0001117983 */ /* 0x000f220000100800 */
[----:B------:R-:W-:Y:S02]  /*11890*/  PRMT R107, RZ, 0x7610, R107 ;  /* 0x00007610ff6b7816 */ /* 0x000fe4000000006b */
[----:B------:R-:W-:Y:S01]  /*118a0*/  PRMT R109, RZ, 0x7610, R109 ;  /* 0x00007610ff6d7816 */ /* 0x000fe2000000006d */
[----:B------:R0:W-:Y:S01]  /*118b0*/  STS.U16 [R0+UR5+0x11400], R124 ;  /* 0x0114007c00007988 */ /* 0x0001e20008000405 */
[----:B------:R-:W-:-:S03]  /*118c0*/  PRMT R110, RZ, 0x7610, R110 ;  /* 0x00007610ff6e7816 */ /* 0x000fc6000000006e */
[----:B------:R1:W3:Y:S04]  /*118d0*/  @!P2 LDG.E.U16 R107, desc[UR16][R88.64] ;  /* 0x00000010586ba981 */ /* 0x0002e8000c1e1500 */
[----:B------:R-:W3:Y:S04]  /*118e0*/  @!P2 LDG.E.U16 R109, desc[UR16][R74.64] ;  /* 0x000000104a6da981 */ /* 0x000ee8000c1e1500 */
[----:B0-----:R-:W3:Y:S04]  /*118f0*/  LDL.LU R124, [R1+0x888] ;  /* 0x00088800017c7983 */ /* 0x001ee80000300800 */
[----:B------:R0:W-:Y:S04]  /*11900*/  STS.U16 [R0+UR5+0x19000], R102 ;  /* 0x0190006600007988 */ /* 0x0001e80008000405 */
[----:B------:R-:W3:Y:S04]  /*11910*/  LDL R75, [R1+0x37c] ;  /* 0x00037c00014b7983 */ /* 0x000ee80000100800 */
[----:B------:R-:W3:Y:S01]  /*11920*/  LDL R74, [R1+0x380] ;  /* 0x00038000014a7983 */ /* 0x000ee20000100800 */
[----:B-1----:R-:W-:-:S03]  /*11930*/  @!P2 IMAD.MOV.U32 R88, RZ, RZ, R47 ;  /* 0x000000ffff58a224 */ /* 0x002fc600078e002f */
[----:B0-----:R-:W3:Y:S01]  /*11940*/  LDL.LU R102, [R1+0x328] ;  /* 0x0003280001667983 */ /* 0x001ee20000300800 */
[----:B------:R-:W-:-:S03]  /*11950*/  @!P2 IMAD.MOV.U32 R89, RZ, RZ, R60 ;  /* 0x000000ffff59a224 */ /* 0x000fc600078e003c */
[----:B------:R0:W-:Y:S01]  /*11960*/  STS.U16 [R0+UR5+0x19400], R125 ;  /* 0x0194007d00007988 */ /* 0x0001e20008000405 */
[----:B------:R-:W-:-:S03]  /*11970*/  PRMT R111, RZ, 0x7610, R111 ;  /* 0x00007610ff6f7816 */ /* 0x000fc6000000006f */
[----:B------:R1:W3:Y:S04]  /*11980*/  @!P2 LDG.E.U16 R110, desc[UR16][R88.64] ;  /* 0x00000010586ea981 */ /* 0x0002e8000c1e1500 */
[----:B0-----:R-:W3:Y:S04]  /*11990*/  LDL.LU R125, [R1+0x884] ;  /* 0x00088400017d7983 */ /* 0x001ee80000300800 */
[----:B------:R-:W3:Y:S01]  /*119a0*/  LDL R60, [R1+0x38c] ;  /* 0x00038c00013c7983 */ /* 0x000ee20000100800 */
[----:B-1----:R-:W-:-:S03]  /*119b0*/  @!P2 IMAD.MOV.U32 R88, RZ, RZ, R79 ;  /* 0x000000ffff58a224 */ /* 0x002fc600078e004f */
[----:B------:R-:W3:Y:S01]  /*119c0*/  LDL R47, [R1+0x390] ;  /* 0x00039000012f7983 */ /* 0x000ee20000100800 */
[----:B------:R-:W-:-:S03]  /*119d0*/  @!P2 IMAD.MOV.U32 R89, RZ, RZ, R86 ;  /* 0x000000ffff59a224 */ /* 0x000fc600078e0056 */
[----:B------:R0:W-:Y:S04]  /*119e0*/  STS.U16 [R0+UR5+0x11800], R120 ;  /* 0x0118007800007988 */ /* 0x0001e80008000405 */
[----:B------:R2:W3:Y:S04]  /*119f0*/  @!P2 LDG.E.U16 R111, desc[UR16][R88.64] ;  /* 0x00000010586fa981 */ /* 0x0004e8000c1e1500 */
[----:B0-----:R-:W3:Y:S01]  /*11a00*/  LDL.LU R120, [R1+0x880] ;  /* 0x0008800001787983 */ /* 0x001ee20000300800 */
[----:B--2---:R-:W-:-:S03]  /*11a10*/  @!P2 IMAD.MOV.U32 R88, RZ, RZ, R11 ;  /* 0x000000ffff58a224 */ /* 0x004fc600078e000b */
[----:B------:R-:W2:Y:S01]  /*11a20*/  LDL R11, [R1+0x3a0] ;  /* 0x0003a000010b7983 */ /* 0x000ea20000100800 */
[----:B----4-:R-:W-:-:S03]  /*11a30*/  @!P2 IMAD.MOV.U32 R89, RZ, RZ, R17 ;  /* 0x000000ffff59a224 */ /* 0x010fc600078e0011 */
[----:B------:R-:W4:Y:S04]  /*11a40*/  LDL R17, [R1+0x39c] ;  /* 0x00039c0001117983 */ /* 0x000f280000100800 */
[----:B------:R0:W-:Y:S04]  /*11a50*/  STS.U16 [R0+UR5+0x19800], R121 ;  /* 0x0198007900007988 */ /* 0x0001e80008000405 */
[----:B------:R1:W-:Y:S04]  /*11a60*/  STS.U16 [R0+UR5+0x11c00], R119 ;  /* 0x011c007700007988 */ /* 0x0003e80008000405 */
[----:B0-----:R-:W4:Y:S04]  /*11a70*/  LDL.LU R121, [R1+0x87c] ;  /* 0x00087c0001797983 */ /* 0x001f280000300800 */
[----:B-1----:R-:W4:Y:S01]  /*11a80*/  LDL.LU R119, [R1+0x878] ;  /* 0x0008780001777983 */ /* 0x002f220000300800 */
[----:B------:R-:W-:-:S02]  /*11a90*/  PRMT R112, RZ, 0x7610, R112 ;  /* 0x00007610ff707816 */ /* 0x000fc40000000070 */
[----:B------:R-:W-:Y:S01]  /*11aa0*/  PRMT R113, RZ, 0x7610, R113 ;  /* 0x00007610ff717816 */ /* 0x000fe20000000071 */
[----:B------:R-:W4:Y:S01]  /*11ab0*/  LDL R86, [R1+0x3b0] ;  /* 0x0003b00001567983 */ /* 0x000f220000100800 */
[----:B------:R-:W-:-:S03]  /*11ac0*/  PRMT R114, RZ, 0x7610, R114 ;  /* 0x00007610ff727816 */ /* 0x000fc60000000072 */
[----:B------:R-:W4:Y:S04]  /*11ad0*/  @!P2 LDG.E.U16 R112, desc[UR16][R88.64] ;  /* 0x000000105870a981 */ /* 0x000f28000c1e1500 */
[----:B---3--:R0:W3:Y:S04]  /*11ae0*/  @!P2 LDG.E.U16 R113, desc[UR16][R74.64] ;  /* 0x000000104a71a981 */ /* 0x0080e8000c1e1500 */
[----:B------:R-:W3:Y:S04]  /*11af0*/  LDL R79, [R1+0x3bc] ;  /* 0x0003bc00014f7983 */ /* 0x000ee80000100800 */
[----:B------:R-:W3:Y:S01]  /*11b00*/  LDL R88, [R1+0x3ac] ;  /* 0x0003ac0001587983 */ /* 0x000ee20000100800 */
[----:B0-----:R-:W-:-:S02]  /*11b10*/  @!P2 IMAD.MOV.U32 R75, RZ, RZ, R60 ;  /* 0x000000ffff4ba224 */ /* 0x001fc400078e003c */
[----:B------:R-:W-:Y:S01]  /*11b20*/  @!P2 IMAD.MOV.U32 R74, RZ, RZ, R47 ;  /* 0x000000ffff4aa224 */ /* 0x000fe200078e002f */
[----:B------:R-:W-:Y:S04]  /*11b30*/  STS.U16 [R0+UR5+0x18800], R90 ;  /* 0x0188005a00007988 */ /* 0x000fe80008000405 */
[----:B------:R-:W3:Y:S04]  /*11b40*/  @!P2 LDG.E.U16 R114, desc[UR16][R74.64] ;  /* 0x000000104a72a981 */ /* 0x000ee8000c1e1500 */
[----:B------:R-:W-:Y:S04]  /*11b50*/  STS.U16 [R0+UR5+0x10c00], R91 ;  /* 0x010c005b00007988 */ /* 0x000fe80008000405 */
[----:B------:R-:W3:Y:S04]  /*11b60*/  LDL R75, [R1+0x3c0] ;  /* 0x0003c000014b7983 */ /* 0x000ee80000100800 */
[----:B------:R0:W-:Y:S04]  /*11b70*/  STS.U16 [R0+UR5+0x19c00], R118 ;  /* 0x019c007600007988 */ /* 0x0001e80008000405 */
[----:B0-----:R-:W3:Y:S01]  /*11b80*/  LDL.LU R118, [R1+0x874] ;  /* 0x0008740001767983 */ /* 0x001ee20000300800 */
[----:B------:R-:W-:-:S03]  /*11b90*/  LOP3.LUT R47, R0, 0x10, RZ, 0x3c, !PT ;  /* 0x00000010002f7812 */ /* 0x000fc600078e3cff */
[----:B------:R0:W-:Y:S04]  /*11ba0*/  STS.U16 [R0+UR5+0x18c00], R92 ;  /* 0x018c005c00007988 */ /* 0x0001e80008000405 */
[----:B------:R-:W-:Y:S01]  /*11bb0*/  STS.U16 [R0+UR5+0x11000], R103 ;  /* 0x0110006700007988 */ /* 0x000fe20008000405 */
[----:B--2---:R-:W-:-:S03]  /*11bc0*/  @!P2 IMAD.MOV.U32 R90, RZ, RZ, R11 ;  /* 0x000000ffff5aa224 */ /* 0x004fc600078e000b */
[----:B------:R-:W2:Y:S01]  /*11bd0*/  LDL R74, [R1+0x3dc] ;  /* 0x0003dc00014a7983 */ /* 0x000ea20000100800 */
[----:B----4-:R-:W-:-:S03]  /*11be0*/  @!P2 IMAD.MOV.U32 R91, RZ, RZ, R17 ;  /* 0x000000ffff5ba224 */ /* 0x010fc600078e0011 */
[----:B------:R-:W4:Y:S04]  /*11bf0*/  LDL R11, [R1+0x3d0] ;  /* 0x0003d000010b7983 */ /* 0x000f280000100800 */
[----:B------:R-:W2:Y:S04]  /*11c00*/  LDL R17, [R1+0x3cc] ;  /* 0x0003cc0001117983 */ /* 0x000ea80000100800 */
[----:B------:R-:W-:Y:S04]  /*11c10*/  STS.U16 [R47+UR5+0x10080], R102 ;  /* 0x010080662f007988 */ /* 0x000fe80008000405 */
[----:B------:R-:W2:Y:S04]  /*11c20*/  LDL R60, [R1+0x3e0] ;  /* 0x0003e000013c7983 */ /* 0x000ea80000100800 */
[----:B0-----:R-:W2:Y:S04]  /*11c30*/  LDL.LU R92, [R1+0x440] ;  /* 0x00044000015c7983 */ /* 0x001ea80000300800 */
[----:B------:R0:W-:Y:S04]  /*11c40*/  STS.U16 [R47+UR5+0x18080], R119 ;  /* 0x018080772f007988 */ /* 0x0001e80008000405 */
[----:B0-----:R-:W2:Y:S01]  /*11c50*/  LDL.LU R119, [R1+0x870] ;  /* 0x0008700001777983 */ /* 0x001ea20000300800 */
[----:B------:R-:W-:Y:S01]  /*11c60*/  PRMT R116, RZ, 0x7610, R116 ;  /* 0x00007610ff747816 */ /* 0x000fe20000000074 */
[----:B---3--:R-:W-:-:S02]  /*11c70*/  @!P2 IMAD.MOV.U32 R89, RZ, RZ, R88 ;  /* 0x000000ffff59a224 */ /* 0x008fc400078e0058 */
[----:B------:R-:W-:Y:S01]  /*11c80*/  @!P2 IMAD.MOV.U32 R88, RZ, RZ, R86 ;  /* 0x000000ffff58a224 */ /* 0x000fe200078e0056 */
[----:B------:R-:W-:Y:S02]  /*11c90*/  PRMT R115, RZ, 0x7610, R115 ;  /* 0x00007610ff737816 */ /* 0x000fe40000000073 */
[----:B------:R-:W-:Y:S02]  /*11ca0*/  PRMT R117, RZ, 0x7610, R117 ;  /* 0x00007610ff757816 */ /* 0x000fe40000000075 */
[----:B------:R0:W3:Y:S04]  /*11cb0*/  @!P2 LDG.E.U16 R116, desc[UR16][R88.64] ;  /* 0x000000105874a981 */ /* 0x0000e8000c1e1500 */
[----:B------:R4:W3:Y:S01]  /*11cc0*/  @!P2 LDG.E.U16 R115, desc[UR16][R90.64] ;  /* 0x000000105a73a981 */ /* 0x0008e2000c1e1500 */
[----:B0-----:R-:W-:-:S03]  /*11cd0*/  @!P2 IMAD.MOV.U32 R89, RZ, RZ, R79 ;  /* 0x000000ffff59a224 */ /* 0x001fc600078e004f */
[----:B------:R0:W-:Y:S04]  /*11ce0*/  STS.U16 [R47+UR5+0x10480], R121 ;  /* 0x010480792f007988 */ /* 0x0001e80008000405 */
[----:B------:R1:W-:Y:S04]  /*11cf0*/  STS.U16 [R47+UR5+0x18480], R120 ;  /* 0x018480782f007988 */ /* 0x0003e80008000405 */
[----:B0-----:R-:W3:Y:S01]  /*11d00*/  LDL.LU R121, [R1+0x86c] ;  /* 0x00086c0001797983 */ /* 0x001ee20000300800 */
[----:B------:R-:W-:-:S03]  /*11d10*/  @!P2 IMAD.MOV.U32 R88, RZ, RZ, R75 ;  /* 0x000000ffff58a224 */ /* 0x000fc600078e004b */
[----:B------:R-:W3:Y:S04]  /*11d20*/  LDL R86, [R1+0x3f0] ;  /* 0x0003f00001567983 */ /* 0x000ee80000100800 */
[----:B------:R0:W3:Y:S04]  /*11d30*/  @!P2 LDG.E.U16 R117, desc[UR16][R88.64] ;  /* 0x000000105875a981 */ /* 0x0000e8000c1e1500 */
[----:B------:R-:W0:Y:S01]  /*11d40*/  LDL R88, [R1+0x3ec] ;  /* 0x0003ec0001587983 */ /* 0x000e220000100800 */
[----:B----4-:R-:W-:-:S03]  /*11d50*/  @!P2 IMAD.MOV.U32 R90, RZ, RZ, R11 ;  /* 0x000000ffff5aa224 */ /* 0x010fc600078e000b */
[----:B------:R-:W4:Y:S01]  /*11d60*/  LDL R11, [R1+0x400] ;  /* 0x00040000010b7983 */ /* 0x000f220000100800 */
[----:B--2---:R-:W-:-:S03]  /*11d70*/  @!P2 IMAD.MOV.U32 R91, RZ, RZ, R17 ;  /* 0x000000ffff5ba224 */ /* 0x004fc600078e0011 */
[----:B------:R-:W2:Y:S04]  /*11d80*/  LDL R17, [R1+0x3fc] ;  /* 0x0003fc0001117983 */ /* 0x000ea80000100800 */
[----:B-1----:R-:W2:Y:S01]  /*11d90*/  LDL.LU R120, [R1+0x868] ;  /* 0x0008680001787983 */ /* 0x002ea20000300800 */
[----:B------:R-:W-:Y:S02]  /*11da0*/  @!P2 IMAD.MOV.U32 R75, RZ, RZ, R74 ;  /* 0x000000ffff4ba224 */ /* 0x000fe400078e004a */
[----:B------:R-:W-:Y:S01]  /*11db0*/  @!P2 IMAD.MOV.U32 R74, RZ, RZ, R60 ;  /* 0x000000ffff4aa224 */ /* 0x000fe200078e003c */
[----:B------:R-:W4:Y:S04]  /*11dc0*/  LDL R79, [R1+0x40c] ;  /* 0x00040c00014f7983 */ /* 0x000f280000100800 */
[----:B------:R1:W-:Y:S01]  /*11dd0*/  STS.U16 [R47+UR5+0x10880], R125 ;  /* 0x0108807d2f007988 */ /* 0x0003e20008000405 */
[----:B------:R-:W-:-:S03]  /*11de0*/  PRMT R119, RZ, 0x7610, R119 ;  /* 0x00007610ff777816 */ /* 0x000fc60000000077 */
[----:B------:R1:W-:Y:S04]  /*11df0*/  STS.U16 [R47+UR5+0x18880], R124 ;  /* 0x0188807c2f007988 */ /* 0x0003e80008000405 */
[----:B------:R-:W4:Y:S04]  /*11e00*/  @!P2 LDG.E.U16 R119, desc[UR16][R74.64] ;  /* 0x000000104a77a981 */ /* 0x000f28000c1e1500 */
[----:B------:R-:W4:Y:S04]  /*11e10*/  LDL R75, [R1+0x410] ;  /* 0x00041000014b7983 */ /* 0x000f280000100800 */
[----:B-1----:R-:W4:Y:S04]  /*11e20*/  LDL.LU R125, [R1+0x864] ;  /* 0x00086400017d7983 */ /* 0x002f280000300800 */
[----:B------:R-:W4:Y:S04]  /*11e30*/  LDL R74, [R1+0x330] ;  /* 0x00033000014a7983 */ /* 0x000f280000100800 */
[----:B------:R-:W4:Y:S04]  /*11e40*/  LDL R60, [R1+0x41c] ;  /* 0x00041c00013c7983 */ /* 0x000f280000100800 */
[----:B------:R-:W4:Y:S04]  /*11e50*/  LDL.LU R103, [R1+0x44c] ;  /* 0x00044c0001677983 */ /* 0x000f280000300800 */
[----:B------:R-:W4:Y:S01]  /*11e60*/  LDL.LU R124, [R1+0x860] ;  /* 0x00086000017c7983 */ /* 0x000f220000300800 */
[----:B0-----:R-:W-:-:S02]  /*11e70*/  @!P2 IMAD.MOV.U32 R89, RZ, RZ, R88 ;  /* 0x000000ffff59a224 */ /* 0x001fc400078e0058 */
[----:B---3--:R-:W-:Y:S01]  /*11e80*/  @!P2 IMAD.MOV.U32 R88, RZ, RZ, R86 ;  /* 0x000000ffff58a224 */ /* 0x008fe200078e0056 */
[----:B--2---:R-:W-:-:S06]  /*11e90*/  PRMT R120, RZ, 0x7610, R120 ;  /* 0x00007610ff787816 */ /* 0x004fcc0000000078 */
[----:B------:R0:W2:Y:S02]  /*11ea0*/  @!P2 LDG.E.U16 R120, desc[UR16][R88.64] ;  /* 0x000000105878a981 */ /* 0x0000a4000c1e1500 */
[----:B0-----:R-:W-:Y:S02]  /*11eb0*/  @!P2 IMAD.MOV.U32 R89, RZ, RZ, R17 ;  /* 0x000000ffff59a224 */ /* 0x001fe400078e0011 */
[----:B------:R-:W3:Y:S01]  /*11ec0*/  LDL R17, [R1+0x338] ;  /* 0x0003380001117983 */ /* 0x000ee20000100800 */
[----:B------:R-:W-:Y:S01]  /*11ed0*/  PRMT R121, RZ, 0x7610, R121 ;  /* 0x00007610ff797816 */ /* 0x000fe20000000079 */
[----:B----4-:R-:W-:Y:S02]  /*11ee0*/  @!P2 IMAD.MOV.U32 R88, RZ, RZ, R11 ;  /* 0x000000ffff58a224 */ /* 0x010fe400078e000b */
[----:B------:R-:W4:Y:S04]  /*11ef0*/  LDL R11, [R1+0x424] ;  /* 0x00042400010b7983 */ /* 0x000f280000100800 */
[----:B------:R0:W2:Y:S04]  /*11f00*/  @!P2 LDG.E.U16 R121, desc[UR16][R88.64] ;  /* 0x000000105879a981 */ /* 0x0000a8000c1e1500 */
[----:B------:R-:W-:Y:S04]  /*11f10*/  STS.U16 [R47+UR5+0x10c80], R92 ;  /* 0x010c805c2f007988 */ /* 0x000fe80008000405 */
[----:B------:R-:W2:Y:S01]  /*11f20*/  LDL.LU R102, [R1+0x494] ;  /* 0x0004940001667983 */ /* 0x000ea20000300800 */
[----:B0-----:R-:W-:-:S03]  /*11f30*/  @!P2 IMAD.MOV.U32 R88, RZ, RZ, R75 ;  /* 0x000000ffff58a224 */ /* 0x001fc600078e004b */
[----:B------:R0:W-:Y:S01]  /*11f40*/  STS.U16 [R47+UR5+0x18c80], R123 ;  /* 0x018c807b2f007988 */ /* 0x0001e20008000405 */
[----:B------:R-:W-:-:S03]  /*11f50*/  @!P2 IMAD.MOV.U32 R75, RZ, RZ, R74 ;  /* 0x000000ffff4ba224 */ /* 0x000fc600078e004a */
[----:B0-----:R-:W2:Y:S01]  /*11f60*/  LDL.LU R123, [R1+0x85c] ;  /* 0x00085c00017b7983 */ /* 0x001ea20000300800 */
[----:B------:R-:W-:-:S03]  /*11f70*/  @!P2 IMAD.MOV.U32 R74, RZ, RZ, R60 ;  /* 0x000000ffff4aa224 */ /* 0x000fc600078e003c */
[----:B------:R-:W2:Y:S01]  /*11f80*/  LDL.LU R86, [R1+0x458] ;  /* 0x0004580001567983 */ /* 0x000ea20000300800 */
[----:B------:R-:W-:-:S03]  /*11f90*/  PRMT R124, RZ, 0x7610, R124 ;  /* 0x00007610ff7c7816 */ /* 0x000fc6000000007c */
[----:B------:R0:W-:Y:S04]  /*11fa0*/  STS.U16 [R47+UR5+0x11080], R3 ;  /* 0x011080032f007988 */ /* 0x0001e80008000405 */
[----:B------:R-:W2:Y:S04]  /*11fb0*/  @!P2 LDG.E.U16 R124, desc[UR16][R74.64] ;  /* 0x000000104a7ca981 */ /* 0x000ea8000c1e1500 */
[----:B------:R-:W2:Y:S04]  /*11fc0*/  LDL R75, [R1+0x32c] ;  /* 0x00032c00014b7983 */ /* 0x000ea80000100800 */
[----:B------:R-:W2:Y:S04]  /*11fd0*/  LDL R74, [R1+0x340] ;  /* 0x00034000014a7983 */ /* 0x000ea80000100800 */
[----:B------:R-:W2:Y:S04]  /*11fe0*/  LDL.LU R104, [R1+0x584] ;  /* 0x0005840001687983 */ /* 0x000ea80000300800 */
[----:B------:R-:W2:Y:S04]  /*11ff0*/  LDL.LU R60, [R1+0x580] ;  /* 0x00058000013c7983 */ /* 0x000ea80000300800 */
[----:B0-----:R-:W2:Y:S01]  /*12000*/  LDL.LU R3, [R1+0x858] ;  /* 0x0008580001037983 */ /* 0x001ea20000300800 */
[----:B------:R-:W-:Y:S01]  /*12010*/  PRMT R125, RZ, 0x7610, R125 ;  /* 0x00007610ff7d7816 */ /* 0x000fe2000000007d */
[----:B------:R-:W-:-:S05]  /*12020*/  @!P2 IMAD.MOV.U32 R89, RZ, RZ, R79 ;  /* 0x000000ffff59a224 */ /* 0x000fca00078e004f */
[----:B------:R3:W2:Y:S02]  /*12030*/  @!P2 LDG.E.U16 R125, desc[UR16][R88.64] ;  /* 0x00000010587da981 */ /* 0x0006a4000c1e1500 */
[----:B---3--:R-:W-:Y:S02]  /*12040*/  @!P2 IMAD.MOV.U32 R89, RZ, RZ, R17 ;  /* 0x000000ffff59a224 */ /* 0x008fe400078e0011 */
[----:B------:R-:W3:Y:S01]  /*12050*/  LDL.LU R17, [R1+0x554] ;  /* 0x0005540001117983 */ /* 0x000ee20000300800 */
[----:B----4-:R-:W-:Y:S01]  /*12060*/  @!P2 IMAD.MOV.U32 R88, RZ, RZ, R11 ;  /* 0x000000ffff58a224 */ /* 0x010fe200078e000b */
[----:B------:R-:W-:Y:S02]  /*12070*/  PRMT R118, RZ, 0x7610, R118 ;  /* 0x00007610ff767816 */ /* 0x000fe40000000076 */
[----:B------:R0:W-:Y:S04]  /*12080*/  STS.U16 [R47+UR5+0x19080], R103 ;  /* 0x019080672f007988 */ /* 0x0001e80008000405 */
[----:B------:R-:W4:Y:S01]  /*12090*/  @!P2 LDG.E.U16 R118, desc[UR16][R90.64] ;  /* 0x000000105a76a981 */ /* 0x000f22000c1e1500 */
[----:B--2---:R-:W-:-:S06]  /*120a0*/  PRMT R123, RZ, 0x7610, R123 ;  /* 0x00007610ff7b7816 */ /* 0x004fcc000000007b */
[----:B------:R-:W2:Y:S04]  /*120b0*/  @!P2 LDG.E.U16 R123, desc[UR16][R88.64] ;  /* 0x00000010587ba981 */ /* 0x000ea8000c1e1500 */
[----:B------:R-:W2:Y:S04]  /*120c0*/  LDL.LU R88, [R1+0x550] ;  /* 0x0005500001587983 */ /* 0x000ea80000300800 */
[----:B------:R-:W4:Y:S04]  /*120d0*/  LDL.LU R89, [R1+0x524] ;  /* 0x0005240001597983 */ /* 0x000f280000300800 */
[----:B------:R-:W4:Y:S04]  /*120e0*/  LDL.LU R98, [R1+0x520] ;  /* 0x0005200001627983 */ /* 0x000f280000300800 */
[----:B------:R-:W4:Y:S04]  /*120f0*/  LDL.LU R79, [R1+0x4f4] ;  /* 0x0004f400014f7983 */ /* 0x000f280000300800 */
[----:B------:R-:W4:Y:S04]  /*12100*/  LDL.LU R91, [R1+0x4f0] ;  /* 0x0004f000015b7983 */ /* 0x000f280000300800 */
[----:B------:R-:W4:Y:S01]  /*12110*/  LDL.LU R93, [R1+0x4c4] ;  /* 0x0004c400015d7983 */ /* 0x000f220000300800 */
[----:B------:R-:W-:-:S03]  /*12120*/  PRMT R3, RZ, 0x7610, R3 ;  /* 0x00007610ff037816 */ /* 0x000fc60000000003 */
[----:B------:R-:W4:Y:S04]  /*12130*/  LDL.LU R90, [R1+0x4c0] ;  /* 0x0004c000015a7983 */ /* 0x000f280000300800 */
[----:B------:R-:W4:Y:S04]  /*12140*/  LDL.LU R101, [R1+0x48c] ;  /* 0x00048c0001657983 */ /* 0x000f280000300800 */
[----:B------:R-:W4:Y:S04]  /*12150*/  LDL.LU R11, [R1+0x488] ;  /* 0x00048800010b7983 */ /* 0x000f280000300800 */
[----:B------:R-:W4:Y:S04]  /*12160*/  @!P2 LDG.E.U16 R3, desc[UR16][R74.64] ;  /* 0x000000104a03a981 */ /* 0x000f28000c1e1500 */
[----:B------:R1:W-:Y:S04]  /*12170*/  STS.U16 [R47+UR5+0x11480], R102 ;  /* 0x011480662f007988 */ /* 0x0003e80008000405 */
[----:B------:R0:W-:Y:S04]  /*12180*/  STS.U16 [R47+UR5+0x19480], R105 ;  /* 0x019480692f007988 */ /* 0x0001e80008000405 */
[----:B------:R0:W5:Y:S04]  /*12190*/  LDL.LU.64 R74, [R1+0x850] ;  /* 0x00085000014a7983 */ /* 0x0001680000300a00 */
[----:B------:R-:W4:Y:S04]  /*121a0*/  LDL.LU R92, [R1+0x57c] ;  /* 0x00057c00015c7983 */ /* 0x000f280000300800 */
[----:B0-----:R-:W4:Y:S04]  /*121b0*/  LDL.LU R103, [R1+0x578] ;  /* 0x0005780001677983 */ /* 0x001f280000300800 */
[----:B------:R0:W-:Y:S04]  /*121c0*/  STS.U16 [R47+UR5+0x11880], R10 ;  /* 0x0118800a2f007988 */ /* 0x0001e80008000405 */
[----:B-1----:R-:W4:Y:S04]  /*121d0*/  LDL.LU R102, [R1+0x54c] ;  /* 0x00054c0001667983 */ /* 0x002f280000300800 */
[----:B------:R-:W4:Y:S01]  /*121e0*/  LDL.LU R105, [R1+0x548] ;  /* 0x0005480001697983 */ /* 0x000f220000300800 */
[----:B0-----:R-:W-:-:S03]  /*121f0*/  LOP3.LUT R10, R0, 0x20, RZ, 0x3c, !PT ;  /* 0x00000020000a7812 */ /* 0x001fc600078e3cff */
[----:B------:R0:W-:Y:S04]  /*12200*/  STS.U16 [R47+UR5+0x19880], R86 ;  /* 0x019880562f007988 */ /* 0x0001e80008000405 */
[----:B------:R1:W-:Y:S04]  /*12210*/  STS.U16 [R47+UR5+0x11c80], R87 ;  /* 0x011c80572f007988 */ /* 0x0003e80008000405 */
[----:B------:R1:W-:Y:S04]  /*12220*/  STS.U16 [R47+UR5+0x19c80], R46 ;  /* 0x019c802e2f007988 */ /* 0x0003e80008000405 */
[----:B0-----:R0:W5:Y:S04]  /*12230*/  LDL.LU R86, [R1+0x84c] ;  /* 0x00084c0001567983 */ /* 0x0011680000300800 */
[----:B-1----:R0:W5:Y:S04]  /*12240*/  LDL.LU R87, [R1+0x848] ;  /* 0x0008480001577983 */ /* 0x0021680000300800 */
[----:B------:R-:W4:Y:S04]  /*12250*/  LDL.LU R47, [R1+0x51c] ;  /* 0x00051c00012f7983 */ /* 0x000f280000300800 */
[----:B------:R1:W-:Y:S04]  /*12260*/  STS.U16 [R10+UR5+0x10100], R104 ;  /* 0x010100680a007988 */ /* 0x0003e80008000405 */
[----:B------:R-:W4:Y:S04]  /*12270*/  LDL.LU R46, [R1+0x518] ;  /* 0x00051800012e7983 */ /* 0x000f280000300800 */
[----:B------:R0:W-:Y:S04]  /*12280*/  STS.U16 [R10+UR5+0x18100], R60 ;  /* 0x0181003c0a007988 */ /* 0x0001e80008000405 */
[----:B-1----:R-:W4:Y:S04]  /*12290*/  LDL.LU R104, [R1+0x4ec] ;  /* 0x0004ec0001687983 */ /* 0x002f280000300800 */
[----:B0-----:R-:W4:Y:S04]  /*122a0*/  LDL.LU R60, [R1+0x4e8] ;  /* 0x0004e800013c7983 */ /* 0x001f280000300800 */
[----:B---3--:R0:W-:Y:S04]  /*122b0*/  STS.U16 [R10+UR5+0x10500], R17 ;  /* 0x010500110a007988 */ /* 0x0081e80008000405 */
[----:B0-----:R-:W3:Y:S04]  /*122c0*/  LDL.LU R17, [R1+0x844] ;  /* 0x0008440001117983 */ /* 0x001ee80000300800 */
[----:B--2---:R0:W-:Y:S04]  /*122d0*/  STS.U16 [R10+UR5+0x18500], R88 ;  /* 0x018500580a007988 */ /* 0x0041e80008000405 */
[----:B----4-:R1:W-:Y:S04]  /*122e0*/  STS.U16 [R10+UR5+0x10900], R89 ;  /* 0x010900590a007988 */ /* 0x0103e80008000405 */
[----:B------:R2:W-:Y:S04]  /*122f0*/  STS.U16 [R10+UR5+0x18900], R98 ;  /* 0x018900620a007988 */ /* 0x0005e80008000405 */
[----:B0-----:R0:W5:Y:S04]  /*12300*/  LDL.LU R88, [R1+0x840] ;  /* 0x0008400001587983 */ /* 0x0011680000300800 */
[----:B-1----:R0:W5:Y:S04]  /*12310*/  LDL.LU R89, [R1+0x83c] ;  /* 0x00083c0001597983 */ /* 0x0021680000300800 */
[----:B--2---:R0:W5:Y:S04]  /*12320*/  LDL.LU R98, [R1+0x838] ;  /* 0x0008380001627983 */ /* 0x0041680000300800 */
[----:B------:R1:W-:Y:S04]  /*12330*/  STS.U16 [R10+UR5+0x10d00], R79 ;  /* 0x010d004f0a007988 */ /* 0x0003e80008000405 */
[----:B------:R2:W-:Y:S04]  /*12340*/  STS.U16 [R10+UR5+0x18d00], R91 ;  /* 0x018d005b0a007988 */ /* 0x0005e80008000405 */
[----:B------:R4:W-:Y:S04]  /*12350*/  STS.U16 [R10+UR5+0x11100], R93 ;  /* 0x0111005d0a007988 */ /* 0x0009e80008000405 */
[----:B-1----:R-:W3:Y:S04]  /*12360*/  LDL.LU R79, [R1+0x4bc] ;  /* 0x0004bc00014f7983 */ /* 0x002ee80000300800 */
[----:B--2---:R-:W2:Y:S04]  /*12370*/  LDL.LU R91, [R1+0x4b8] ;  /* 0x0004b800015b7983 */ /* 0x004ea80000300800 */
[----:B----4-:R-:W4:Y:S04]  /*12380*/  LDL.LU R93, [R1+0x834] ;  /* 0x00083400015d7983 */ /* 0x010f280000300800 */
[----:B------:R1:W-:Y:S04]  /*12390*/  STS.U16 [R10+UR5+0x19100], R90 ;  /* 0x0191005a0a007988 */ /* 0x0003e80008000405 */
[----:B------:R0:W-:Y:S04]  /*123a0*/  STS.U16 [R10+UR5+0x11500], R101 ;  /* 0x011500650a007988 */ /* 0x0001e80008000405 */
[----:B-1----:R-:W2:Y:S04]  /*123b0*/  LDL.LU R90, [R1+0x830] ;  /* 0x00083000015a7983 */ /* 0x002ea80000300800 */
[----:B------:R-:W-:Y:S01]  /*123c0*/  STS.U16 [R10+UR5+0x19500], R11 ;  /* 0x0195000b0a007988 */ /* 0x000fe20008000405 */
[----:B0-----:R-:W-:-:S03]  /*123d0*/  LOP3.LUT R101, R0, 0x30, RZ, 0x3c, !PT ;  /* 0x0000003000657812 */ /* 0x001fc600078e3cff */
[----:B---3--:R-:W-:Y:S04]  /*123e0*/  STS.U16 [R10+UR5+0x11900], R17 ;  /* 0x011900110a007988 */ /* 0x008fe80008000405 */
[----:B------:R-:W-:Y:S04]  /*123f0*/  STS.U16 [R10+UR5+0x19900], R61 ;  /* 0x0199003d0a007988 */ /* 0x000fe80008000405 */
[----:B------:R-:W-:Y:S04]  /*12400*/  STS.U16 [R10+UR5+0x11d00], R45 ;  /* 0x011d002d0a007988 */ /* 0x000fe80008000405 */
[----:B------:R0:W-:Y:S04]  /*12410*/  STS.U16 [R10+UR5+0x19d00], R12 ;  /* 0x019d000c0a007988 */ /* 0x0001e80008000405 */
[----:B------:R1:W-:Y:S04]  /*12420*/  STS.U16 [R101+UR5+0x10180], R92 ;  /* 0x0101805c65007988 */ /* 0x0003e80008000405 */
[----:B------:R3:W-:Y:S04]  /*12430*/  STS.U16 [R101+UR5+0x18180], R103 ;  /* 0x0181806765007988 */ /* 0x0007e80008000405 */
[----:B0-----:R-:W4:Y:S04]  /*12440*/  LDL.LU R10, [R1+0x574] ;  /* 0x00057400010a7983 */ /* 0x001f280000300800 */
[----:B------:R-:W4:Y:S04]  /*12450*/  LDL.LU R11, [R1+0x570] ;  /* 0x00057000010b7983 */ /* 0x000f280000300800 */
[----:B------:R0:W-:Y:S04]  /*12460*/  STS.U16 [R101+UR5+0x10580], R102 ;  /* 0x0105806665007988 */ /* 0x0001e80008000405 */
[----:B-1----:R-:W4:Y:S04]  /*12470*/  LDL.LU R92, [R1+0x544] ;  /* 0x00054400015c7983 */ /* 0x002f280000300800 */
[----:B------:R1:W-:Y:S04]  /*12480*/  STS.U16 [R101+UR5+0x18580], R105 ;  /* 0x0185806965007988 */ /* 0x0003e80008000405 */
[----:B---3--:R-:W3:Y:S04]  /*12490*/  LDL.LU R103, [R1+0x540] ;  /* 0x0005400001677983 */ /* 0x008ee80000300800 */
[----:B0-----:R-:W3:Y:S04]  /*124a0*/  LDL.LU R102, [R1+0x514] ;  /* 0x0005140001667983 */ /* 0x001ee80000300800 */
[----:B------:R-:W-:Y:S04]  /*124b0*/  STS.U16 [R101+UR5+0x10980], R47 ;  /* 0x0109802f65007988 */ /* 0x000fe80008000405 */
[----:B-1----:R-:W3:Y:S04]  /*124c0*/  LDL.LU R105, [R1+0x510] ;  /* 0x0005100001697983 */ /* 0x002ee80000300800 */
[----:B------:R-:W-:Y:S04]  /*124d0*/  STS.U16 [R101+UR5+0x18980], R46 ;  /* 0x0189802e65007988 */ /* 0x000fe80008000405 */
[----:B------:R0:W-:Y:S04]  /*124e0*/  STS.U16 [R101+UR5+0x10d80], R104 ;  /* 0x010d806865007988 */ /* 0x0001e80008000405 */
[----:B------:R-:W3:Y:S04]  /*124f0*/  LDL.LU R12, [R1+0x4e4] ;  /* 0x0004e400010c7983 */ /* 0x000ee80000300800 */
[----:B0-----:R-:W3:Y:S04]  /*12500*/  LDL.LU R104, [R1+0x4e0] ;  /* 0x0004e00001687983 */ /* 0x001ee80000300800 */
[----:B------:R-:W3:Y:S04]  /*12510*/  LDL.LU R17, [R1+0x4b4] ;  /* 0x0004b40001117983 */ /* 0x000ee80000300800 */
[----:B------:R-:W3:Y:S04]  /*12520*/  LDL.LU R61, [R1+0x4b0] ;  /* 0x0004b000013d7983 */ /* 0x000ee80000300800 */
[----:B------:R-:W3:Y:S04]  /*12530*/  LDL.LU R45, [R1+0x47c] ;  /* 0x00047c00012d7983 */ /* 0x000ee80000300800 */
[----:B------:R-:W3:Y:S04]  /*12540*/  LDL.LU R47, [R1+0x478] ;  /* 0x00047800012f7983 */ /* 0x000ee80000300800 */
[----:B------:R0:W-:Y:S04]  /*12550*/  STS.U16 [R101+UR5+0x18d80], R60 ;  /* 0x018d803c65007988 */ /* 0x0001e80008000405 */
[----:B------:R1:W-:Y:S04]  /*12560*/  STS.U16 [R101+UR5+0x11180], R79 ;  /* 0x0111804f65007988 */ /* 0x0003e80008000405 */
[----:B--2---:R2:W-:Y:S04]  /*12570*/  STS.U16 [R101+UR5+0x19180], R91 ;  /* 0x0191805b65007988 */ /* 0x0045e80008000405 */
[----:B------:R-:W3:Y:S04]  /*12580*/  LDL.LU R46, [R1+0x56c] ;  /* 0x00056c00012e7983 */ /* 0x000ee80000300800 */
[----:B------:R1:W-:Y:S04]  /*12590*/  STS.U16 [R101+UR5+0x11580], R90 ;  /* 0x0115805a65007988 */ /* 0x0003e80008000405 */
[----:B0-----:R-:W3:Y:S04]  /*125a0*/  LDL.LU R60, [R1+0x568] ;  /* 0x00056800013c7983 */ /* 0x001ee80000300800 */
[----:B----4-:R0:W-:Y:S04]  /*125b0*/  STS.U16 [R101+UR5+0x19580], R93 ;  /* 0x0195805d65007988 */ /* 0x0101e80008000405 */
[----:B-1----:R-:W4:Y:S04]  /*125c0*/  LDL.LU R79, [R1+0x53c] ;  /* 0x00053c00014f7983 */ /* 0x002f280000300800 */
[----:B--2---:R-:W2:Y:S04]  /*125d0*/  LDL.LU R91, [R1+0x538] ;  /* 0x00053800015b7983 */ /* 0x004ea80000300800 */
[----:B------:R1:W-:Y:S04]  /*125e0*/  STS.U16 [R101+UR5+0x11980], R29 ;  /* 0x0119801d65007988 */ /* 0x0003e80008000405 */
[----:B------:R-:W2:Y:S04]  /*125f0*/  LDL.LU R90, [R1+0x50c] ;  /* 0x00050c00015a7983 */ /* 0x000ea80000300800 */
[----:B0-----:R-:W2:Y:S01]  /*12600*/  LDL.LU R93, [R1+0x508] ;  /* 0x00050800015d7983 */ /* 0x001ea20000300800 */
[----:B-1----:R-:W-:-:S03]  /*12610*/  LOP3.LUT R29, R0, 0x40, RZ, 0x3c, !PT ;  /* 0x00000040001d7812 */ /* 0x002fc600078e3cff */
[----:B------:R0:W-:Y:S04]  /*12620*/  STS.U16 [R101+UR5+0x19980], R99 ;  /* 0x0199806365007988 */ /* 0x0001e80008000405 */
[----:B------:R1:W-:Y:S04]  /*12630*/  STS.U16 [R101+UR5+0x11d80], R100 ;  /* 0x011d806465007988 */ /* 0x0003e80008000405 */
[----:B------:R1:W-:Y:S04]  /*12640*/  STS.U16 [R101+UR5+0x19d80], R18 ;  /* 0x019d801265007988 */ /* 0x0003e80008000405 */
[----:B0-----:R0:W5:Y:S04]  /*12650*/  LDL.LU R99, [R1+0x82c] ;  /* 0x00082c0001637983 */ /* 0x0011680000300800 */
[----:B-1----:R0:W5:Y:S04]  /*12660*/  LDL.LU R100, [R1+0x828] ;  /* 0x0008280001647983 */ /* 0x0021680000300800 */
[----:B------:R0:W5:Y:S04]  /*12670*/  LDL.LU R101, [R1+0x824] ;  /* 0x0008240001657983 */ /* 0x0001680000300800 */
[----:B------:R-:W2:Y:S04]  /*12680*/  LDL.LU R18, [R1+0x820] ;  /* 0x0008200001127983 */ /* 0x000ea80000300800 */
[----:B------:R1:W-:Y:S04]  /*12690*/  STS.U16 [R29+UR5+0x10200], R10 ;  /* 0x0102000a1d007988 */ /* 0x0003e80008000405 */
[----:B------:R0:W-:Y:S04]  /*126a0*/  STS.U16 [R29+UR5+0x18200], R11 ;  /* 0x0182000b1d007988 */ /* 0x0001e80008000405 */
[----:B-1----:R1:W5:Y:S04]  /*126b0*/  LDL.LU R10, [R1+0x81c] ;  /* 0x00081c00010a7983 */ /* 0x0023680000300800 */
[----:B0-----:R1:W5:Y:S04]  /*126c0*/  LDL.LU R11, [R1+0x818] ;  /* 0x00081800010b7983 */ /* 0x0013680000300800 */
[----:B------:R0:W-:Y:S04]  /*126d0*/  STS.U16 [R29+UR5+0x10600], R92 ;  /* 0x0106005c1d007988 */ /* 0x0001e80008000405 */
[----:B---3--:R3:W-:Y:S04]  /*126e0*/  STS.U16 [R29+UR5+0x18600], R103 ;  /* 0x018600671d007988 */ /* 0x0087e80008000405 */
[----:B------:R1:W-:Y:S04]  /*126f0*/  STS.U16 [R29+UR5+0x10a00], R102 ;  /* 0x010a00661d007988 */ /* 0x0003e80008000405 */
[----:B0-----:R-:W2:Y:S04]  /*12700*/  LDL.LU R92, [R1+0x4dc] ;  /* 0x0004dc00015c7983 */ /* 0x001ea80000300800 */
[----:B---3--:R-:W3:Y:S04]  /*12710*/  LDL.LU R103, [R1+0x4d8] ;  /* 0x0004d80001677983 */ /* 0x008ee80000300800 */
[----:B------:R0:W-:Y:S04]  /*12720*/  STS.U16 [R29+UR5+0x18a00], R105 ;  /* 0x018a00691d007988 */ /* 0x0001e80008000405 */
[----:B-1----:R-:W3:Y:S04]  /*12730*/  LDL.LU R102, [R1+0x4ac] ;  /* 0x0004ac0001667983 */ /* 0x002ee80000300800 */
[----:B------:R1:W-:Y:S04]  /*12740*/  STS.U16 [R29+UR5+0x10e00], R12 ;  /* 0x010e000c1d007988 */ /* 0x0003e80008000405 */
[----:B0-----:R-:W3:Y:S04]  /*12750*/  LDL.LU R105, [R1+0x4a8] ;  /* 0x0004a80001697983 */ /* 0x001ee80000300800 */
[----:B------:R0:W-:Y:S04]  /*12760*/  STS.U16 [R29+UR5+0x18e00], R104 ;  /* 0x018e00681d007988 */ /* 0x0001e80008000405 */
[----:B-1----:R-:W3:Y:S04]  /*12770*/  LDL.LU R12, [R1+0x814] ;  /* 0x00081400010c7983 */ /* 0x002ee80000300800 */
[----:B------:R-:W-:Y:S04]  /*12780*/  STS.U16 [R29+UR5+0x11200], R17 ;  /* 0x011200111d007988 */ /* 0x000fe80008000405 */
[----:B0-----:R-:W3:Y:S04]  /*12790*/  LDL.LU R104, [R1+0x810] ;  /* 0x0008100001687983 */ /* 0x001ee80000300800 */
[----:B------:R-:W-:Y:S04]  /*127a0*/  STS.U16 [R29+UR5+0x19200], R61 ;  /* 0x0192003d1d007988 */ /* 0x000fe80008000405 */
[----:B------:R-:W-:Y:S04]  /*127b0*/  STS.U16 [R29+UR5+0x11600], R45 ;  /* 0x0116002d1d007988 */ /* 0x000fe80008000405 */
[----:B------:R-:W-:Y:S04]  /*127c0*/  STS.U16 [R29+UR5+0x19600], R47 ;  /* 0x0196002f1d007988 */ /* 0x000fe80008000405 */
[----:B------:R-:W-:Y:S04]  /*127d0*/  STS.U16 [R29+UR5+0x11a00], R44 ;  /* 0x011a002c1d007988 */ /* 0x000fe80008000405 */
[----:B------:R-:W-:Y:S04]  /*127e0*/  STS.U16 [R29+UR5+0x19a00], R31 ;  /* 0x019a001f1d007988 */ /* 0x000fe80008000405 */
[----:B------:R-:W-:Y:S04]  /*127f0*/  STS.U16 [R29+UR5+0x11e00], R30 ;  /* 0x011e001e1d007988 */ /* 0x000fe80008000405 */
[----:B------:R0:W-:Y:S04]  /*12800*/  STS.U16 [R29+UR5+0x19e00], R28 ;  /* 0x019e001c1d007988 */ /* 0x0001e80008000405 */
[----:B0-----:R-:W3:Y:S04]  /*12810*/  LDL.LU R28, [R1+0x564] ;  /* 0x00056400011c7983 */ /* 0x001ee80000300800 */
[----:B------:R-:W3:Y:S04]  /*12820*/  LDL.LU R29, [R1+0x560] ;  /* 0x00056000011d7983 */ /* 0x000ee80000300800 */
[----:B------:R-:W3:Y:S01]  /*12830*/  LDL.LU R61, [R1+0x534] ;  /* 0x00053400013d7983 */ /* 0x000ee20000300800 */
[----:B------:R-:W-:-:S03]  /*12840*/  LOP3.LUT R17, R0, 0x50, RZ, 0x3c, !PT ;  /* 0x0000005000117812 */ /* 0x000fc600078e3cff */
[----:B------:R-:W3:Y:S04]  /*12850*/  LDL.LU R30, [R1+0x530] ;  /* 0x00053000011e7983 */ /* 0x000ee80000300800 */
[----:B------:R-:W3:Y:S04]  /*12860*/  LDL.LU R31, [R1+0x504] ;  /* 0x00050400011f7983 */ /* 0x000ee80000300800 */
[----:B------:R0:W-:Y:S04]  /*12870*/  STS.U16 [R17+UR5+0x10280], R46 ;  /* 0x0102802e11007988 */ /* 0x0001e80008000405 */
[----:B------:R-:W3:Y:S04]  /*12880*/  LDL.LU R44, [R1+0x500] ;  /* 0x00050000012c7983 */ /* 0x000ee80000300800 */
[----:B------:R1:W-:Y:S04]  /*12890*/  STS.U16 [R17+UR5+0x18280], R60 ;  /* 0x0182803c11007988 */ /* 0x0003e80008000405 */
[----:B------:R-:W3:Y:S04]  /*128a0*/  LDL.LU R45, [R1+0x4d4] ;  /* 0x0004d400012d7983 */ /* 0x000ee80000300800 */
[----:B----4-:R4:W-:Y:S04]  /*128b0*/  STS.U16 [R17+UR5+0x10680], R79 ;  /* 0x0106804f11007988 */ /* 0x0109e80008000405 */
[----:B0-----:R-:W3:Y:S04]  /*128c0*/  LDL.LU R46, [R1+0x4d0] ;  /* 0x0004d000012e7983 */ /* 0x001ee80000300800 */
[----:B--2---:R-:W-:Y:S04]  /*128d0*/  STS.U16 [R17+UR5+0x18680], R91 ;  /* 0x0186805b11007988 */ /* 0x004fe80008000405 */
[----:B------:R-:W2:Y:S04]  /*128e0*/  LDL.LU R47, [R1+0x4a4] ;  /* 0x0004a400012f7983 */ /* 0x000ea80000300800 */
[----:B------:R0:W-:Y:S04]  /*128f0*/  STS.U16 [R17+UR5+0x10a80], R90 ;  /* 0x010a805a11007988 */ /* 0x0001e80008000405 */
[----:B-1----:R-:W2:Y:S04]  /*12900*/  LDL.LU R60, [R1+0x4a0] ;  /* 0x0004a000013c7983 */ /* 0x002ea80000300800 */
[----:B------:R-:W-:Y:S04]  /*12910*/  STS.U16 [R17+UR5+0x18a80], R93 ;  /* 0x018a805d11007988 */ /* 0x000fe80008000405 */
[----:B----4-:R-:W4:Y:S04]  /*12920*/  LDL.LU R79, [R1+0x55c] ;  /* 0x00055c00014f7983 */ /* 0x010f280000300800 */
[----:B0-----:R-:W2:Y:S04]  /*12930*/  LDL.LU R90, [R1+0x558] ;  /* 0x00055800015a7983 */ /* 0x001ea80000300800 */
[----:B------:R-:W4:Y:S04]  /*12940*/  LDL.LU R91, [R1+0x52c] ;  /* 0x00052c00015b7983 */ /* 0x000f280000300800 */
[----:B------:R0:W-:Y:S04]  /*12950*/  STS.U16 [R17+UR5+0x10e80], R92 ;  /* 0x010e805c11007988 */ /* 0x0001e80008000405 */
[----:B---3--:R-:W-:Y:S04]  /*12960*/  STS.U16 [R17+UR5+0x18e80], R103 ;  /* 0x018e806711007988 */ /* 0x008fe80008000405 */
[----:B0-----:R-:W3:Y:S04]  /*12970*/  LDL.LU R92, [R1+0x528] ;  /* 0x00052800015c7983 */ /* 0x001ee80000300800 */
[----:B------:R0:W-:Y:S04]  /*12980*/  STS.U16 [R17+UR5+0x11280], R102 ;  /* 0x0112806611007988 */ /* 0x0001e80008000405 */
[----:B------:R-:W3:Y:S04]  /*12990*/  LDL.LU R93, [R1+0x4fc] ;  /* 0x0004fc00015d7983 */ /* 0x000ee80000300800 */
[----:B------:R-:W-:Y:S04]  /*129a0*/  STS.U16 [R17+UR5+0x19280], R105 ;  /* 0x0192806911007988 */ /* 0x000fe80008000405 */
[----:B0-----:R-:W3:Y:S04]  /*129b0*/  LDL.LU R102, [R1+0x4f8] ;  /* 0x0004f80001667983 */ /* 0x001ee80000300800 */
[----:B------:R-:W3:Y:S04]  /*129c0*/  LDL.LU R103, [R1+0x4cc] ;  /* 0x0004cc0001677983 */ /* 0x000ee80000300800 */
[----:B------:R0:W-:Y:S04]  /*129d0*/  STS.U16 [R17+UR5+0x11680], R104 ;  /* 0x0116806811007988 */ /* 0x0001e80008000405 */
[----:B------:R-:W-:Y:S04]  /*129e0*/  STS.U16 [R17+UR5+0x19680], R12 ;  /* 0x0196800c11007988 */ /* 0x000fe80008000405 */
[----:B------:R1:W-:Y:S04]  /*129f0*/  STS.U16 [R17+UR5+0x11a80], R77 ;  /* 0x011a804d11007988 */ /* 0x0003e80008000405 */
[----:B0-----:R-:W3:Y:S04]  /*12a00*/  LDL.LU R104, [R1+0x4c8] ;  /* 0x0004c80001687983 */ /* 0x001ee80000300800 */
[----:B------:R-:W3:Y:S01]  /*12a10*/  LDL.LU R105, [R1+0x49c] ;  /* 0x00049c0001697983 */ /* 0x000ee20000300800 */
[----:B-1----:R-:W-:-:S03]  /*12a20*/  LOP3.LUT R77, R0, 0x60, RZ, 0x3c, !PT ;  /* 0x00000060004d7812 */ /* 0x002fc600078e3cff */
[----:B------:R-:W3:Y:S04]  /*12a30*/  LDL.LU R12, [R1+0x498] ;  /* 0x00049800010c7983 */ /* 0x000ee80000300800 */
[----:B------:R0:W-:Y:S04]  /*12a40*/  STS.U16 [R17+UR5+0x19a80], R13 ;  /* 0x019a800d11007988 */ /* 0x0001e80008000405 */
[----:B------:R1:W-:Y:S04]  /*12a50*/  STS.U16 [R17+UR5+0x11e80], R16 ;  /* 0x011e801011007988 */ /* 0x0003e80008000405 */
[----:B------:R1:W-:Y:S04]  /*12a60*/  STS.U16 [R17+UR5+0x19e80], R62 ;  /* 0x019e803e11007988 */ /* 0x0003e80008000405 */
[----:B0-----:R-:W3:Y:S04]  /*12a70*/  LDL.LU R13, [R1+0x80c] ;  /* 0x00080c00010d7983 */ /* 0x001ee80000300800 */
[----:B-1----:R0:W5:Y:S04]  /*12a80*/  LDL.LU R16, [R1+0x808] ;  /* 0x0008080001107983 */ /* 0x0021680000300800 */
[----:B------:R0:W5:Y:S04]  /*12a90*/  LDL.LU R17, [R1+0x804] ;  /* 0x0008040001117983 */ /* 0x0001680000300800 */
[----:B------:R-:W3:Y:S04]  /*12aa0*/  LDL.LU R62, [R1+0x800] ;  /* 0x00080000013e7983 */ /* 0x000ee80000300800 */
[----:B------:R1:W-:Y:S04]  /*12ab0*/  STS.U16 [R77+UR5+0x10300], R28 ;  /* 0x0103001c4d007988 */ /* 0x0003e80008000405 */
[----:B------:R0:W-:Y:S04]  /*12ac0*/  STS.U16 [R77+UR5+0x18300], R29 ;  /* 0x0183001d4d007988 */ /* 0x0001e80008000405 */
[----:B------:R0:W-:Y:S04]  /*12ad0*/  STS.U16 [R77+UR5+0x10700], R61 ;  /* 0x0107003d4d007988 */ /* 0x0001e80008000405 */
[----:B-1----:R1:W5:Y:S04]  /*12ae0*/  LDL.LU R28, [R1+0x7fc] ;  /* 0x0007fc00011c7983 */ /* 0x0023680000300800 */
[----:B0-----:R1:W5:Y:S04]  /*12af0*/  LDL.LU R29, [R1+0x7f8] ;  /* 0x0007f800011d7983 */ /* 0x0013680000300800 */
[----:B------:R-:W3:Y:S04]  /*12b00*/  LDL.LU R61, [R1+0x7f4] ;  /* 0x0007f400013d7983 */ /* 0x000ee80000300800 */
[----:B------:R0:W-:Y:S04]  /*12b10*/  STS.U16 [R77+UR5+0x18700], R30 ;  /* 0x0187001e4d007988 */ /* 0x0001e80008000405 */
[----:B------:R1:W-:Y:S04]  /*12b20*/  STS.U16 [R77+UR5+0x10b00], R31 ;  /* 0x010b001f4d007988 */ /* 0x0003e80008000405 */
[----:B------:R1:W-:Y:S04]  /*12b30*/  STS.U16 [R77+UR5+0x18b00], R44 ;  /* 0x018b002c4d007988 */ /* 0x0003e80008000405 */
[----:B0-----:R0:W5:Y:S04]  /*12b40*/  LDL.LU R30, [R1+0x7f0] ;  /* 0x0007f000011e7983 */ /* 0x0011680000300800 */
[----:B------:R0:W-:Y:S04]  /*12b50*/  STS.U16 [R77+UR5+0x10f00], R45 ;  /* 0x010f002d4d007988 */ /* 0x0001e80008000405 */
[----:B-1----:R1:W5:Y:S04]  /*12b60*/  LDL.LU R31, [R1+0x7ec] ;  /* 0x0007ec00011f7983 */ /* 0x0023680000300800 */
[----:B------:R0:W-:Y:S04]  /*12b70*/  STS.U16 [R77+UR5+0x18f00], R46 ;  /* 0x018f002e4d007988 */ /* 0x0001e80008000405 */
[----:B------:R1:W5:Y:S04]  /*12b80*/  LDL.LU R44, [R1+0x7e8] ;  /* 0x0007e800012c7983 */ /* 0x0003680000300800 */
[----:B--2---:R2:W-:Y:S04]  /*12b90*/  STS.U16 [R77+UR5+0x11300], R47 ;  /* 0x0113002f4d007988 */ /* 0x0045e80008000405 */
[----:B0-----:R1:W5:Y:S04]  /*12ba0*/  LDL.LU R45, [R1+0x7e4] ;  /* 0x0007e400012d7983 */ /* 0x0013680000300800 */
[----:B------:R0:W-:Y:S04]  /*12bb0*/  STS.U16 [R77+UR5+0x19300], R60 ;  /* 0x0193003c4d007988 */ /* 0x0001e80008000405 */
[----:B------:R1:W5:Y:S04]  /*12bc0*/  LDL.LU R46, [R1+0x7e0] ;  /* 0x0007e000012e7983 */ /* 0x0003680000300800 */
[----:B--2---:R1:W5:Y:S04]  /*12bd0*/  LDL.LU R47, [R1+0x7dc] ;  /* 0x0007dc00012f7983 */ /* 0x0043680000300800 */
[----:B0-----:R1:W5:Y:S04]  /*12be0*/  LDL.LU R60, [R1+0x7d8] ;  /* 0x0007d800013c7983 */ /* 0x0013680000300800 */
[----:B---3--:R0:W-:Y:S04]  /*12bf0*/  STS.U16 [R77+UR5+0x11700], R61 ;  /* 0x0117003d4d007988 */ /* 0x0081e80008000405 */
[----:B------:R2:W-:Y:S04]  /*12c00*/  STS.U16 [R77+UR5+0x19700], R62 ;  /* 0x0197003e4d007988 */ /* 0x0005e80008000405 */
[----:B------:R3:W-:Y:S04]  /*12c10*/  STS.U16 [R77+UR5+0x11b00], R34 ;  /* 0x011b00224d007988 */ /* 0x0007e80008000405 */
[----:B0-----:R1:W5:Y:S04]  /*12c20*/  LDL.LU R61, [R1+0x7d4] ;  /* 0x0007d400013d7983 */ /* 0x0013680000300800 */
[----:B--2---:R1:W5:Y:S01]  /*12c30*/  LDL.LU R62, [R1+0x7d0] ;  /* 0x0007d000013e7983 */ /* 0x0043620000300800 */
[----:B---3--:R-:W-:-:S03]  /*12c40*/  LOP3.LUT R34, R0, 0x70, RZ, 0x3c, !PT ;  /* 0x0000007000227812 */ /* 0x008fc600078e3cff */
[----:B------:R0:W-:Y:S04]  /*12c50*/  STS.U16 [R77+UR5+0x19b00], R63 ;  /* 0x019b003f4d007988 */ /* 0x0001e80008000405 */
[----:B------:R2:W-:Y:S04]  /*12c60*/  STS.U16 [R77+UR5+0x11f00], R76 ;  /* 0x011f004c4d007988 */ /* 0x0005e80008000405 */
[----:B------:R3:W-:Y:S04]  /*12c70*/  STS.U16 [R77+UR5+0x19f00], R78 ;  /* 0x019f004e4d007988 */ /* 0x0007e80008000405 */
[----:B0-----:R1:W5:Y:S04]  /*12c80*/  LDL.LU R63, [R1+0x7cc] ;  /* 0x0007cc00013f7983 */ /* 0x0013680000300800 */
[----:B--2---:R1:W5:Y:S04]  /*12c90*/  LDL.LU R76, [R1+0x7c8] ;  /* 0x0007c800014c7983 */ /* 0x0043680000300800 */
[----:B---3--:R1:W5:Y:S04]  /*12ca0*/  LDL.LU R77, [R1+0x7c4] ;  /* 0x0007c400014d7983 */ /* 0x0083680000300800 */
[----:B------:R1:W5:Y:S04]  /*12cb0*/  LDL.LU R78, [R1+0x7c0] ;  /* 0x0007c000014e7983 */ /* 0x0003680000300800 */
[----:B----4-:R0:W-:Y:S04]  /*12cc0*/  STS.U16 [R34+UR5+0x10380], R79 ;  /* 0x0103804f22007988 */ /* 0x0101e80008000405 */
[----:B------:R2:W-:Y:S04]  /*12cd0*/  STS.U16 [R34+UR5+0x18380], R90 ;  /* 0x0183805a22007988 */ /* 0x0005e80008000405 */
[----:B------:R3:W-:Y:S04]  /*12ce0*/  STS.U16 [R34+UR5+0x10780], R91 ;  /* 0x0107805b22007988 */ /* 0x0007e80008000405 */
[----:B0-----:R1:W5:Y:S04]  /*12cf0*/  LDL.LU R79, [R1+0x7bc] ;  /* 0x0007bc00014f7983 */ /* 0x0013680000300800 */
[----:B--2---:R1:W5:Y:S04]  /*12d00*/  LDL.LU R90, [R1+0x7b8] ;  /* 0x0007b800015a7983 */ /* 0x0043680000300800 */
[----:B---3--:R1:W5:Y:S04]  /*12d10*/  LDL.LU R91, [R1+0x7b4] ;  /* 0x0007b400015b7983 */ /* 0x0083680000300800 */
[----:B------:R0:W-:Y:S04]  /*12d20*/  STS.U16 [R34+UR5+0x18780], R92 ;  /* 0x0187805c22007988 */ /* 0x0001e80008000405 */
        /* <DEDUP_REMOVED lines=24> */
[----:B0-----:R1:W5:Y:S04]  /*12eb0*/  LDL.LU R34, [R1+0x780] ;  /* 0x0007800001227983 */ /* 0x0013680000300800 */
[----:B------:R-:W2:Y:S04]  /*12ec0*/  LDL.LU R2, [R1+0x77c] ;  /* 0x00077c0001027983 */ /* 0x000ea80000300800 */
[----:B--2---:R0:W-:Y:S04]  /*12ed0*/  STS.U16 [R2+UR5+0x24000], R35 ;  /* 0x0240002302007988 */ /* 0x0041e80008000405 */
        /* <DEDUP_REMOVED lines=20> */
[----:B0-----:R1:W5:Y:S01]  /*13020*/  LDL.LU R80, [R1+0x754] ;  /* 0x0007540001507983 */ /* 0x0013620000300800 */
[----:B--2---:R-:W-:-:S03]  /*13030*/  LOP3.LUT R122, R2, 0x40, RZ, 0x3c, !PT ;  /* 0x00000040027a7812 */ /* 0x004fc600078e3cff */
[----:B------:R0:W-:Y:S04]  /*13040*/  STS.U16 [R2+UR5+0x26c00], R106 ;  /* 0x026c006a02007988 */ /* 0x0001e80008000405 */
[----:B---3--:R1:W5:Y:S04]  /*13050*/  LDL.LU R81, [R1+0x750] ;  /* 0x0007500001517983 */ /* 0x0083680000300800 */
[----:B------:R2:W-:Y:S04]  /*13060*/  STS.U16 [R2+UR5+0x27400], R107 ;  /* 0x0274006b02007988 */ /* 0x0005e80008000405 */
[----:B0-----:R1:W5:Y:S04]  /*13070*/  LDL.LU R106, [R1+0x74c] ;  /* 0x00074c00016a7983 */ /* 0x0013680000300800 */
[----:B------:R0:W-:Y:S04]  /*13080*/  STS.U16 [R2+UR5+0x27800], R108 ;  /* 0x0278006c02007988 */ /* 0x0001e80008000405 */
[----:B--2---:R1:W5:Y:S04]  /*13090*/  LDL.LU R107, [R1+0x748] ;  /* 0x00074800016b7983 */ /* 0x0043680000300800 */
        /* <DEDUP_REMOVED lines=33> */
[----:B0-----:R1:W5:Y:S01]  /*132b0*/  LDL.LU R123, [R1+0x704] ;  /* 0x00070400017b7983 */ /* 0x0013620000300800 */
[----:B------:R0:W-:Y:S06]  /*132c0*/  MEMBAR.ALL.CTA ;  /* 0x0000000000007992 */ /* 0x0001ec0000008000 */
[----:B0-----:R-:W0:Y:S04]  /*132d0*/  FENCE.VIEW.ASYNC.S ;  /* 0x00000000000073c6 */ /* 0x001e280000000000 */
[----:B--2---:R1:W5:Y:S04]  /*132e0*/  LDL.LU R122, [R1+0x700] ;  /* 0x00070000017a7983 */ /* 0x0043680000300800 */
[----:B------:R1:W5:Y:S01]  /*132f0*/  LDL.LU R3, [R1+0x6fc] ;  /* 0x0006fc0001037983 */ /* 0x0003620000300800 */
[----:B------:R-:W-:-:S04]  /*13300*/  ULEA UR8, UR11, UR5, 0x3 ;  /* 0x000000050b087291 */ /* 0x000fc8000f8e18ff */
[----:B------:R-:W-:Y:S01]  /*13310*/  UIADD3 UR8, UPT, UPT, UR8, 0x28000, URZ ;  /* 0x0002800008087890 */ /* 0x000fe2000fffe0ff */
[----:B0-----:R-:W-:Y:S06]  /*13320*/  BAR.SYNC.DEFER_BLOCKING 0x0 ;  /* 0x0000000000007b1d */ /* 0x001fec0000010000 */
[----:B------:R-:W-:Y:S05]  /*13330*/  @P0 BRA `(.L_x_9) ;  /* 0x0000000000dc0947 */ /* 0x000fea0003800000 */
[----:B------:R-:W-:Y:S02]  /*13340*/  UIADD3 UR4, UPT, UPT, UR6, 0x80, URZ ;  /* 0x0000008006047890 */ /* 0x000fe4000fffe0ff */
[----:B------:R-:W-:Y:S02]  /*13350*/  UIADD3 UR10, UPT, UPT, UR6, 0x80, URZ ;  /* 0x00000080060a7890 */ /* 0x000fe4000fffe0ff */
[----:B------:R-:W-:Y:S01]  /*13360*/  UIADD3 UR15, UPT, UPT, UR6, 0x80, URZ ;  /* 0x00000080060f7890 */ /* 0x000fe2000fffe0ff */
[----:B------:R-:W-:Y:S01]  /*13370*/  UMOV UR64, 0x0 ;  /* 0x0000000000407882 */ /* 0x000fe20000000000 */
[----:B------:R-:W-:Y:S01]  /*13380*/  UMOV UR65, 0x8208010 ;  /* 0x0820801000417882 */ /* 0x000fe20000000000 */
[----:B------:R-:W-:Y:S01]  /*13390*/  UMOV UR66, UR14 ;  /* 0x0000000e00427c82 */ /* 0x000fe20008000000 */
[----:B------:R-:W-:Y:S01]  /*133a0*/  UMOV UR67, 0x40004040 ;  /* 0x4000404000437882 */ /* 0x000fe20000000000 */
[----:B------:R-:W-:Y:S01]  /*133b0*/  UMOV UR76, 0x0 ;  /* 0x00000000004c7882 */ /* 0x000fe20000000000 */
[----:B------:R-:W-:Y:S01]  /*133c0*/  UMOV UR77, 0x8208010 ;  /* 0x08208010004d7882 */ /* 0x000fe20000000000 */
[----:B------:R-:W-:-:S02]  /*133d0*/  UIADD3 UR72, UPT, UPT, UR6, 0x80, URZ ;  /* 0x0000008006487890 */ /* 0x000fc4000fffe0ff */
[----:B------:R-:W-:Y:S01]  /*133e0*/  UTCHMMA gdesc[UR66], gdesc[UR52], tmem[UR6], tmem[UR64], idesc[UR65], UPT ;  /* 0x00ff4034420075ea */ /* 0x000fe2000b800006 */
[----:B------:R-:W-:Y:S01]  /*133f0*/  UMOV UR68, 0x0 ;  /* 0x0000000000447882 */ /* 0x000fe20000000000 */
[----:B------:R-:W-:Y:S01]  /*13400*/  UMOV UR69, 0x8208010 ;  /* 0x0820801000457882 */ /* 0x000fe20000000000 */
[----:B------:R-:W-:Y:S02]  /*13410*/  UIADD3 UR73, UPT, UPT, UR6, 0x100, URZ ;  /* 0x0000010006497890 */ /* 0x000fe4000fffe0ff */
[----:B------:R0:W-:Y:S01]  /*13420*/  UTCHMMA gdesc[UR12], gdesc[UR18], tmem[UR6], tmem[UR76], idesc[UR77], UPT ;  /* 0x00ff4c120c0075ea */ /* 0x0001e2000b800006 */
[----:B------:R-:W-:Y:S01]  /*13430*/  UMOV UR70, 0x0 ;  /* 0x0000000000467882 */ /* 0x000fe20000000000 */
[----:B------:R-:W-:Y:S01]  /*13440*/  UMOV UR71, 0x8208010 ;  /* 0x0820801000477882 */ /* 0x000fe20000000000 */
[----:B------:R-:W-:Y:S02]  /*13450*/  UIADD3 UR74, UPT, UPT, UR6, 0x100, URZ ;  /* 0x00000100064a7890 */ /* 0x000fe4000fffe0ff */
[----:B------:R-:W-:Y:S01]  /*13460*/  UTCHMMA gdesc[UR20], gdesc[UR22], tmem[UR6], tmem[UR68], idesc[UR69], UPT ;  /* 0x00ff4416140075ea */ /* 0x000fe2000b800006 */
[----:B------:R-:W-:Y:S01]  /*13470*/  UMOV UR54, 0x0 ;  /* 0x0000000000367882 */ /* 0x000fe20000000000 */
[----:B------:R-:W-:Y:S01]  /*13480*/  UMOV UR55, 0x8208010 ;  /* 0x0820801000377882 */ /* 0x000fe20000000000 */
[----:B------:R-:W-:-:S02]  /*13490*/  UIADD3 UR75, UPT, UPT, UR6, 0x100, URZ ;  /* 0x00000100064b7890 */ /* 0x000fc4000fffe0ff */
[----:B------:R-:W-:Y:S01]  /*134a0*/  UTCHMMA gdesc[UR24], gdesc[UR26], tmem[UR6], tmem[UR70], idesc[UR71], UPT ;  /* 0x00ff461a180075ea */ /* 0x000fe2000b800006 */
[----:B------:R-:W-:Y:S01]  /*134b0*/  UMOV UR56, 0x0 ;  /* 0x0000000000387882 */ /* 0x000fe20000000000 */
[----:B------:R-:W-:Y:S01]  /*134c0*/  UMOV UR57, 0x8208010 ;  /* 0x0820801000397882 */ /* 0x000fe20000000000 */
[----:B0-----:R-:W-:Y:S01]  /*134d0*/  UIADD3 UR76, UPT, UPT, UR6, 0x100, URZ ;  /* 0x00000100064c7890 */ /* 0x001fe2000fffe0ff */
[----:B------:R0:W-:Y:S01]  /*134e0*/  UTCHMMA gdesc[UR28], gdesc[UR52], tmem[UR4], tmem[UR54], idesc[UR55], UPT ;  /* 0x00ff36341c0075ea */ /* 0x0001e2000b800004 */
[----:B------:R-:W-:Y:S01]  /*134f0*/  UMOV UR58, 0x0 ;  /* 0x00000000003a7882 */ /* 0x000fe20000000000 */
[----:B------:R-:W-:Y:S01]  /*13500*/  UMOV UR59, 0x8208010 ;  /* 0x08208010003b7882 */ /* 0x000fe20000000000 */
[----:B------:R-:W-:Y:S01]  /*13510*/  UIADD3 UR77, UPT, UPT, UR6, 0x180, URZ ;  /* 0x00000180064d7890 */ /* 0x000fe2000fffe0ff */
[----:B------:R2:W-:Y:S01]  /*13520*/  UTCHMMA gdesc[UR30], gdesc[UR18], tmem[UR10], tmem[UR56], idesc[UR57], UPT ;  /* 0x00ff38121e0075ea */ /* 0x0005e2000b80000a */
[----:B------:R-:W-:Y:S01]  /*13530*/  UMOV UR60, 0x0 ;  /* 0x00000000003c7882 */ /* 0x000fe20000000000 */
[----:B------:R-:W-:Y:S01]  /*13540*/  UMOV UR61, 0x8208010 ;  /* 0x08208010003d7882 */ /* 0x000fe20000000000 */
[----:B------:R3:W-:Y:S01]  /*13550*/  UTCHMMA gdesc[UR32], gdesc[UR22], tmem[UR15], tmem[UR58], idesc[UR59], UPT ;  /* 0x00ff3a16200075ea */ /* 0x0007e2000b80000f */
[----:B------:R-:W-:Y:S01]  /*13560*/  UMOV UR62, 0x0 ;  /* 0x00000000003e7882 */ /* 0x000fe20000000000 */
[----:B------:R-:W-:Y:S01]  /*13570*/  UMOV UR63, 0x8208010 ;  /* 0x08208010003f7882 */ /* 0x000fe20000000000 */
[----:B0-----:R-:W-:Y:S01]  /*13580*/  UIADD3 UR4, UPT, UPT, UR6, 0x180, URZ ;  /* 0x0000018006047890 */ /* 0x001fe2000fffe0ff */
[----:B------:R0:W-:Y:S01]  /*13590*/  UTCHMMA gdesc[UR34], gdesc[UR26], tmem[UR72], tmem[UR60], idesc[UR61], UPT ;  /* 0x00ff3c1a220075ea */ /* 0x0001e2000b800048 */
[----:B------:R-:W-:Y:S01]  /*135a0*/  UMOV UR66, 0x0 ;  /* 0x0000000000427882 */ /* 0x000fe20000000000 */
[----:B------:R-:W-:Y:S01]  /*135b0*/  UMOV UR67, 0x8208010 ;  /* 0x0820801000437882 */ /* 0x000fe20000000000 */
[----:B--2---:R-:W-:Y:S01]  /*135c0*/  UIADD3 UR10, UPT, UPT, UR6, 0x180, URZ ;  /* 0x00000180060a7890 */ /* 0x004fe2000fffe0ff */
[----:B------:R2:W-:Y:S01]  /*135d0*/  UTCHMMA gdesc[UR36], gdesc[UR52], tmem[UR73], tmem[UR62], idesc[UR63], UPT ;  /* 0x00ff3e34240075ea */ /* 0x0005e2000b800049 */
[----:B------:R2:W-:Y:S01]  /*135e0*/  UTCHMMA gdesc[UR38], gdesc[UR18], tmem[UR74], tmem[UR64], idesc[UR65], UPT ;  /* 0x00ff4012260075ea */ /* 0x0005e2000b80004a */
[----:B---3--:R-:W-:Y:S01]  /*135f0*/  UIADD3 UR15, UPT, UPT, UR6, 0x180, URZ ;  /* 0x00000180060f7890 */ /* 0x008fe2000fffe0ff */
[----:B------:R2:W-:Y:S01]  /*13600*/  UTCHMMA gdesc[UR40], gdesc[UR22], tmem[UR75], tmem[UR66], idesc[UR67], UPT ;  /* 0x00ff4216280075ea */ /* 0x0005e2000b80004b */
[----:B------:R2:W-:Y:S01]  /*13610*/  UTCHMMA gdesc[UR42], gdesc[UR26], tmem[UR76], tmem[UR68], idesc[UR69], UPT ;  /* 0x00ff441a2a0075ea */ /* 0x0005e2000b80004c */
[----:B------:R2:W-:Y:S01]  /*13620*/  UTCHMMA gdesc[UR44], gdesc[UR52], tmem[UR77], tmem[UR70], idesc[UR71], UPT ;  /* 0x00ff46342c0075ea */ /* 0x0005e2000b80004d */
[----:B0-----:R-:W-:Y:S01]  /*13630*/  UMOV UR60, UR8 ;  /* 0x00000008003c7c82 */ /* 0x001fe20008000000 */
[----:B------:R-:W-:Y:S01]  /*13640*/  UMOV UR61, URZ ;  /* 0x000000ff003d7c82 */ /* 0x000fe20008000000 */
[----:B------:R2:W-:Y:S01]  /*13650*/  UTCHMMA gdesc[UR46], gdesc[UR18], tmem[UR4], tmem[UR54], idesc[UR55], UPT ;  /* 0x00ff36122e0075ea */ /* 0x0005e2000b800004 */
[----:B------:R-:W-:Y:S01]  /*13660*/  UMOV UR60, UR60 ;  /* 0x0000003c003c7c82 */ /* 0x000fe20008000000 */
[----:B------:R2:W-:Y:S01]  /*13670*/  UTCHMMA gdesc[UR48], gdesc[UR22], tmem[UR10], tmem[UR56], idesc[UR57], UPT ;  /* 0x00ff3816300075ea */ /* 0x0005e2000b80000a */
[----:B------:R2:W-:Y:S01]  /*13680*/  UTCHMMA gdesc[UR50], gdesc[UR26], tmem[UR15], tmem[UR58], idesc[UR59], UPT ;  /* 0x00ff3a1a320075ea */ /* 0x0005e2000b80000f */
[----:B------:R2:W-:Y:S01]  /*13690*/  UTCBAR [UR60], URZ ;  /* 0x000000ff3c0073e9 */ /* 0x0005e200080000ff */
[----:B------:R-:W-:Y:S01]  /*136a0*/  NOP ;  /* 0x0000000000007918 */ /* 0x000fe20000000000 */
.L_x_9:
[----:B------:R0:W-:Y:S04]  /*136b0*/  STL [R1+0x700], R2 ;  /* 0x0007000201007387 */ /* 0x0001e80000100800 */
[----:B0-----:R-:W3:Y:S04]  /*136c0*/  LDL R2, [R1+0x6d8] ;  /* 0x0006d80001027983 */ /* 0x001ee80000100800 */
[----:B------:R0:W-:Y:S04]  /*136d0*/  STL [R1+0x6fc], R0 ;  /* 0x0006fc0001007387 */ /* 0x0001e80000100800 */
[----:B0-----:R-:W3:Y:S01]  /*136e0*/  LDL R0, [R1+0x234] ;  /* 0x0002340001007983 */ /* 0x001ee20000100800 */
[----:B------:R-:W-:-:S04]  /*136f0*/  UIADD3 UR11, UPT, UPT, UR11, 0x1, URZ ;  /* 0x000000010b0b7890 */ /* 0x000fc8000fffe0ff */
[----:B------:R-:W-:-:S04]  /*13700*/  UISETP.GT.AND UP1, UPT, UR11, 0x1, UPT ;  /* 0x000000010b00788c */ /* 0x000fc8000bf24270 */
[----:B--2---:R-:W-:Y:S02]  /*13710*/  USEL UR4, URZ, 0x1, !UP1 ;  /* 0x00000001ff047887 */ /* 0x004fe4000c800000 */
[----:B------:R-:W-:Y:S01]  /*13720*/  USEL UR11, UR11, URZ, !UP1 ;  /* 0x000000ff0b0b7287 */ /* 0x000fe2000c800000 */
[----:B---3--:R-:W-:Y:S02]  /*13730*/  ISETP.NE.U32.AND P2, PT, R0, R2, PT ;  /* 0x000000020000720c */ /* 0x008fe40003f45070 */
[----:B------:R2:W5:Y:S04]  /*13740*/  LDL.LU R2, [R1+0x700] ;  /* 0x0007000001027983 */ /* 0x0005680000300800 */
[----:B------:R2:W5:Y:S01]  /*13750*/  LDL.LU R0, [R1+0x6fc] ;  /* 0x0006fc0001007983 */ /* 0x0005620000300800 */
[----:B------:R-:W-:-:S03]  /*13760*/  ULOP3.LUT UR10, UR9, UR4, URZ, 0x3c, !UPT ;  /* 0x00000004090a7292 */ /* 0x000fc6000f8e3cff */
[----:B------:R-:W-:-:S04]  /*13770*/  UMOV UR4, UR9 ;  /* 0x0000000900047c82 */ /* 0x000fc80008000000 */
[----:B------:R-:W-:Y:S01]  /*13780*/  UMOV UR9, UR10 ;  /* 0x0000000a00097c82 */ /* 0x000fe20008000000 */
[----:B--2---:R-:W-:Y:S05]  /*13790*/  @P2 BRA `(.L_x_10) ;  /* 0xffffff5800e42947 */ /* 0x004fea000383ffff */
.L_x_7:
[----:B-----5:R-:W2:Y:S01]  /*137a0*/  LDL.LU R125, [R1+0x6f8] ;  /* 0x0006f800017d7983 */ /* 0x020ea20000300800 */
[----:B------:R-:W3:Y:S01]  /*137b0*/  LDCU.128 UR12, c[0x0][0x390] ;  /* 0x00007200ff0c77ac */ /* 0x000ee20008000c00 */
[----:B--2---:R-:W-:-:S13]  /*137c0*/  ISETP.GE.AND P0, PT, R125, 0x40, PT ;  /* 0x000000407d00780c */ /* 0x004fda0003f06270 */
[----:B---3--:R-:W-:Y:S05]  /*137d0*/  @!P0 BRA `(.L_x_11) ;  /* 0x0000000000108947 */ /* 0x008fea0003800000 */
[----:B------:R-:W-:-:S06]  /*137e0*/  USHF.L.U32 UR4, UR4, 0x1f, URZ ;  /* 0x0000001f04047899 */ /* 0x000fcc00080006ff */
[----:B------:R-:W-:-:S04]  /*137f0*/  IMAD.U32 R0, RZ, RZ, UR4 ;  /* 0x00000004ff007e24 */ /* 0x000fc8000f8e00ff */
[----:B------:R-:W2:Y:S02]  /*13800*/  SYNCS.PHASECHK.TRANS64.TRYWAIT P0, [UR8], R0 ;  /* 0x00000000ff0075a7 */ /* 0x000ea40008001108 */
[----:B--2---:R-:W-:Y:S05]  /*13810*/  @!P0 BRA `(.L_x_12) ;  /* 0x0000008c00608947 */ /* 0x004fea0003800000 */
.L_x_11:
[----:B------:R-:W-:Y:S01]  /*13820*/  BAR.SYNC.DEFER_BLOCKING 0x0 ;  /* 0x0000000000007b1d */ /* 0x000fe20000010000 */
[C---:B------:R-:W-:Y:S02]  /*13830*/  VIADD R2, R124.reuse, 0x1 ;  /* 0x000000017c027836 */ /* 0x040fe40000000000 */
[C---:B------:R-:W-:Y:S02]  /*13840*/  VIADD R0, R124.reuse, 0x2 ;  /* 0x000000027c007836 */ /* 0x040fe40000000000 */
[----:B------:R-:W-:Y:S01]  /*13850*/  VIADD R69, R124, 0x4 ;  /* 0x000000047c457836 */ /* 0x000fe20000000000 */
[----:B------:R-:W-:Y:S01]  /*13860*/  ISETP.GE.AND P6, PT, R2, UR15, PT ;  /* 0x0000000f02007c0c */ /* 0x000fe2000bfc6270 */
[----:B------:R-:W-:Y:S01]  /*13870*/  VIADD R70, R124, 0x3 ;  /* 0x000000037c467836 */ /* 0x000fe20000000000 */
[----:B------:R-:W2:Y:S01]  /*13880*/  S2R R3, SR_TID.X ;  /* 0x0000000000037919 */ /* 0x000ea20000002100 */
[----:B------:R-:W-:Y:S01]  /*13890*/  ISETP.GE.AND P5, PT, R0, UR15, PT ;  /* 0x0000000f00007c0c */ /* 0x000fe2000bfa6270 */
[----:B------:R-:W-:Y:S01]  /*138a0*/  VIADD R68, R124, 0x5 ;  /* 0x000000057c447836 */ /* 0x000fe20000000000 */
[----:B------:R-:W-:Y:S01]  /*138b0*/  ISETP.GE.AND P0, PT, R69, UR15, PT ;  /* 0x0000000f45007c0c */ /* 0x000fe2000bf06270 */
[----:B------:R-:W-:Y:S01]  /*138c0*/  STL [R1+0x710], R125 ;  /* 0x0007107d01007387 */ /* 0x000fe20000100800 */
[----:B------:R-:W-:Y:S01]  /*138d0*/  ISETP.GE.AND P3, PT, R70, UR15, PT ;  /* 0x0000000f46007c0c */ /* 0x000fe2000bf66270 */
[----:B------:R-:W3:Y:S01]  /*138e0*/  LDCU.64 UR38, c[0x0][0x398] ;  /* 0x00007300ff2677ac */ /* 0x000ee20008000a00 */
[----:B------:R-:W-:Y:S01]  /*138f0*/  ISETP.GE.AND P2, PT, R68, UR15, PT ;  /* 0x0000000f44007c0c */ /* 0x000fe2000bf46270 */
[----:B------:R-:W-:Y:S01]  /*13900*/  STL [R1+0x738], R124 ;  /* 0x0007387c01007387 */ /* 0x000fe20000100800 */
[----:B------:R-:W4:Y:S01]  /*13910*/  LDCU.64 UR8, c[0x0][0x398] ;  /* 0x00007300ff0877ac */ /* 0x000f220008000a00 */
[----:B------:R-:W5:Y:S01]  /*13920*/  LDCU.64 UR10, c[0x0][0x398] ;  /* 0x00007300ff0a77ac */ /* 0x000f620008000a00 */
[----:B------:R-:W0:Y:S02]  /*13930*/  @!P1 SYNCS.CCTL.IV [UR5+0x28000] ;  /* 0x02800000ff0099b1 */ /* 0x000e240008000005 */
[----:B0-----:R-:W-:Y:S06]  /*13940*/  BAR.SYNC.DEFER_BLOCKING 0x0 ;  /* 0x0000000000007b1d */ /* 0x001fec0000010000 */
[----:B------:R-:W0:Y:S01]  /*13950*/  LDCU.64 UR22, c[0x0][0x398] ;  /* 0x00007300ff1677ac */ /* 0x000e220008000a00 */
[----:B------:R-:W1:Y:S01]  /*13960*/  LDTM.x64 R4, tmem[UR7] ;  /* 0x00000007000479ee */ /* 0x000e620008340000 */
[----:B------:R-:W0:Y:S01]  /*13970*/  LDCU.64 UR18, c[0x0][0x398] ;  /* 0x00007300ff1277ac */ /* 0x000e220008000a00 */
[----:B------:R-:W0:Y:S01]  /*13980*/  LDCU.64 UR24, c[0x0][0x398] ;  /* 0x00007300ff1877ac */ /* 0x000e220008000a00 */
[----:B--2---:R-:W-:-:S02]  /*13990*/  IMAD.SHL.U32 R0, R3, 0x10, RZ ;  /* 0x0000001003007824 */ /* 0x004fc400078e00ff */
[----:B------:R-:W-:Y:S01]  /*139a0*/  IMAD.SHL.U32 R2, R3, 0x20, RZ ;  /* 0x0000002003027824 */ /* 0x000fe200078e00ff */
[----:B------:R-:W2:Y:S02]  /*139b0*/  LDCU.64 UR26, c[0x0][0x398] ;  /* 0x00007300ff1a77ac */ /* 0x000ea40008000a00 */
[----:B------:R-:W-:Y:S02]  /*139c0*/  LOP3.LUT R0, R0, 0x7f0, RZ, 0xc0, !PT ;  /* 0x000007f000007812 */ /* 0x000fe400078ec0ff */
[----:B------:R-:W-:Y:S01]  /*139d0*/  LOP3.LUT R3, R2, 0x1000, RZ, 0xc0, !PT ;  /* 0x0000100002037812 */ /* 0x000fe200078ec0ff */
[----:B------:R-:W0:Y:S01]  /*139e0*/  LDCU.64 UR20, c[0x0][0x398] ;  /* 0x00007300ff1477ac */ /* 0x000e220008000a00 */
[----:B------:R-:W0:Y:S02]  /*139f0*/  @!P1 SYNCS.CCTL.IV [UR5+0x28008] ;  /* 0x02800800ff0099b1 */ /* 0x000e240008000005 */
[----:B------:R-:W-:Y:S01]  /*13a00*/  IADD3 R0, PT, PT, R0, UR5, R3 ;  /* 0x0000000500007c10 */ /* 0x000fe2000fffe003 */
[----:B------:R-:W0:Y:S04]  /*13a10*/  LDCU.64 UR28, c[0x0][0x398] ;  /* 0x00007300ff1c77ac */ /* 0x000e280008000a00 */
[----:B------:R2:W-:Y:S01]  /*13a20*/  STL [R1+0x73c], R0 ;  /* 0x00073c0001007387 */ /* 0x0005e20000100800 */
[----:B-1----:R-:W-:Y:S01]  /*13a30*/  F2FP.F16.F32.PACK_AB R119, R5, R4 ;  /* 0x000000040577723e */ /* 0x002fe200000000ff */
[----:B------:R-:W1:Y:S01]  /*13a40*/  LDCU.64 UR30, c[0x0][0x398] ;  /* 0x00007300ff1e77ac */ /* 0x000e620008000a00 */
[----:B------:R-:W-:-:S02]  /*13a50*/  F2FP.F16.F32.PACK_AB R118, R7, R6 ;  /* 0x000000060776723e */ /* 0x000fc400000000ff */
[----:B------:R-:W-:Y:S01]  /*13a60*/  F2FP.F16.F32.PACK_AB R117, R9, R8 ;  /* 0x000000080975723e */ /* 0x000fe200000000ff */
[----:B------:R3:W-:Y:S01]  /*13a70*/  STL [R1+0x744], R119 ;  /* 0x0007447701007387 */ /* 0x0007e20000100800 */
[----:B------:R-:W-:Y:S01]  /*13a80*/  F2FP.F16.F32.PACK_AB R116, R11, R10 ;  /* 0x0000000a0b74723e */ /* 0x000fe200000000ff */
[----:B------:R-:W0:Y:S01]  /*13a90*/  LDCU UR42, c[0x0][0x398] ;  /* 0x00007300ff2a77ac */ /* 0x000e220008000800 */
[----:B------:R-:W-:Y:S01]  /*13aa0*/  F2FP.F16.F32.PACK_AB R12, R13, R12 ;  /* 0x0000000c0d0c723e */ /* 0x000fe200000000ff */
[----:B------:R1:W-:Y:S01]  /*13ab0*/  STL [R1+0x740], R118 ;  /* 0x0007407601007387 */ /* 0x0003e20000100800 */
[----:B--2---:R-:W-:Y:S01]  /*13ac0*/  F2FP.F16.F32.PACK_AB R0, R21, R20 ;  /* 0x000000141500723e */ /* 0x004fe200000000ff */
[----:B------:R-:W2:Y:S02]  /*13ad0*/  LDCU UR49, c[0x0][0x398] ;  /* 0x00007300ff3177ac */ /* 0x000ea40008000800 */
[----:B------:R4:W-:Y:S01]  /*13ae0*/  STL [R1+0x748], R117 ;  /* 0x0007487501007387 */ /* 0x0009e20000100800 */
[----:B---3--:R-:W-:Y:S01]  /*13af0*/  F2FP.F16.F32.PACK_AB R119, R17, R16 ;  /* 0x000000101177723e */ /* 0x008fe200000000ff */
[----:B------:R-:W3:Y:S02]  /*13b00*/  LDCU UR50, c[0x0][0x398] ;  /* 0x00007300ff3277ac */ /* 0x000ee40008000800 */
[----:B------:R-:W-:Y:S01]  /*13b10*/  STL [R1+0x74c], R116 ;  /* 0x00074c7401007387 */ /* 0x000fe20000100800 */
[----:B-1----:R-:W-:Y:S01]  /*13b20*/  F2FP.F16.F32.PACK_AB R118, R19, R18 ;  /* 0x000000121376723e */ /* 0x002fe200000000ff */
[----:B------:R-:W1:Y:S02]  /*13b30*/  LDCU UR51, c[0x0][0x398] ;  /* 0x00007300ff3377ac */ /* 0x000e640008000800 */
[----:B------:R-:W-:Y:S01]  /*13b40*/  STL.64 [R1+0x808], R66 ;  /* 0x0008084201007387 */ /* 0x000fe20000100a00 */
[----:B----4-:R-:W-:Y:S01]  /*13b50*/  F2FP.F16.F32.PACK_AB R117, R15, R14 ;  /* 0x0000000e0f75723e */ /* 0x010fe200000000ff */
[----:B------:R-:W4:Y:S02]  /*13b60*/  LDCU UR52, c[0x0][0x398] ;  /* 0x00007300ff3477ac */ /* 0x000f240008000800 */
[----:B------:R-:W-:Y:S01]  /*13b70*/  STL.64 [R1+0x800], R64 ;  /* 0x0008004001007387 */ /* 0x000fe20000100a00 */
[----:B------:R-:W0:Y:S03]  /*13b80*/  LDCU UR53, c[0x0][0x398] ;  /* 0x00007300ff3577ac */ /* 0x000e260008000800 */
[----:B------:R-:W-:Y:S01]  /*13b90*/  STL [R1+0x190], R0 ;  /* 0x0001900001007387 */ /* 0x000fe20000100800 */
[----:B------:R-:W0:Y:S03]  /*13ba0*/  LDCU UR54, c[0x0][0x398] ;  /* 0x00007300ff3677ac */ /* 0x000e260008000800 */
[----:B------:R-:W-:Y:S01]  /*13bb0*/  STL.64 [R1+0x7f8], R62 ;  /* 0x0007f83e01007387 */ /* 0x000fe20000100a00 */
        /* <DEDUP_REMOVED lines=35> */
[----:B------:R-:W-:Y:S04]  /*13df0*/  STL.64 [R1+0x768], R26 ;  /* 0x0007681a01007387 */ /* 0x000fe80000100a00 */
[----:B------:R-:W-:Y:S04]  /*13e00*/  STL.64 [R1+0x760], R24 ;  /* 0x0007601801007387 */ /* 0x000fe80000100a00 */
[----:B------:R-:W-:Y:S04]  /*13e10*/  STL.64 [R1+0x758], R22 ;  /* 0x0007581601007387 */ /* 0x000fe80000100a00 */
[----:B------:R0:W-:Y:S02]  /*13e20*/  STL [R1+0x750], R12 ;  /* 0x0007500c01007387 */ /* 0x0001e40000100800 */
[----:B0-----:R-:W0:Y:S02]  /*13e30*/  LDTM.x64 R4, tmem[UR7+0x40] ;  /* 0x00004007000479ee */ /* 0x001e240008340000 */
[----:B0-----:R-:W-:Y:S01]  /*13e40*/  STL [R1+0xb0], R48 ;  /* 0x0000b03001007387 */ /* 0x001fe20000100800 */
        /* <DEDUP_REMOVED lines=26> */
[----:B------:R0:W-:Y:S01]  /*13ff0*/  STL.64 [R1+0xf8], R66 ;  /* 0x0000f84201007387 */ /* 0x0001e20000100a00 */
[----:B------:R-:W-:-:S02]  /*14000*/  IMAD.MOV.U32 R97, RZ, RZ, R31 ;  /* 0x000000ffff617224 */ /* 0x000fc400078e001f */
[----:B------:R-:W-:Y:S02]  /*14010*/  IMAD.MOV.U32 R96, RZ, RZ, R30 ;  /* 0x000000ffff607224 */ /* 0x000fe400078e001e */
[----:B------:R-:W-:Y:S02]  /*14020*/  IMAD.MOV.U32 R99, RZ, RZ, R29 ;  /* 0x000000ffff637224 */ /* 0x000fe400078e001d */
[----:B------:R-:W-:Y:S02]  /*14030*/  IMAD.MOV.U32 R98, RZ, RZ, R28 ;  /* 0x000000ffff627224 */ /* 0x000fe400078e001c */
[----:B------:R-:W-:Y:S02]  /*14040*/  IMAD.MOV.U32 R101, RZ, RZ, R27 ;  /* 0x000000ffff657224 */ /* 0x000fe400078e001b */
[----:B------:R-:W-:Y:S01]  /*14050*/  IMAD.MOV.U32 R100, RZ, RZ, R26 ;  /* 0x000000ffff647224 */ /* 0x000fe200078e001a */
[----:B0-----:R-:W2:Y:S01]  /*14060*/  LDL.LU.64 R66, [R1+0x808] ;  /* 0x0008080001427983 */ /* 0x001ea20000300a00 */
[----:B------:R-:W-:-:S02]  /*14070*/  IMAD.MOV.U32 R103, RZ, RZ, R25 ;  /* 0x000000ffff677224 */ /* 0x000fc400078e0019 */
[----:B------:R-:W-:Y:S01]  /*14080*/  IMAD.MOV.U32 R102, RZ, RZ, R24 ;  /* 0x000000ffff667224 */ /* 0x000fe200078e0018 */
[----:B------:R-:W2:Y:S01]  /*14090*/  LDL.LU.64 R64, [R1+0x800] ;  /* 0x0008000001407983 */ /* 0x000ea20000300a00 */
[----:B------:R-:W-:Y:S02]  /*140a0*/  IMAD.MOV.U32 R105, RZ, RZ, R23 ;  /* 0x000000ffff697224 */ /* 0x000fe400078e0017 */
[----:B------:R-:W-:Y:S01]  /*140b0*/  IMAD.MOV.U32 R104, RZ, RZ, R22 ;  /* 0x000000ffff687224 */ /* 0x000fe200078e0016 */
[----:B------:R-:W2:Y:S01]  /*140c0*/  LDL.LU.64 R62, [R1+0x7f8] ;  /* 0x0007f800013e7983 */ /* 0x000ea20000300a00 */
[----:B------:R-:W-:Y:S02]  /*140d0*/  IMAD.MOV.U32 R76, RZ, RZ, R12 ;  /* 0x000000ffff4c7224 */ /* 0x000fe400078e000c */
[----:B------:R-:W-:Y:S01]  /*140e0*/  IMAD.MOV.U32 R68, RZ, RZ, R20 ;  /* 0x000000ffff447224 */ /* 0x000fe200078e0014 */
[----:B------:R-:W2:Y:S01]  /*140f0*/  LDL.LU.64 R60, [R1+0x7f0] ;  /* 0x0007f000013c7983 */ /* 0x000ea20000300a00 */
        /* <DEDUP_REMOVED lines=21> */
[----:B------:R-:W-:-:S03]  /*14250*/  IMAD.MOV.U32 R84, RZ, RZ, R4 ;  /* 0x000000ffff547224 */ /* 0x000fc600078e0004 */
[----:B------:R-:W2:Y:S04]  /*14260*/  LDL.LU.64 R44, [R1+0x7b0] ;  /* 0x0007b000012c7983 */ /* 0x000ea80000300a00 */
[----:B------:R-:W3:Y:S04]  /*14270*/  LDL.LU.64 R42, [R1+0x7a8] ;  /* 0x0007a800012a7983 */ /* 0x000ee80000300a00 */
        /* <DEDUP_REMOVED lines=10> */
[----:B------:R-:W4:Y:S04]  /*14320*/  LDL.LU R12, [R1+0x750] ;  /* 0x00075000010c7983 */ /* 0x000f280000300800 */
        /* <DEDUP_REMOVED lines=18> */
[----:B------:R-:W4:Y:S01]  /*14450*/  LDL.LU R0, [R1+0xf8] ;  /* 0x0000f80001007983 */ /* 0x000f220000300800 */
[----:B--2---:R-:W-:-:S02]  /*14460*/  F2FP.F16.F32.PACK_AB R44, R45, R44 ;  /* 0x0000002c2d2c723e */ /* 0x004fc400000000ff */
[----:B---3--:R-:W-:Y:S02]  /*14470*/  F2FP.F16.F32.PACK_AB R23, R23, R22 ;  /* 0x000000161717723e */ /* 0x008fe400000000ff */
[----:B------:R-:W-:-:S03]  /*14480*/  F2FP.F16.F32.PACK_AB R22, R25, R24 ;  /* 0x000000181916723e */ /* 0x000fc600000000ff */
[----:B------:R0:W-:Y:S04]  /*14490*/  STL [R1+0x194], R23 ;  /* 0x0001941701007387 */ /* 0x0001e80000100800 */
[----:B------:R2:W-:Y:S01]  /*144a0*/  STL [R1+0x198], R22 ;  /* 0x0001981601007387 */ /* 0x0005e20000100800 */
[----:B------:R-:W-:Y:S02]  /*144b0*/  F2FP.F16.F32.PACK_AB R24, R33, R32 ;  /* 0x000000202118723e */ /* 0x000fe400000000ff */
[----:B0-----:R-:W-:Y:S02]  /*144c0*/  F2FP.F16.F32.PACK_AB R23, R29, R28 ;  /* 0x0000001c1d17723e */ /* 0x001fe400000000ff */
[----:B--2---:R-:W-:-:S03]  /*144d0*/  F2FP.F16.F32.PACK_AB R22, R31, R30 ;  /* 0x0000001e1f16723e */ /* 0x004fc600000000ff */
[----:B------:R0:W-:Y:S04]  /*144e0*/  STL [R1+0x180], R23 ;  /* 0x0001801701007387 */ /* 0x0001e80000100800 */
[----:B------:R2:W-:Y:S01]  /*144f0*/  STL [R1+0x184], R22 ;  /* 0x0001841601007387 */ /* 0x0005e20000100800 */
[----:B0-----:R-:W-:-:S03]  /*14500*/  F2FP.F16.F32.PACK_AB R23, R35, R34 ;  /* 0x000000222317723e */ /* 0x001fc600000000ff */
[----:B------:R0:W-:Y:S01]  /*14510*/  STL [R1+0x188], R24 ;  /* 0x0001881801007387 */ /* 0x0001e20000100800 */
[----:B--2---:R-:W-:-:S03]  /*14520*/  F2FP.F16.F32.PACK_AB R22, R37, R36 ;  /* 0x000000242516723e */ /* 0x004fc600000000ff */
[----:B------:R2:W-:Y:S04]  /*14530*/  STL [R1+0x18c], R23 ;  /* 0x00018c1701007387 */ /* 0x0005e80000100800 */
[----:B------:R3:W-:Y:S01]  /*14540*/  STL [R1+0x170], R22 ;  /* 0x0001701601007387 */ /* 0x0007e20000100800 */
[----:B0-----:R-:W-:Y:S02]  /*14550*/  F2FP.F16.F32.PACK_AB R24, R39, R38 ;  /* 0x000000262718723e */ /* 0x001fe400000000ff */
[----:B--2---:R-:W-:-:S03]  /*14560*/  F2FP.F16.F32.PACK_AB R23, R41, R40 ;  /* 0x000000282917723e */ /* 0x004fc600000000ff */
[----:B------:R-:W-:Y:S01]  /*14570*/  STL [R1+0x174], R24 ;  /* 0x0001741801007387 */ /* 0x000fe20000100800 */
[----:B---3--:R-:W-:Y:S02]  /*14580*/  F2FP.F16.F32.PACK_AB R22, R43, R42 ;  /* 0x0000002a2b16723e */ /* 0x008fe400000000ff */
[----:B------:R-:W-:Y:S01]  /*14590*/  F2FP.F16.F32.PACK_AB R43, R47, R46 ;  /* 0x0000002e2f2b723e */ /* 0x000fe200000000ff */
[----:B------:R-:W-:Y:S01]  /*145a0*/  STL [R1+0x178], R23 ;  /* 0x0001781701007387 */ /* 0x000fe20000100800 */
[----:B------:R-:W-:-:S03]  /*145b0*/  F2FP.F16.F32.PACK_AB R42, R49, R48 ;  /* 0x00000030312a723e */ /* 0x000fc600000000ff */
[----:B------:R-:W-:Y:S04]  /*145c0*/  STL [R1+0x17c], R22 ;  /* 0x00017c1601007387 */ /* 0x000fe80000100800 */
[----:B------:R0:W-:Y:S04]  /*145d0*/  STL [R1+0x160], R44 ;  /* 0x0001602c01007387 */ /* 0x0001e80000100800 */
[----:B------:R2:W-:Y:S04]  /*145e0*/  STL [R1+0x164], R43 ;  /* 0x0001642b01007387 */ /* 0x0005e80000100800 */
[----:B------:R3:W-:Y:S01]  /*145f0*/  STL [R1+0x168], R42 ;  /* 0x0001682a01007387 */ /* 0x0007e20000100800 */
[----:B0-----:R-:W-:-:S02]  /*14600*/  F2FP.F16.F32.PACK_AB R44, R51, R50 ;  /* 0x00000032332c723e */ /* 0x001fc400000000ff */
[----:B--2---:R-:W-:-:S03]  /*14610*/  F2FP.F16.F32.PACK_AB R43, R53, R52 ;  /* 0x00000034352b723e */ /* 0x004fc600000000ff */
[----:B------:R0:W-:Y:S01]  /*14620*/  STL [R1+0x16c], R44 ;  /* 0x00016c2c01007387 */ /* 0x0001e20000100800 */
[----:B---3--:R-:W-:-:S03]  /*14630*/  F2FP.F16.F32.PACK_AB R42, R55, R54 ;  /* 0x00000036372a723e */ /* 0x008fc600000000ff */
[----:B------:R2:W-:Y:S04]  /*14640*/  STL [R1+0x150], R43 ;  /* 0x0001502b01007387 */ /* 0x0005e80000100800 */
[----:B------:R3:W-:Y:S01]  /*14650*/  STL [R1+0x154], R42 ;  /* 0x0001542a01007387 */ /* 0x0007e20000100800 */
[----:B0-----:R-:W-:Y:S02]  /*14660*/  F2FP.F16.F32.PACK_AB R44, R57, R56 ;  /* 0x00000038392c723e */ /* 0x001fe400000000ff */
        /* <DEDUP_REMOVED lines=21> */
[----:B------:R2:W-:Y:S01]  /*147c0*/  STL [R1+0x120], R43 ;  /* 0x0001202b01007387 */ /* 0x0005e20000100800 */
[----:B------:R-:W-:Y:S01]  /*147d0*/  F2FP.F16.F32.PACK_AB R125, R27, R26 ;  /* 0x0000001a1b7d723e */ /* 0x000fe200000000ff */
[----:B------:R-:W-:Y:S02]  /*147e0*/  IMAD.MOV.U32 R40, RZ, RZ, R105 ;  /* 0x000000ffff287224 */ /* 0x000fe400078e0069 */
[----:B------:R-:W-:Y:S01]  /*147f0*/  IMAD.MOV.U32 R41, RZ, RZ, R104 ;  /* 0x000000ffff297224 */ /* 0x000fe200078e0068 */
[----:B------:R3:W-:Y:S01]  /*14800*/  STL [R1+0x124], R42 ;  /* 0x0001242a01007387 */ /* 0x0007e20000100800 */
[----:B------:R-:W-:Y:S01]  /*14810*/  IMAD.MOV.U32 R38, RZ, RZ, R103 ;  /* 0x000000ffff267224 */ /* 0x000fe200078e0067 */
[----:B0-----:R-:W-:Y:S01]  /*14820*/  F2FP.F16.F32.PACK_AB R44, R73, R72 ;  /* 0x00000048492c723e */ /* 0x001fe200000000ff */
[----:B------:R-:W-:Y:S02]  /*14830*/  IMAD.MOV.U32 R39, RZ, RZ, R102 ;  /* 0x000000ffff277224 */ /* 0x000fe400078e0066 */
[----:B------:R-:W-:Y:S01]  /*14840*/  IMAD.MOV.U32 R36, RZ, RZ, R101 ;  /* 0x000000ffff247224 */ /* 0x000fe200078e0065 */
[----:B--2---:R-:W-:Y:S01]  /*14850*/  F2FP.F16.F32.PACK_AB R43, R71, R70 ;  /* 0x00000046472b723e */ /* 0x004fe200000000ff */
[----:B------:R-:W-:-:S02]  /*14860*/  IMAD.MOV.U32 R37, RZ, RZ, R100 ;  /* 0x000000ffff257224 */ /* 0x000fc400078e0064 */
[----:B------:R-:W-:Y:S01]  /*14870*/  IMAD.MOV.U32 R34, RZ, RZ, R99 ;  /* 0x000000ffff227224 */ /* 0x000fe200078e0063 */
[----:B---3--:R-:W-:Y:S01]  /*14880*/  F2FP.F16.F32.PACK_AB R42, R69, R68 ;  /* 0x00000044452a723e */ /* 0x008fe200000000ff */
[----:B------:R-:W-:Y:S02]  /*14890*/  IMAD.MOV.U32 R35, RZ, RZ, R98 ;  /* 0x000000ffff237224 */ /* 0x000fe400078e0062 */
[----:B------:R-:W-:Y:S02]  /*148a0*/  IMAD.MOV.U32 R32, RZ, RZ, R97 ;  /* 0x000000ffff207224 */ /* 0x000fe400078e0061 */
[----:B------:R-:W-:Y:S02]  /*148b0*/  IMAD.MOV.U32 R33, RZ, RZ, R96 ;  /* 0x000000ffff217224 */ /* 0x000fe400078e0060 */
[----:B------:R-:W-:Y:S02]  /*148c0*/  IMAD.MOV.U32 R30, RZ, RZ, R95 ;  /* 0x000000ffff1e7224 */ /* 0x000fe400078e005f */
[----:B------:R-:W-:-:S02]  /*148d0*/  IMAD.MOV.U32 R31, RZ, RZ, R94 ;  /* 0x000000ffff1f7224 */ /* 0x000fc400078e005e */
[----:B------:R-:W-:Y:S02]  /*148e0*/  IMAD.MOV.U32 R28, RZ, RZ, R93 ;  /* 0x000000ffff1c7224 */ /* 0x000fe400078e005d */
[----:B------:R-:W-:Y:S02]  /*148f0*/  IMAD.MOV.U32 R29, RZ, RZ, R92 ;  /* 0x000000ffff1d7224 */ /* 0x000fe400078e005c */
[----:B------:R-:W-:Y:S02]  /*14900*/  IMAD.MOV.U32 R26, RZ, RZ, R91 ;  /* 0x000000ffff1a7224 */ /* 0x000fe400078e005b */
[----:B------:R-:W-:Y:S02]  /*14910*/  IMAD.MOV.U32 R27, RZ, RZ, R90 ;  /* 0x000000ffff1b7224 */ /* 0x000fe400078e005a */
[----:B------:R-:W-:Y:S02]  /*14920*/  IMAD.MOV.U32 R24, RZ, RZ, R89 ;  /* 0x000000ffff187224 */ /* 0x000fe400078e0059 */
[----:B------:R-:W-:-:S02]  /*14930*/  IMAD.MOV.U32 R25, RZ, RZ, R88 ;  /* 0x000000ffff197224 */ /* 0x000fc400078e0058 */
[----:B------:R-:W-:Y:S02]  /*14940*/  IMAD.MOV.U32 R22, RZ, RZ, R87 ;  /* 0x000000ffff167224 */ /* 0x000fe400078e0057 */
[----:B------:R-:W-:Y:S02]  /*14950*/  IMAD.MOV.U32 R23, RZ, RZ, R86 ;  /* 0x000000ffff177224 */ /* 0x000fe400078e0056 */
[----:B------:R-:W0:Y:S01]  /*14960*/  LDTM.x64 R52, tmem[UR7+0x80] ;  /* 0x00008007003479ee */ /* 0x000e220008340000 */
[----:B------:R-:W-:Y:S01]  /*14970*/  F2FP.F16.F32.PACK_AB R40, R40, R41 ;  /* 0x000000292828723e */ /* 0x000fe200000000ff */
[----:B------:R-:W-:Y:S01]  /*14980*/  STL [R1+0x128], R44 ;  /* 0x0001282c01007387 */ /* 0x000fe20000100800 */
[----:B------:R-:W-:Y:S02]  /*14990*/  F2FP.F16.F32.PACK_AB R38, R38, R39 ;  /* 0x000000272626723e */ /* 0x000fe400000000ff */
[----:B------:R-:W-:Y:S01]  /*149a0*/  F2FP.F16.F32.PACK_AB R36, R36, R37 ;  /* 0x000000252424723e */ /* 0x000fe200000000ff */
[----:B------:R-:W-:Y:S01]  /*149b0*/  STL [R1+0x12c], R43 ;  /* 0x00012c2b01007387 */ /* 0x000fe20000100800 */
[----:B------:R-:W-:-:S02]  /*149c0*/  F2FP.F16.F32.PACK_AB R34, R34, R35 ;  /* 0x000000232222723e */ /* 0x000fc400000000ff */
[----:B------:R-:W-:Y:S01]  /*149d0*/  F2FP.F16.F32.PACK_AB R32, R32, R33 ;  /* 0x000000212020723e */ /* 0x000fe200000000ff */
[----:B------:R-:W-:Y:S01]  /*149e0*/  STL [R1+0x110], R42 ;  /* 0x0001102a01007387 */ /* 0x000fe20000100800 */
[----:B------:R-:W-:Y:S02]  /*149f0*/  F2FP.F16.F32.PACK_AB R30, R30, R31 ;  /* 0x0000001f1e1e723e */ /* 0x000fe400000000ff */
[----:B------:R-:W-:Y:S01]  /*14a00*/  F2FP.F16.F32.PACK_AB R28, R28, R29 ;  /* 0x0000001d1c1c723e */ /* 0x000fe200000000ff */
[----:B------:R-:W-:Y:S01]  /*14a10*/  STL [R1+0x114], R40 ;  /* 0x0001142801007387 */ /* 0x000fe20000100800 */
[----:B------:R-:W-:-:S03]  /*14a20*/  F2FP.F16.F32.PACK_AB R26, R26, R27 ;  /* 0x0000001b1a1a723e */ /* 0x000fc600000000ff */
[----:B------:R-:W-:Y:S01]  /*14a30*/  STL [R1+0x118], R38 ;  /* 0x0001182601007387 */ /* 0x000fe20000100800 */
[----:B------:R-:W-:-:S03]  /*14a40*/  F2FP.F16.F32.PACK_AB R25, R24, R25 ;  /* 0x000000191819723e */ /* 0x000fc600000000ff */
[----:B------:R-:W-:Y:S01]  /*14a50*/  STL [R1+0x11c], R36 ;  /* 0x00011c2401007387 */ /* 0x000fe20000100800 */
[----:B------:R-:W-:-:S03]  /*14a60*/  F2FP.F16.F32.PACK_AB R22, R22, R23 ;  /* 0x000000171616723e */ /* 0x000fc600000000ff */
[----:B------:R-:W-:Y:S04]  /*14a70*/  STL [R1+0x100], R34 ;  /* 0x0001002201007387 */ /* 0x000fe80000100800 */
[----:B------:R-:W-:Y:S01]  /*14a80*/  STL [R1+0x104], R32 ;  /* 0x0001042001007387 */ /* 0x000fe20000100800 */
[----:B------:R-:W-:-:S03]  /*14a90*/  F2FP.F16.F32.PACK_AB R24, R124, R123 ;  /* 0x0000007b7c18723e */ /* 0x000fc600000000ff */
[----:B------:R-:W-:Y:S01]  /*14aa0*/  STL [R1+0x108], R30 ;  /* 0x0001081e01007387 */ /* 0x000fe20000100800 */
[----:B------:R-:W-:-:S03]  /*14ab0*/  F2FP.F16.F32.PACK_AB R23, R122, R121 ;  /* 0x000000797a17723e */ /* 0x000fc600000000ff */
[----:B------:R-:W-:Y:S04]  /*14ac0*/  STL [R1+0x10c], R28 ;  /* 0x00010c1c01007387 */ /* 0x000fe80000100800 */
[----:B------:R-:W-:Y:S01]  /*14ad0*/  STL [R1+0x60], R26 ;  /* 0x0000601a01007387 */ /* 0x000fe20000100800 */
[----:B----4-:R-:W-:-:S03]  /*14ae0*/  F2FP.F16.F32.PACK_AB R20, R21, R20 ;  /* 0x000000141514723e */ /* 0x010fc600000000ff */
[----:B------:R-:W-:Y:S01]  /*14af0*/  STL [R1+0x64], R25 ;  /* 0x0000641901007387 */ /* 0x000fe20000100800 */
[----:B------:R-:W-:-:S03]  /*14b00*/  F2FP.F16.F32.PACK_AB R18, R19, R18 ;  /* 0x000000121312723e */ /* 0x000fc600000000ff */
[----:B------:R2:W-:Y:S01]  /*14b10*/  STL [R1+0x68], R22 ;  /* 0x0000681601007387 */ /* 0x0005e20000100800 */
[----:B------:R-:W-:Y:S02]  /*14b20*/  F2FP.F16.F32.PACK_AB R16, R17, R16 ;  /* 0x000000101110723e */ /* 0x000fe400000000ff */
[----:B------:R-:W-:Y:S01]  /*14b30*/  F2FP.F16.F32.PACK_AB R14, R15, R14 ;  /* 0x0000000e0f0e723e */ /* 0x000fe200000000ff */
[----:B------:R-:W-:Y:S01]  /*14b40*/  STL [R1+0x6c], R24 ;  /* 0x00006c1801007387 */ /* 0x000fe20000100800 */
[----:B------:R-:W-:Y:S02]  /*14b50*/  F2FP.F16.F32.PACK_AB R11, R13, R11 ;  /* 0x0000000b0d0b723e */ /* 0x000fe400000000ff */
[----:B--2---:R-:W-:Y:S01]  /*14b60*/  F2FP.F16.F32.PACK_AB R22, R120, R116 ;  /* 0x000000747816723e */ /* 0x004fe200000000ff */
[----:B------:R-:W-:Y:S01]  /*14b70*/  STL [R1+0x50], R23 ;  /* 0x0000501701007387 */ /* 0x000fe20000100800 */
[----:B------:R-:W-:Y:S02]  /*14b80*/  F2FP.F16.F32.PACK_AB R9, R10, R9 ;  /* 0x000000090a09723e */ /* 0x000fe400000000ff */
[----:B0-----:R-:W-:Y:S01]  /*14b90*/  F2FP.F16.F32.PACK_AB R122, R65, R64 ;  /* 0x00000040417a723e */ /* 0x001fe200000000ff */
[----:B------:R-:W-:Y:S01]  /*14ba0*/  STL [R1+0x54], R22 ;  /* 0x0000541601007387 */ /* 0x000fe20000100800 */
[----:B------:R-:W-:-:S03]  /*14bb0*/  F2FP.F16.F32.PACK_AB R7, R8, R7 ;  /* 0x000000070807723e */ /* 0x000fc600000000ff */
[----:B------:R-:W-:Y:S01]  /*14bc0*/  STL [R1+0x58], R20 ;  /* 0x0000581401007387 */ /* 0x000fe20000100800 */
[----:B------:R-:W-:Y:S02]  /*14bd0*/  F2FP.F16.F32.PACK_AB R5, R6, R5 ;  /* 0x000000050605723e */ /* 0x000fe400000000ff */
[----:B------:R-:W-:Y:S01]  /*14be0*/  F2FP.F16.F32.PACK_AB R123, R61, R60 ;  /* 0x0000003c3d7b723e */ /* 0x000fe200000000ff */
[----:B------:R-:W-:Y:S01]  /*14bf0*/  STL [R1+0x5c], R18 ;  /* 0x00005c1201007387 */ /* 0x000fe20000100800 */
[----:B------:R-:W-:-:S03]  /*14c00*/  F2FP.F16.F32.PACK_AB R3, R4, R3 ;  /* 0x000000030403723e */ /* 0x000fc600000000ff */
[----:B------:R-:W-:Y:S01]  /*14c10*/  STL [R1+0x40], R16 ;  /* 0x0000401001007387 */ /* 0x000fe20000100800 */
[----:B------:R-:W-:Y:S02]  /*14c20*/  F2FP.F16.F32.PACK_AB R2, R2, R0 ;  /* 0x000000000202723e */ /* 0x000fe400000000ff */
[----:B------:R-:W-:Y:S01]  /*14c30*/  F2FP.F16.F32.PACK_AB R116, R63, R62 ;  /* 0x0000003e3f74723e */ /* 0x000fe200000000ff */
[----:B------:R-:W-:Y:S01]  /*14c40*/  STL [R1+0x44], R14 ;  /* 0x0000440e01007387 */ /* 0x000fe20000100800 */
[----:B------:R-:W-:Y:S01]  /*14c50*/  F2FP.F16.F32.PACK_AB R121, R71, R70 ;  /* 0x000000464779723e */ /* 0x000fe200000000ff */
[----:B------:R-:W-:Y:S02]  /*14c60*/  IMAD.MOV.U32 R71, RZ, RZ, R122 ;  /* 0x000000ffff477224 */ /* 0x000fe400078e007a */
[----:B------:R-:W-:Y:S01]  /*14c70*/  STL [R1+0x48], R11 ;  /* 0x0000480b01007387 */ /* 0x000fe20000100800 */
[----:B------:R-:W-:Y:S02]  /*14c80*/  F2FP.F16.F32.PACK_AB R4, R67, R66 ;  /* 0x000000424304723e */ /* 0x000fe400000000ff */
[----:B------:R-:W-:Y:S01]  /*14c90*/  F2FP.F16.F32.PACK_AB R122, R73, R72 ;  /* 0x00000048497a723e */ /* 0x000fe200000000ff */
[----:B------:R-:W-:Y:S01]  /*14ca0*/  STL [R1+0x4c], R9 ;  /* 0x00004c0901007387 */ /* 0x000fe20000100800 */
[----:B------:R-:W-:Y:S01]  /*14cb0*/  IMAD.MOV.U32 R73, RZ, RZ, R123 ;  /* 0x000000ffff497224 */ /* 0x000fe200078e007b */
[----:B------:R-:W-:-:S02]  /*14cc0*/  F2FP.F16.F32.PACK_AB R123, R75, R74 ;  /* 0x0000004a4b7b723e */ /* 0x000fc400000000ff */
[----:B------:R-:W-:Y:S01]  /*14cd0*/  STL [R1+0x70], R7 ;  /* 0x0000700701007387 */ /* 0x000fe20000100800 */
[----:B------:R-:W-:Y:S01]  /*14ce0*/  IMAD.MOV.U32 R70, RZ, RZ, R116 ;  /* 0x000000ffff467224 */ /* 0x000fe200078e0074 */
[----:B------:R-:W-:Y:S02]  /*14cf0*/  F2FP.F16.F32.PACK_AB R74, R89, R88 ;  /* 0x00000058594a723e */ /* 0x000fe400000000ff */
[----:B------:R-:W-:Y:S01]  /*14d00*/  STL [R1+0x74], R5 ;  /* 0x0000740501007387 */ /* 0x000fe20000100800 */
[----:B------:R-:W-:Y:S01]  /*14d10*/  F2FP.F16.F32.PACK_AB R120, R69, R68 ;  /* 0x000000444578723e */ /* 0x000fe200000000ff */
[----:B------:R-:W-:Y:S02]  /*14d20*/  IMAD.MOV.U32 R89, RZ, RZ, R117 ;  /* 0x000000ffff597224 */ /* 0x000fe400078e0075 */
[----:B------:R-:W-:Y:S01]  /*14d30*/  STL [R1+0x78], R3 ;  /* 0x0000780301007387 */ /* 0x000fe20000100800 */
[----:B------:R-:W-:Y:S01]  /*14d40*/  F2FP.F16.F32.PACK_AB R75, R91, R90 ;  /* 0x0000005a5b4b723e */ /* 0x000fe200000000ff */
[----:B------:R-:W-:-:S02]  /*14d50*/  IMAD.MOV.U32 R68, RZ, RZ, R4 ;  /* 0x000000ffff447224 */ /* 0x000fc400078e0004 */
[----:B------:R0:W-:Y:S01]  /*14d60*/  STL [R1+0x7c], R2 ;  /* 0x00007c0201007387 */ /* 0x0001e20000100800 */
[----:B------:R-:W-:Y:S01]  /*14d70*/  IMAD.MOV.U32 R90, RZ, RZ, R119 ;  /* 0x000000ffff5a7224 */ /* 0x000fe200078e0077 */
[----:B------:R-:W-:Y:S02]  /*14d80*/  F2FP.F16.F32.PACK_AB R0, R53, R52 ;  /* 0x000000343500723e */ /* 0x000fe400000000ff */
[----:B------:R-:W2:Y:S01]  /*14d90*/  LDL.LU R116, [R1+0x74c] ;  /* 0x00074c0001747983 */ /* 0x000ea20000300800 */
[----:B------:R-:W-:Y:S01]  /*14da0*/  F2FP.F16.F32.PACK_AB R76, R77, R76 ;  /* 0x0000004c4d4c723e */ /* 0x000fe200000000ff */
[----:B------:R-:W-:Y:S02]  /*14db0*/  IMAD.MOV.U32 R91, RZ, RZ, R118 ;  /* 0x000000ffff5b7224 */ /* 0x000fe400078e0076 */
[----:B------:R-:W3:Y:S01]  /*14dc0*/  LDL.LU R117, [R1+0x748] ;  /* 0x0007480001757983 */ /* 0x000ee20000300800 */
[----:B------:R-:W-:-:S03]  /*14dd0*/  F2FP.F16.F32.PACK_AB R77, R79, R78 ;  /* 0x0000004e4f4d723e */ /* 0x000fc600000000ff */
[----:B------:R-:W4:Y:S01]  /*14de0*/  LDL.LU R119, [R1+0x744] ;  /* 0x0007440001777983 */ /* 0x000f220000300800 */
[----:B------:R-:W-:Y:S01]  /*14df0*/  F2FP.F16.F32.PACK_AB R79, R83, R82 ;  /* 0x00000052534f723e */ /* 0x000fe200000000ff */
[----:B------:R-:W-:Y:S02]  /*14e00*/  IMAD.MOV.U32 R83, RZ, RZ, R68 ;  /* 0x000000ffff537224 */ /* 0x000fe400078e0044 */
[----:B------:R-:W2:Y:S01]  /*14e10*/  LDL.LU R118, [R1+0x740] ;  /* 0x0007400001767983 */ /* 0x000ea20000300800 */
[----:B------:R-:W-:Y:S01]  /*14e20*/  F2FP.F16.F32.PACK_AB R68, R93, R92 ;  /* 0x0000005c5d44723e */ /* 0x000fe200000000ff */
[----:B------:R-:W-:Y:S02]  /*14e30*/  IMAD.MOV.U32 R92, RZ, RZ, R0 ;  /* 0x000000ffff5c7224 */ /* 0x000fe400078e0000 */
[----:B------:R-:W2:Y:S01]  /*14e40*/  LDL.LU R0, [R1+0x73c] ;  /* 0x00073c0001007983 */ /* 0x000ea20000300800 */
[----:B------:R-:W-:Y:S01]  /*14e50*/  IMAD.MOV.U32 R69, RZ, RZ, R12 ;  /* 0x000000ffff457224 */ /* 0x000fe200078e000c */
[----:B0-----:R-:W-:-:S03]  /*14e60*/  F2FP.F16.F32.PACK_AB R2, R59, R58 ;  /* 0x0000003a3b02723e */ /* 0x001fc600000000ff */
[----:B------:R-:W-:Y:S01]  /*14e70*/  IMAD.MOV.U32 R88, RZ, RZ, R69 ;  /* 0x000000ffff587224 */ /* 0x000fe200078e0045 */
[----:B------:R-:W-:Y:S01]  /*14e80*/  F2FP.F16.F32.PACK_AB R69, R95, R94 ;  /* 0x0000005e5f45723e */ /* 0x000fe200000000ff */
[----:B------:R-:W-:Y:S02]  /*14e90*/  IMAD.MOV.U32 R95, RZ, RZ, R2 ;  /* 0x000000ffff5f7224 */ /* 0x000fe400078e0002 */
[----:B------:R-:W0:Y:S01]  /*14ea0*/  S2R R2, SR_TID.X ;  /* 0x0000000000027919 */ /* 0x000e220000002100 */
[----:B------:R-:W-:Y:S02]  /*14eb0*/  F2FP.F16.F32.PACK_AB R124, R55, R54 ;  /* 0x00000036377c723e */ /* 0x000fe400000000ff */
[----:B------:R-:W-:Y:S02]  /*14ec0*/  F2FP.F16.F32.PACK_AB R3, R57, R56 ;  /* 0x000000383903723e */ /* 0x000fe400000000ff */
[----:B------:R-:W1:Y:S01]  /*14ed0*/  LDTM.x64 R4, tmem[UR7+0xc0] ;  /* 0x0000c007000479ee */ /* 0x000e620008340000 */
[----:B------:R-:W-:-:S02]  /*14ee0*/  F2FP.F16.F32.PACK_AB R72, R85, R84 ;  /* 0x000000545548723e */ /* 0x000fc400000000ff */
[----:B------:R-:W-:Y:S01]  /*14ef0*/  F2FP.F16.F32.PACK_AB R78, R81, R80 ;  /* 0x00000050514e723e */ /* 0x000fe200000000ff */
[----:B------:R-:W-:Y:S01]  /*14f00*/  IMAD.MOV.U32 R94, RZ, RZ, R3 ;  /* 0x000000ffff5e7224 */ /* 0x000fe200078e0003 */
[----:B------:R-:W-:Y:S01]  /*14f10*/  NOP ;  /* 0x0000000000007918 */ /* 0x000fe20000000000 */
[----:B------:R-:W-:Y:S01]  /*14f20*/  IMAD.MOV.U32 R80, RZ, RZ, R73 ;  /* 0x000000ffff507224 */ /* 0x000fe200078e0049 */
[----:B------:R-:W-:Y:S01]  /*14f30*/  F2FP.F16.F32.PACK_AB R73, R87, R86 ;  /* 0x000000565749723e */ /* 0x000fe200000000ff */
[----:B------:R-:W-:Y:S01]  /*14f40*/  IMAD.MOV.U32 R82, RZ, RZ, R71 ;  /* 0x000000ffff527224 */ /* 0x000fe200078e0047 */
[----:B------:R-:W-:Y:S01]  /*14f50*/  F2FP.F16.F32.PACK_AB R108, R109, R108 ;  /* 0x0000006c6d6c723e */ /* 0x000fe200000000ff */
[----:B------:R-:W-:Y:S01]  /*14f60*/  IMAD.MOV.U32 R93, RZ, RZ, R124 ;  /* 0x000000ffff5d7224 */ /* 0x000fe200078e007c */
[----:B------:R-:W2:Y:S01]  /*14f70*/  LDCU UR7, c[0x0][0x3b8] ;  /* 0x00007700ff0777ac */ /* 0x000ea20008000800 */
[----:B-1----:R-:W-:Y:S02]  /*14f80*/  F2FP.F16.F32.PACK_AB R3, R61, R60 ;  /* 0x0000003c3d03723e */ /* 0x002fe400000000ff */
[----:B0-----:R-:W-:-:S02]  /*14f90*/  LOP3.LUT R84, R2, 0xff, RZ, 0xc0, !PT ;  /* 0x000000ff02547812 */ /* 0x001fc400078ec0ff */
[----:B------:R-:W-:Y:S02]  /*14fa0*/  F2FP.F16.F32.PACK_AB R12, R13, R12 ;  /* 0x0000000c0d0c723e */ /* 0x000fe400000000ff */
[----:B------:R-:W-:Y:S01]  /*14fb0*/  F2FP.F16.F32.PACK_AB R13, R15, R14 ;  /* 0x0000000e0f0d723e */ /* 0x000fe200000000ff */
[----:B------:R-:W-:Y:S01]  /*14fc0*/  STL [R1+0x30], R3 ;  /* 0x0000300301007387 */ /* 0x000fe20000100800 */
[----:B------:R-:W-:Y:S02]  /*14fd0*/  F2FP.F16.F32.PACK_AB R14, R17, R16 ;  /* 0x00000010110e723e */ /* 0x000fe400000000ff */
[----:B------:R-:W-:Y:S01]  /*14fe0*/  LEA R16, R84, UR5, 0x4 ;  /* 0x0000000554107c11 */ /* 0x000fe2000f8e20ff */
[----:B------:R-:W-:Y:S01]  /*14ff0*/  IMAD.MOV.U32 R81, RZ, RZ, R70 ;  /* 0x000000ffff517224 */ /* 0x000fe200078e0046 */
[----:B------:R-:W5:Y:S01]  /*15000*/  LDL.LU R84, [R1+0x190] ;  /* 0x0001900001547983 */ /* 0x000f620000300800 */
[----:B------:R-:W-:Y:S02]  /*15010*/  F2FP.F16.F32.PACK_AB R71, R99, R98 ;  /* 0x000000626347723e */ /* 0x000fe400000000ff */
[----:B------:R-:W-:Y:S01]  /*15020*/  F2FP.F16.F32.PACK_AB R20, R21, R20 ;  /* 0x000000141514723e */ /* 0x000fe200000000ff */
[----:B------:R-:W5:Y:S01]  /*15030*/  LDL.LU R85, [R1+0x194] ;  /* 0x0001940001557983 */ /* 0x000f620000300800 */
[----:B------:R-:W-:-:S03]  /*15040*/  IMAD.MOV.U32 R87, RZ, RZ, R125 ;  /* 0x000000ffff577224 */ /* 0x000fc600078e007d */
[----:B--2---:R-:W-:Y:S01]  /*15050*/  STS.128 [R0+0x800], R92 ;  /* 0x0008005c00007388 */ /* 0x004fe20000000c00 */
[----:B------:R-:W-:Y:S01]  /*15060*/  F2FP.F16.F32.PACK_AB R15, R19, R18 ;  /* 0x00000012130f723e */ /* 0x000fe200000000ff */
[----:B------:R-:W0:Y:S02]  /*15070*/  LDCU.64 UR4, c[0x0][0x398] ;  /* 0x00007300ff0477ac */ /* 0x000e240008000a00 */
[----:B------:R-:W5:Y:S01]  /*15080*/  LDL.LU R86, [R1+0x198] ;  /* 0x0001980001567983 */ /* 0x000f620000300800 */
[----:B------:R-:W-:Y:S01]  /*15090*/  F2FP.F16.F32.PACK_AB R70, R97, R96 ;  /* 0x000000606146723e */ /* 0x000fe200000000ff */
[----:B----4-:R-:W-:Y:S02]  /*150a0*/  IMAD.MOV.U32 R96, RZ, RZ, R119 ;  /* 0x000000ffff607224 */ /* 0x010fe400078e0077 */
[----:B------:R-:W-:Y:S02]  /*150b0*/  IMAD.MOV.U32 R97, RZ, RZ, R118 ;  /* 0x000000ffff617224 */ /* 0x000fe400078e0076 */
[----:B---3--:R-:W-:-:S02]  /*150c0*/  IMAD.MOV.U32 R98, RZ, RZ, R117 ;  /* 0x000000ffff627224 */ /* 0x008fc400078e0075 */
[----:B------:R-:W-:-:S05]  /*150d0*/  IMAD.MOV.U32 R99, RZ, RZ, R116 ;  /* 0x000000ffff637224 */ /* 0x000fca00078e0074 */
[----:B------:R-:W-:Y:S01]  /*150e0*/  STS.128 [R0], R96 ;  /* 0x0000006000007388 */ /* 0x000fe20000000c00 */
[----:B------:R-:W-:Y:S01]  /*150f0*/  BAR.SYNC.DEFER_BLOCKING 0x0 ;  /* 0x0000000000007b1d */ /* 0x000fe20000010000 */
[----:B------:R-:W-:Y:S02]  /*15100*/  F2FP.F16.F32.PACK_AB R21, R23, R22 ;  /* 0x000000161715723e */ /* 0x000fe400000000ff */
[----:B------:R-:W-:Y:S02]  /*15110*/  F2FP.F16.F32.PACK_AB R22, R25, R24 ;  /* 0x000000181916723e */ /* 0x000fe400000000ff */
[----:B------:R-:W-:Y:S02]  /*15120*/  F2FP.F16.F32.PACK_AB R23, R27, R26 ;  /* 0x0000001a1b17723e */ /* 0x000fe400000000ff */
[----:B------:R-:W1:Y:S04]  /*15130*/  LDS.128 R24, [R16] ;  /* 0x0000000010187984 */ /* 0x000e680000000c00 */
[----:B------:R-:W-:Y:S04]  /*15140*/  STL [R1+0x80], R16 ;  /* 0x0000801001007387 */ /* 0x000fe80000100800 */
[----:B-1----:R-:W-:Y:S01]  /*15150*/  STL.64 [R1+0x20], R24 ;  /* 0x0000201801007387 */ /* 0x002fe20000100a00 */
[----:B------:R-:W-:-:S03]  /*15160*/  IMAD.MOV.U32 R125, RZ, RZ, R24 ;  /* 0x000000ffff7d7224 */ /* 0x000fc600078e0018 */
[----:B------:R-:W-:Y:S04]  /*15170*/  STL.64 [R1+0x28], R26 ;  /* 0x0000281a01007387 */ /* 0x000fe80000100a00 */
[----:B------:R-:W1:Y:S01]  /*15180*/  LDS.128 R24, [R16+0x1000] ;  /* 0x0010000010187984 */ /* 0x000e620000000c00 */
[----:B------:R-:W-:Y:S06]  /*15190*/  BAR.SYNC.DEFER_BLOCKING 0x0 ;  /* 0x0000000000007b1d */ /* 0x000fec0000010000 */
[----:B------:R2:W-:Y:S04]  /*151a0*/  STS.128 [R0+0x800], R80 ;  /* 0x0008005000007388 */ /* 0x0005e80000000c00 */
[----:B-1----:R-:W-:Y:S04]  /*151b0*/  STL.64 [R1+0x10], R24 ;  /* 0x0000101801007387 */ /* 0x002fe80000100a00 */
[----:B------:R-:W-:Y:S04]  /*151c0*/  STL.64 [R1+0x18], R26 ;  /* 0x0000181a01007387 */ /* 0x000fe80000100a00 */
[----:B--2---:R-:W2:Y:S04]  /*151d0*/  LDL.LU R80, [R1+0x180] ;  /* 0x0001800001507983 */ /* 0x004ea80000300800 */
[----:B------:R-:W2:Y:S04]  /*151e0*/  LDL.LU R81, [R1+0x184] ;  /* 0x0001840001517983 */ /* 0x000ea80000300800 */
[----:B------:R-:W2:Y:S04]  /*151f0*/  LDL.LU R82, [R1+0x188] ;  /* 0x0001880001527983 */ /* 0x000ea80000300800 */
[----:B------:R-:W2:Y:S04]  /*15200*/  LDL.LU R83, [R1+0x18c] ;  /* 0x00018c0001537983 */ /* 0x000ea80000300800 */
[----:B------:R-:W-:Y:S01]  /*15210*/  STS.128 [R0], R88 ;  /* 0x0000005800007388 */ /* 0x000fe20000000c00 */
[----:B------:R-:W-:Y:S01]  /*15220*/  BAR.SYNC.DEFER_BLOCKING 0x0 ;  /* 0x0000000000007b1d */ /* 0x000fe20000010000 */
[----:B------:R-:W-:-:S02]  /*15230*/  F2FP.F16.F32.PACK_AB R119, R107, R106 ;  /* 0x0000006a6b77723e */ /* 0x000fc400000000ff */
[----:B------:R-:W-:Y:S02]  /*15240*/  F2FP.F16.F32.PACK_AB R107, R11, R10 ;  /* 0x0000000a0b6b723e */ /* 0x000fe400000000ff */
[----:B------:R-:W-:Y:S02]  /*15250*/  F2FP.F16.F32.PACK_AB R10, R33, R32 ;  /* 0x00000020210a723e */ /* 0x000fe400000000ff */
[----:B------:R-:W-:Y:S01]  /*15260*/  F2FP.F16.F32.PACK_AB R11, R35, R34 ;  /* 0x00000022230b723e */ /* 0x000fe200000000ff */
[----:B------:R-:W3:Y:S01]  /*15270*/  LDL.LU R32, [R1+0x170] ;  /* 0x0001700001207983 */ /* 0x000ee20000300800 */
[----:B------:R-:W-:Y:S02]  /*15280*/  F2FP.F16.F32.PACK_AB R116, R101, R100 ;  /* 0x000000646574723e */ /* 0x000fe400000000ff */
[----:B------:R-:W-:Y:S01]  /*15290*/  F2FP.F16.F32.PACK_AB R117, R103, R102 ;  /* 0x000000666775723e */ /* 0x000fe200000000ff */
[----:B------:R-:W3:Y:S04]  /*152a0*/  LDL.LU R33, [R1+0x174] ;  /* 0x0001740001217983 */ /* 0x000ee80000300800 */
[----:B------:R-:W3:Y:S04]  /*152b0*/  LDL.LU R34, [R1+0x178] ;  /* 0x0001780001227983 */ /* 0x000ee80000300800 */
[----:B------:R-:W3:Y:S04]  /*152c0*/  LDL.LU R35, [R1+0x17c] ;  /* 0x00017c0001237983 */ /* 0x000ee80000300800 */
[----:B------:R-:W1:Y:S04]  /*152d0*/  LDS.128 R100, [R16] ;  /* 0x0000000010647984 */ /* 0x000e680000000c00 */
[----:B------:R-:W4:Y:S01]  /*152e0*/  LDS.128 R96, [R16+0x1000] ;  /* 0x0010000010607984 */ /* 0x000f220000000c00 */
[----:B------:R-:W-:Y:S01]  /*152f0*/  BAR.SYNC.DEFER_BLOCKING 0x0 ;  /* 0x0000000000007b1d */ /* 0x000fe20000010000 */
[----:B------:R-:W-:-:S02]  /*15300*/  F2FP.F16.F32.PACK_AB R106, R9, R8 ;  /* 0x00000008096a723e */ /* 0x000fc400000000ff */
[----:B------:R-:W-:Y:S02]  /*15310*/  F2FP.F16.F32.PACK_AB R8, R29, R28 ;  /* 0x0000001c1d08723e */ /* 0x000fe400000000ff */
[----:B------:R-:W-:Y:S01]  /*15320*/  F2FP.F16.F32.PACK_AB R9, R31, R30 ;  /* 0x0000001e1f09723e */ /* 0x000fe200000000ff */
[----:B------:R0:W-:Y:S04]  /*15330*/  STS.128 [R0+0x800], R120 ;  /* 0x0008007800007388 */ /* 0x0001e80000000c00 */
[----:B-1----:R-:W-:Y:S04]  /*15340*/  STL [R1+0x708], R100 ;  /* 0x0007086401007387 */ /* 0x002fe80000100800 */
[----:B------:R-:W-:Y:S04]  /*15350*/  STL [R1+0x70c], R100 ;  /* 0x00070c6401007387 */ /* 0x000fe80000100800 */
[----:B------:R-:W-:Y:S04]  /*15360*/  STL [R1+0x704], R101 ;  /* 0x0007046501007387 */ /* 0x000fe80000100800 */
[----:B------:R-:W-:Y:S04]  /*15370*/  STL [R1+0x700], R102 ;  /* 0x0007006601007387 */ /* 0x000fe80000100800 */
[----:B------:R-:W-:Y:S04]  /*15380*/  STL [R1+0x6fc], R103 ;  /* 0x0006fc6701007387 */ /* 0x000fe80000100800 */
[----:B----4-:R-:W-:Y:S04]  /*15390*/  STL.64 [R1+0x720], R98 ;  /* 0x0007206201007387 */ /* 0x010fe80000100a00 */
[----:B------:R-:W-:Y:S01]  /*153a0*/  STL.64 [R1+0x718], R96 ;  /* 0x0007186001007387 */ /* 0x000fe20000100a00 */
[----:B0-----:R-:W-:-:S03]  /*153b0*/  IMAD.MOV.U32 R121, RZ, RZ, R16 ;  /* 0x000000ffff797224 */ /* 0x001fc600078e0010 */
[----:B------:R-:W4:Y:S04]  /*153c0*/  LDL.LU R28, [R1+0x160] ;  /* 0x00016000011c7983 */ /* 0x000f280000300800 */
[----:B------:R-:W4:Y:S04]  /*153d0*/  LDL.LU R29, [R1+0x164] ;  /* 0x00016400011d7983 */ /* 0x000f280000300800 */
[----:B------:R-:W4:Y:S04]  /*153e0*/  LDL.LU R30, [R1+0x168] ;  /* 0x00016800011e7983 */ /* 0x000f280000300800 */
[----:B------:R-:W4:Y:S04]  /*153f0*/  LDL.LU R31, [R1+0x16c] ;  /* 0x00016c00011f7983 */ /* 0x000f280000300800 */
[----:B-----5:R-:W-:Y:S01]  /*15400*/  STS.128 [R0], R84 ;  /* 0x0000005400007388 */ /* 0x020fe20000000c00 */
[----:B------:R-:W-:Y:S06]  /*15410*/  BAR.SYNC.DEFER_BLOCKING 0x0 ;  /* 0x0000000000007b1d */ /* 0x000fec0000010000 */
[----:B------:R-:W0:Y:S04]  /*15420*/  LDS.128 R92, [R121] ;  /* 0x00000000795c7984 */ /* 0x000e280000000c00 */
[----:B------:R-:W1:Y:S01]  /*15430*/  LDS.128 R88, [R121+0x1000] ;  /* 0x0010000079587984 */ /* 0x000e620000000c00 */
[----:B------:R-:W-:Y:S06]  /*15440*/  BAR.SYNC.DEFER_BLOCKING 0x0 ;  /* 0x0000000000007b1d */ /* 0x000fec0000010000 */
[----:B0-----:R-:W-:Y:S04]  /*15450*/  STL.64 [R1+0x730], R94 ;  /* 0x0007305e01007387 */ /* 0x001fe80000100a00 */
[----:B------:R-:W-:Y:S04]  /*15460*/  STL.64 [R1+0x728], R92 ;  /* 0x0007285c01007387 */ /* 0x000fe80000100a00 */
[----:B------:R-:W5:Y:S04]  /*15470*/  LDL.LU R24, [R1+0x150] ;  /* 0x0001500001187983 */ /* 0x000f680000300800 */
[----:B------:R-:W5:Y:S04]  /*15480*/  LDL.LU R25, [R1+0x154] ;  /* 0x0001540001197983 */ /* 0x000f680000300800 */
[----:B------:R-:W5:Y:S04]  /*15490*/  LDL.LU R26, [R1+0x158] ;  /* 0x00015800011a7983 */ /* 0x000f680000300800 */
[----:B------:R-:W5:Y:S04]  /*154a0*/  LDL.LU R27, [R1+0x15c] ;  /* 0x00015c00011b7983 */ /* 0x000f680000300800 */
[----:B------:R-:W5:Y:S04]  /*154b0*/  LDL.LU R16, [R1+0x140] ;  /* 0x0001400001107983 */ /* 0x000f680000300800 */
[----:B------:R-:W5:Y:S04]  /*154c0*/  LDL.LU R17, [R1+0x144] ;  /* 0x0001440001117983 */ /* 0x000f680000300800 */
[----:B------:R-:W5:Y:S04]  /*154d0*/  LDL.LU R18, [R1+0x148] ;  /* 0x0001480001127983 */ /* 0x000f680000300800 */
[----:B------:R-:W5:Y:S04]  /*154e0*/  LDL.LU R19, [R1+0x14c] ;  /* 0x00014c0001137983 */ /* 0x000f680000300800 */
[----:B------:R-:W-:Y:S04]  /*154f0*/  STS.128 [R0+0x800], R76 ;  /* 0x0008004c00007388 */ /* 0x000fe80000000c00 */
[----:B--2---:R-:W-:Y:S01]  /*15500*/  STS.128 [R0], R80 ;  /* 0x0000005000007388 */ /* 0x004fe20000000c00 */
[----:B------:R-:W-:Y:S06]  /*15510*/  BAR.SYNC.DEFER_BLOCKING 0x0 ;  /* 0x0000000000007b1d */ /* 0x000fec0000010000 */
[----:B------:R-:W0:Y:S04]  /*15520*/  LDS.128 R84, [R121] ;  /* 0x0000000079547984 */ /* 0x000e280000000c00 */
[----:B------:R-:W2:Y:S01]  /*15530*/  LDS.128 R80, [R121+0x1000] ;  /* 0x0010000079507984 */ /* 0x000ea20000000c00 */
[----:B------:R-:W-:Y:S06]  /*15540*/  BAR.SYNC.DEFER_BLOCKING 0x0 ;  /* 0x0000000000007b1d */ /* 0x000fec0000010000 */
[----:B---3--:R3:W-:Y:S04]  /*15550*/  STS.128 [R0], R32 ;  /* 0x0000002000007388 */ /* 0x0087e80000000c00 */
[----:B------:R-:W-:Y:S01]  /*15560*/  STS.128 [R0+0x800], R72 ;  /* 0x0008004800007388 */ /* 0x000fe20000000c00 */
[----:B------:R-:W-:Y:S06]  /*15570*/  BAR.SYNC.DEFER_BLOCKING 0x0 ;  /* 0x0000000000007b1d */ /* 0x000fec0000010000 */
[----:B---3--:R-:W3:Y:S04]  /*15580*/  LDL.LU R32, [R1+0x130] ;  /* 0x0001300001207983 */ /* 0x008ee80000300800 */
[----:B------:R-:W3:Y:S04]  /*15590*/  LDL.LU R33, [R1+0x134] ;  /* 0x0001340001217983 */ /* 0x000ee80000300800 */
[----:B------:R-:W3:Y:S04]  /*155a0*/  LDL.LU R34, [R1+0x138] ;  /* 0x0001380001227983 */ /* 0x000ee80000300800 */
[----:B------:R-:W3:Y:S04]  /*155b0*/  LDL.LU R35, [R1+0x13c] ;  /* 0x00013c0001237983 */ /* 0x000ee80000300800 */
[----:B------:R-:W0:Y:S04]  /*155c0*/  LDS.128 R76, [R121] ;  /* 0x00000000794c7984 */ /* 0x000e280000000c00 */
[----:B------:R-:W0:Y:S01]  /*155d0*/  LDS.128 R72, [R121+0x1000] ;  /* 0x0010000079487984 */ /* 0x000e220000000c00 */
[----:B------:R-:W-:Y:S06]  /*155e0*/  BAR.SYNC.DEFER_BLOCKING 0x0 ;  /* 0x0000000000007b1d */ /* 0x000fec0000010000 */
[----:B----4-:R4:W-:Y:S04]  /*155f0*/  STS.128 [R0], R28 ;  /* 0x0000001c00007388 */ /* 0x0109e80000000c00 */
[----:B------:R-:W-:Y:S01]  /*15600*/  STS.128 [R0+0x800], R68 ;  /* 0x0008004400007388 */ /* 0x000fe20000000c00 */
[----:B------:R-:W-:Y:S06]  /*15610*/  BAR.SYNC.DEFER_BLOCKING 0x0 ;  /* 0x0000000000007b1d */ /* 0x000fec0000010000 */
[----:B----4-:R-:W4:Y:S04]  /*15620*/  LDL.LU R28, [R1+0x120] ;  /* 0x00012000011c7983 */ /* 0x010f280000300800 */
[----:B------:R-:W4:Y:S04]  /*15630*/  LDL.LU R29, [R1+0x124] ;  /* 0x00012400011d7983 */ /* 0x000f280000300800 */
[----:B------:R-:W4:Y:S04]  /*15640*/  LDL.LU R30, [R1+0x128] ;  /* 0x00012800011e7983 */ /* 0x000f280000300800 */
[----:B------:R-:W4:Y:S01]  /*15650*/  LDL.LU R31, [R1+0x12c] ;  /* 0x00012c00011f7983 */ /* 0x000f220000300800 */
[----:B------:R-:W-:-:S02]  /*15660*/  F2FP.F16.F32.PACK_AB R3, R65, R64 ;  /* 0x000000404103723e */ /* 0x000fc400000000ff */
[----:B------:R-:W-:Y:S01]  /*15670*/  F2FP.F16.F32.PACK_AB R2, R67, R66 ;  /* 0x000000424302723e */ /* 0x000fe200000000ff */
[----:B------:R-:W0:Y:S04]  /*15680*/  LDS.128 R68, [R121] ;  /* 0x0000000079447984 */ /* 0x000e280000000c00 */
[----:B------:R-:W0:Y:S01]  /*15690*/  LDS.128 R64, [R121+0x1000] ;  /* 0x0010000079407984 */ /* 0x000e220000000c00 */
[----:B------:R-:W-:Y:S01]  /*156a0*/  BAR.SYNC.DEFER_BLOCKING 0x0 ;  /* 0x0000000000007b1d */ /* 0x000fe20000010000 */
[----:B------:R-:W-:-:S05]  /*156b0*/  F2FP.F16.F32.PACK_AB R118, R105, R104 ;  /* 0x000000686976723e */ /* 0x000fca00000000ff */
[----:B------:R-:W-:Y:S01]  /*156c0*/  STS.128 [R0+0x800], R116 ;  /* 0x0008007400007388 */ /* 0x000fe20000000c00 */
[----:B------:R-:W-:Y:S02]  /*156d0*/  F2FP.F16.F32.PACK_AB R109, R111, R110 ;  /* 0x0000006e6f6d723e */ /* 0x000fe400000000ff */
[----:B------:R-:W-:Y:S02]  /*156e0*/  F2FP.F16.F32.PACK_AB R111, R115, R114 ;  /* 0x00000072736f723e */ /* 0x000fe400000000ff */
[----:B------:R-:W-:Y:S02]  /*156f0*/  F2FP.F16.F32.PACK_AB R114, R57, R56 ;  /* 0x000000383972723e */ /* 0x000fe400000000ff */
[----:B------:R-:W-:Y:S02]  /*15700*/  F2FP.F16.F32.PACK_AB R115, R59, R58 ;  /* 0x0000003a3b73723e */ /* 0x000fe400000000ff */
[----:B------:R-:W-:Y:S01]  /*15710*/  F2FP.F16.F32.PACK_AB R124, R63, R62 ;  /* 0x0000003e3f7c723e */ /* 0x000fe200000000ff */
[----:B-----5:R5:W-:Y:S01]  /*15720*/  STS.128 [R0], R24 ;  /* 0x0000001800007388 */ /* 0x020be20000000c00 */
[----:B------:R-:W-:Y:S06]  /*15730*/  BAR.SYNC.DEFER_BLOCKING 0x0 ;  /* 0x0000000000007b1d */ /* 0x000fec0000010000 */
[----:B-----5:R-:W5:Y:S04]  /*15740*/  LDL.LU R24, [R1+0x110] ;  /* 0x0001100001187983 */ /* 0x020f680000300800 */
[----:B------:R-:W5:Y:S04]  /*15750*/  LDL.LU R25, [R1+0x114] ;  /* 0x0001140001197983 */ /* 0x000f680000300800 */
[----:B------:R-:W5:Y:S04]  /*15760*/  LDL.LU R26, [R1+0x118] ;  /* 0x00011800011a7983 */ /* 0x000f680000300800 */
[----:B------:R-:W5:Y:S04]  /*15770*/  LDL.LU R27, [R1+0x11c] ;  /* 0x00011c00011b7983 */ /* 0x000f680000300800 */
[----:B------:R-:W0:Y:S04]  /*15780*/  LDS.128 R60, [R121] ;  /* 0x00000000793c7984 */ /* 0x000e280000000c00 */
[----:B------:R-:W0:Y:S01]  /*15790*/  LDS.128 R56, [R121+0x1000] ;  /* 0x0010000079387984 */ /* 0x000e220000000c00 */
[----:B------:R-:W-:Y:S06]  /*157a0*/  BAR.SYNC.DEFER_BLOCKING 0x0 ;  /* 0x0000000000007b1d */ /* 0x000fec0000010000 */
[----:B------:R1:W-:Y:S04]  /*157b0*/  STS.128 [R0], R16 ;  /* 0x0000001000007388 */ /* 0x0003e80000000c00 */
[----:B-1----:R-:W2:Y:S04]  /*157c0*/  LDL.LU R16, [R1+0x100] ;  /* 0x0001000001107983 */ /* 0x002ea80000300800 */
[----:B------:R-:W2:Y:S04]  /*157d0*/  LDL.LU R17, [R1+0x104] ;  /* 0x0001040001117983 */ /* 0x000ea80000300800 */
[----:B------:R-:W2:Y:S04]  /*157e0*/  LDL.LU R18, [R1+0x108] ;  /* 0x0001080001127983 */ /* 0x000ea80000300800 */
[----:B------:R-:W2:Y:S04]  /*157f0*/  LDL.LU R19, [R1+0x10c] ;  /* 0x00010c0001137983 */ /* 0x000ea80000300800 */
[----:B------:R-:W2:Y:S04]  /*15800*/  LDL.LU R92, [R1+0x60] ;  /* 0x00006000015c7983 */ /* 0x000ea80000300800 */
[----:B------:R-:W2:Y:S04]  /*15810*/  LDL.LU R93, [R1+0x64] ;  /* 0x00006400015d7983 */ /* 0x000ea80000300800 */
[----:B------:R-:W2:Y:S04]  /*15820*/  LDL.LU R94, [R1+0x68] ;  /* 0x00006800015e7983 */ /* 0x000ea80000300800 */
[----:B------:R-:W2:Y:S01]  /*15830*/  LDL.LU R95, [R1+0x6c] ;  /* 0x00006c00015f7983 */ /* 0x000ea20000300800 */
[----:B------:R-:W-:-:S03]  /*15840*/  F2FP.F16.F32.PACK_AB R110, R113, R112 ;  /* 0x00000070716e723e */ /* 0x000fc600000000ff */
[----:B------:R-:W2:Y:S04]  /*15850*/  LDL.LU R96, [R1+0x50] ;  /* 0x0000500001607983 */ /* 0x000ea80000300800 */
[----:B------:R-:W2:Y:S04]  /*15860*/  LDL.LU R97, [R1+0x54] ;  /* 0x0000540001617983 */ /* 0x000ea80000300800 */
[----:B------:R-:W2:Y:S04]  /*15870*/  LDL.LU R98, [R1+0x58] ;  /* 0x0000580001627983 */ /* 0x000ea80000300800 */
[----:B------:R1:W-:Y:S04]  /*15880*/  STS.128 [R0+0x800], R108 ;  /* 0x0008006c00007388 */ /* 0x0003e80000000c00 */
[----:B------:R-:W2:Y:S01]  /*15890*/  LDL.LU R99, [R1+0x5c] ;  /* 0x00005c0001637983 */ /* 0x000ea20000300800 */
[----:B------:R-:W-:Y:S01]  /*158a0*/  BAR.SYNC.DEFER_BLOCKING 0x0 ;  /* 0x0000000000007b1d */ /* 0x000fe20000010000 */
[----:B------:R-:W-:-:S02]  /*158b0*/  F2FP.F16.F32.PACK_AB R44, R45, R44 ;  /* 0x0000002c2d2c723e */ /* 0x000fc400000000ff */
[----:B------:R-:W-:Y:S02]  /*158c0*/  F2FP.F16.F32.PACK_AB R45, R47, R46 ;  /* 0x0000002e2f2d723e */ /* 0x000fe400000000ff */
[----:B------:R-:W-:Y:S02]  /*158d0*/  F2FP.F16.F32.PACK_AB R46, R49, R48 ;  /* 0x00000030312e723e */ /* 0x000fe400000000ff */
[----:B------:R-:W-:Y:S01]  /*158e0*/  F2FP.F16.F32.PACK_AB R47, R51, R50 ;  /* 0x00000032332f723e */ /* 0x000fe200000000ff */
[----:B------:R-:W2:Y:S01]  /*158f0*/  LDL.LU R116, [R1+0x40] ;  /* 0x0000400001747983 */ /* 0x000ea20000300800 */
[----:B------:R-:W-:Y:S01]  /*15900*/  F2FP.F16.F32.PACK_AB R112, R53, R52 ;  /* 0x000000343570723e */ /* 0x000fe200000000ff */
[----:B-1----:R-:W1:Y:S01]  /*15910*/  LDC R108, c[0x0][0x3b4] ;  /* 0x0000ed00ff6c7b82 */ /* 0x002e620000000800 */
[----:B------:R-:W-:Y:S01]  /*15920*/  F2FP.F16.F32.PACK_AB R113, R55, R54 ;  /* 0x000000363771723e */ /* 0x000fe200000000ff */
[----:B------:R-:W2:Y:S01]  /*15930*/  LDL.LU R117, [R1+0x44] ;  /* 0x0000440001757983 */ /* 0x000ea20000300800 */
[----:B------:R-:W-:-:S03]  /*15940*/  F2FP.F16.F32.PACK_AB R104, R5, R4 ;  /* 0x000000040568723e */ /* 0x000fc600000000ff */
[----:B------:R-:W0:Y:S04]  /*15950*/  LDS.128 R52, [R121] ;  /* 0x0000000079347984 */ /* 0x000e280000000c00 */
[----:B------:R-:W0:Y:S01]  /*15960*/  LDS.128 R48, [R121+0x1000] ;  /* 0x0010000079307984 */ /* 0x000e220000000c00 */
[----:B------:R-:W-:Y:S01]  /*15970*/  BAR.SYNC.DEFER_BLOCKING 0x0 ;  /* 0x0000000000007b1d */ /* 0x000fe20000010000 */
[----:B------:R-:W-:-:S05]  /*15980*/  F2FP.F16.F32.PACK_AB R105, R7, R6 ;  /* 0x000000060769723e */ /* 0x000fca00000000ff */
[----:B------:R-:W2:Y:S04]  /*15990*/  LDL.LU R118, [R1+0x48] ;  /* 0x0000480001767983 */ /* 0x000ea80000300800 */
[----:B---3--:R-:W-:Y:S04]  /*159a0*/  STS.128 [R0], R32 ;  /* 0x0000002000007388 */ /* 0x008fe80000000c00 */
[----:B------:R-:W-:Y:S01]  /*159b0*/  STS.128 [R0+0x800], R104 ;  /* 0x0008006800007388 */ /* 0x000fe20000000c00 */
[----:B------:R-:W-:Y:S01]  /*159c0*/  BAR.SYNC.DEFER_BLOCKING 0x0 ;  /* 0x0000000000007b1d */ /* 0x000fe20000010000 */
[----:B------:R-:W-:-:S02]  /*159d0*/  F2FP.F16.F32.PACK_AB R4, R37, R36 ;  /* 0x000000242504723e */ /* 0x000fc400000000ff */
[----:B------:R-:W-:Y:S02]  /*159e0*/  F2FP.F16.F32.PACK_AB R5, R39, R38 ;  /* 0x000000262705723e */ /* 0x000fe400000000ff */
[----:B------:R-:W-:Y:S02]  /*159f0*/  F2FP.F16.F32.PACK_AB R6, R41, R40 ;  /* 0x000000282906723e */ /* 0x000fe400000000ff */
[----:B------:R-:W-:Y:S01]  /*15a00*/  F2FP.F16.F32.PACK_AB R7, R43, R42 ;  /* 0x0000002a2b07723e */ /* 0x000fe200000000ff */
[----:B------:R-:W3:Y:S04]  /*15a10*/  LDL.LU R119, [R1+0x4c] ;  /* 0x00004c0001777983 */ /* 0x000ee80000300800 */
[----:B------:R-:W1:Y:S04]  /*15a20*/  LDL R103, [R1+0x230] ;  /* 0x0002300001677983 */ /* 0x000e680000100800 */
[----:B------:R-:W0:Y:S04]  /*15a30*/  LDS.128 R40, [R121] ;  /* 0x0000000079287984 */ /* 0x000e280000000c00 */
[----:B------:R-:W0:Y:S01]  /*15a40*/  LDS.128 R36, [R121+0x1000] ;  /* 0x0010000079247984 */ /* 0x000e220000000c00 */
[----:B------:R-:W-:Y:S06]  /*15a50*/  BAR.SYNC.DEFER_BLOCKING 0x0 ;  /* 0x0000000000007b1d */ /* 0x000fec0000010000 */
[----:B----4-:R-:W-:Y:S04]  /*15a60*/  STS.128 [R0], R28 ;  /* 0x0000001c00007388 */ /* 0x010fe80000000c00 */
[----:B------:R-:W-:Y:S01]  /*15a70*/  STS.128 [R0+0x800], R12 ;  /* 0x0008000c00007388 */ /* 0x000fe20000000c00 */
[----:B------:R-:W-:Y:S06]  /*15a80*/  BAR.SYNC.DEFER_BLOCKING 0x0 ;  /* 0x0000000000007b1d */ /* 0x000fec0000010000 */
[----:B------:R-:W4:Y:S04]  /*15a90*/  LDS.128 R32, [R121] ;  /* 0x0000000079207984 */ /* 0x000f280000000c00 */
[----:B------:R-:W0:Y:S01]  /*15aa0*/  LDS.128 R28, [R121+0x1000] ;  /* 0x00100000791c7984 */ /* 0x000e220000000c00 */
[----:B------:R-:W-:Y:S06]  /*15ab0*/  BAR.SYNC.DEFER_BLOCKING 0x0 ;  /* 0x0000000000007b1d */ /* 0x000fec0000010000 */
[----:B------:R-:W-:Y:S04]  /*15ac0*/  STS.128 [R0+0x800], R20 ;  /* 0x0008001400007388 */ /* 0x000fe80000000c00 */
[----:B-----5:R-:W-:Y:S01]  /*15ad0*/  STS.128 [R0], R24 ;  /* 0x0000001800007388 */ /* 0x020fe20000000c00 */
[----:B------:R-:W-:Y:S06]  /*15ae0*/  BAR.SYNC.DEFER_BLOCKING 0x0 ;  /* 0x0000000000007b1d */ /* 0x000fec0000010000 */
[----:B------:R-:W5:Y:S04]  /*15af0*/  LDS.128 R24, [R121] ;  /* 0x0000000079187984 */ /* 0x000f680000000c00 */
[----:B------:R-:W0:Y:S01]  /*15b00*/  LDS.128 R20, [R121+0x1000] ;  /* 0x0010000079147984 */ /* 0x000e220000000c00 */
[----:B------:R-:W-:Y:S06]  /*15b10*/  BAR.SYNC.DEFER_BLOCKING 0x0 ;  /* 0x0000000000007b1d */ /* 0x000fec0000010000 */
[----:B------:R-:W-:Y:S04]  /*15b20*/  STS.128 [R0+0x800], R8 ;  /* 0x0008000800007388 */ /* 0x000fe80000000c00 */
[----:B--2---:R-:W-:Y:S01]  /*15b30*/  STS.128 [R0], R16 ;  /* 0x0000001000007388 */ /* 0x004fe20000000c00 */
[----:B------:R-:W-:Y:S06]  /*15b40*/  BAR.SYNC.DEFER_BLOCKING 0x0 ;  /* 0x0000000000007b1d */ /* 0x000fec0000010000 */
[----:B------:R-:W2:Y:S04]  /*15b50*/  LDS.128 R16, [R121] ;  /* 0x0000000079107984 */ /* 0x000ea80000000c00 */
[----:B------:R-:W0:Y:S01]  /*15b60*/  LDS.128 R12, [R121+0x1000] ;  /* 0x00100000790c7984 */ /* 0x000e220000000c00 */
[----:B------:R-:W-:Y:S06]  /*15b70*/  BAR.SYNC.DEFER_BLOCKING 0x0 ;  /* 0x0000000000007b1d */ /* 0x000fec0000010000 */
[----:B------:R4:W-:Y:S04]  /*15b80*/  STS.128 [R0], R92 ;  /* 0x0000005c00007388 */ /* 0x0009e80000000c00 */
[----:B------:R-:W-:Y:S01]  /*15b90*/  STS.128 [R0+0x800], R4 ;  /* 0x0008000400007388 */ /* 0x000fe20000000c00 */
[----:B------:R-:W-:Y:S06]  /*15ba0*/  BAR.SYNC.DEFER_BLOCKING 0x0 ;  /* 0x0000000000007b1d */ /* 0x000fec0000010000 */
[----:B----4-:R-:W4:Y:S04]  /*15bb0*/  LDL.LU R92, [R1+0x70] ;  /* 0x00007000015c7983 */ /* 0x010f280000300800 */
[----:B------:R-:W4:Y:S04]  /*15bc0*/  LDL.LU R93, [R1+0x74] ;  /* 0x00007400015d7983 */ /* 0x000f280000300800 */
[----:B------:R-:W4:Y:S04]  /*15bd0*/  LDL.LU R94, [R1+0x78] ;  /* 0x00007800015e7983 */ /* 0x000f280000300800 */
[----:B------:R-:W4:Y:S04]  /*15be0*/  LDL.LU R95, [R1+0x7c] ;  /* 0x00007c00015f7983 */ /* 0x000f280000300800 */
[----:B------:R-:W0:Y:S04]  /*15bf0*/  LDS.128 R8, [R121] ;  /* 0x0000000079087984 */ /* 0x000e280000000c00 */
[----:B------:R-:W0:Y:S01]  /*15c00*/  LDS.128 R4, [R121+0x1000] ;  /* 0x0010000079047984 */ /* 0x000e220000000c00 */
[----:B------:R-:W-:Y:S06]  /*15c10*/  BAR.SYNC.DEFER_BLOCKING 0x0 ;  /* 0x0000000000007b1d */ /* 0x000fec0000010000 */
[----:B------:R2:W-:Y:S04]  /*15c20*/  STS.128 [R0], R96 ;  /* 0x0000006000007388 */ /* 0x0005e80000000c00 */
[----:B--2---:R-:W2:Y:S01]  /*15c30*/  LDL.LU R96, [R1+0x30] ;  /* 0x0000300001607983 */ /* 0x004ea20000300800 */
[----:B------:R-:W-:-:S03]  /*15c40*/  IMAD.MOV.U32 R97, RZ, RZ, R124 ;  /* 0x000000ffff617224 */ /* 0x000fc600078e007c */
[----:B------:R-:W5:Y:S04]  /*15c50*/  LDL.LU R124, [R1+0x738] ;  /* 0x00073800017c7983 */ /* 0x000f680000300800 */
[----:B------:R-:W-:Y:S01]  /*15c60*/  STS.128 [R0+0x800], R44 ;  /* 0x0008002c00007388 */ /* 0x000fe20000000c00 */
[----:B------:R-:W-:Y:S01]  /*15c70*/  BAR.SYNC.DEFER_BLOCKING 0x0 ;  /* 0x0000000000007b1d */ /* 0x000fe20000010000 */
[----:B------:R-:W-:Y:S02]  /*15c80*/  IMAD.MOV.U32 R98, RZ, RZ, R3 ;  /* 0x000000ffff627224 */ /* 0x000fe400078e0003 */
[----:B------:R-:W-:-:S03]  /*15c90*/  IMAD.MOV.U32 R99, RZ, RZ, R2 ;  /* 0x000000ffff637224 */ /* 0x000fc600078e0002 */
[----:B------:R-:W5:Y:S04]  /*15ca0*/  LDL R101, [R1+0x238] ;  /* 0x0002380001657983 */ /* 0x000f680000100800 */
[----:B------:R-:W0:Y:S04]  /*15cb0*/  LDS.128 R44, [R121] ;  /* 0x00000000792c7984 */ /* 0x000e280000000c00 */
[----:B------:R-:W0:Y:S01]  /*15cc0*/  LDS.128 R104, [R121+0x1000] ;  /* 0x0010000079687984 */ /* 0x000e220000000c00 */
[----:B------:R-:W-:Y:S01]  /*15cd0*/  BAR.SYNC.DEFER_BLOCKING 0x0 ;  /* 0x0000000000007b1d */ /* 0x000fe20000010000 */
[----:B-1----:R-:W-:-:S04]  /*15ce0*/  IMAD R3, R103, R108, RZ ;  /* 0x0000006c67037224 */ /* 0x002fc800078e02ff */
[----:B------:R-:W-:Y:S01]  /*15cf0*/  IMAD R108, R108, 0x100, R3 ;  /* 0x000001006c6c7824 */ /* 0x000fe200078e0203 */
[----:B---3--:R1:W-:Y:S04]  /*15d00*/  STS.128 [R0], R116 ;  /* 0x0000007400007388 */ /* 0x0083e80000000c00 */
[----:B------:R-:W-:Y:S01]  /*15d10*/  STS.128 [R0+0x800], R112 ;  /* 0x0008007000007388 */ /* 0x000fe20000000c00 */
[----:B------:R-:W-:Y:S01]  /*15d20*/  BAR.SYNC.DEFER_BLOCKING 0x0 ;  /* 0x0000000000007b1d */ /* 0x000fe20000010000 */
[----:B-1----:R-:W-:-:S04]  /*15d30*/  LEA R116, P1, R108, UR12, 0x1 ;  /* 0x0000000c6c747c11 */ /* 0x002fc8000f8208ff */
[----:B------:R-:W-:Y:S02]  /*15d40*/  LEA.HI.X.SX32 R117, R108, UR13, 0x1, P1 ;  /* 0x0000000d6c757c11 */ /* 0x000fe400088f0eff */
[----:B------:R-:W1:Y:S04]  /*15d50*/  LDS.128 R108, [R121] ;  /* 0x00000000796c7984 */ /* 0x000e680000000c00 */
[----:B------:R-:W3:Y:S01]  /*15d60*/  LDS.128 R112, [R121+0x1000] ;  /* 0x0010000079707984 */ /* 0x000ee20000000c00 */
[----:B------:R-:W-:Y:S01]  /*15d70*/  BAR.SYNC.DEFER_BLOCKING 0x0 ;  /* 0x0000000000007b1d */ /* 0x000fe20000010000 */
[----:B------:R-:W-:-:S04]  /*15d80*/  LEA R2, P4, R3, UR12, 0x1 ;  /* 0x0000000c03027c11 */ /* 0x000fc8000f8808ff */
[----:B------:R-:W-:Y:S01]  /*15d90*/  LEA.HI.X.SX32 R3, R3, UR13, 0x1, P4 ;  /* 0x0000000d03037c11 */ /* 0x000fe2000a0f0eff */
[----:B------:R-:W0:Y:S01]  /*15da0*/  LDCU.64 UR12, c[0x0][0x398] ;  /* 0x00007300ff0c77ac */ /* 0x000e220008000a00 */
[----:B------:R-:W-:Y:S01]  /*15db0*/  ISETP.GE.AND P4, PT, R103, UR14, PT ;  /* 0x0000000e67007c0c */ /* 0x000fe2000bf86270 */
[----:B------:R-:W0:Y:S01]  /*15dc0*/  LDCU UR14, c[0x0][0x398] ;  /* 0x00007300ff0e77ac */ /* 0x000e220008000800 */
[----:B----4-:R4:W-:Y:S04]  /*15dd0*/  STS.128 [R0], R92 ;  /* 0x0000005c00007388 */ /* 0x0109e80000000c00 */
[----:B----4-:R-:W4:Y:S04]  /*15de0*/  LDL.LU.64 R94, [R1+0x730] ;  /* 0x00073000015e7983 */ /* 0x010f280000300a00 */
[----:B------:R-:W3:Y:S04]  /*15df0*/  LDL.LU.64 R92, [R1+0x728] ;  /* 0x00072800015c7983 */ /* 0x000ee80000300a00 */
[----:B--2---:R2:W-:Y:S01]  /*15e00*/  STS.128 [R0+0x800], R96 ;  /* 0x0008006000007388 */ /* 0x0045e20000000c00 */
[----:B------:R-:W-:Y:S01]  /*15e10*/  BAR.SYNC.DEFER_BLOCKING 0x0 ;  /* 0x0000000000007b1d */ /* 0x000fe20000010000 */
[C---:B-----5:R-:W-:Y:S01]  /*15e20*/  ISETP.LT.AND P4, PT, R124.reuse, UR39, !P4 ;  /* 0x000000277c007c0c */ /* 0x060fe2000e781270 */
[----:B------:R-:W-:-:S04]  /*15e30*/  IMAD R122, R124, UR7, RZ ;  /* 0x000000077c7a7c24 */ /* 0x000fc8000f8e02ff */
[----:B------:R-:W-:Y:S01]  /*15e40*/  IMAD.WIDE R120, R122, 0x2, R2 ;  /* 0x000000027a787825 */ /* 0x000fe200078e0202 */
[----:B------:R-:W-:Y:S01]  /*15e50*/  ISETP.GE.AND P1, PT, R124, UR15, PT ;  /* 0x0000000f7c007c0c */ /* 0x000fe2000bf26270 */
[----:B------:R-:W5:Y:S01]  /*15e60*/  LDCU UR39, c[0x0][0x398] ;  /* 0x00007300ff2777ac */ /* 0x000f620008000800 */
[----:B--2---:R-:W2:Y:S04]  /*15e70*/  LDL.LU.64 R98, [R1+0x720] ;  /* 0x0007200001627983 */ /* 0x004ea80000300a00 */
[----:B------:R-:W2:Y:S04]  /*15e80*/  LDL.LU.64 R96, [R1+0x718] ;  /* 0x0007180001607983 */ /* 0x000ea80000300a00 */
[----:B------:R-:W2:Y:S04]  /*15e90*/  LDL.LU R0, [R1+0x10] ;  /* 0x0000100001007983 */ /* 0x000ea80000300800 */
[----:B------:R0:W-:Y:S04]  /*15ea0*/  @P4 STG.E.U16 desc[UR16][R120.64], R125 ;  /* 0x0000007d78004986 */ /* 0x0001e8000c101510 */
[----:B0-----:R-:W3:Y:S04]  /*15eb0*/  LDL.LU R125, [R1+0x710] ;  /* 0x00071000017d7983 */ /* 0x001ee80000300800 */
[----:B------:R-:W4:Y:S01]  /*15ec0*/  LDL.LU R121, [R1+0x20] ;  /* 0x0000200001797983 */ /* 0x000f220000300800 */
[----:B------:R-:W-:Y:S01]  /*15ed0*/  ISETP.LT.AND P1, PT, R101, UR4, !P1 ;  /* 0x0000000465007c0c */ /* 0x000fe2000cf21270 */
[C---:B------:R-:W-:Y:S01]  /*15ee0*/  IMAD.WIDE R118, R122.reuse, 0x2, R116 ;  /* 0x000000027a767825 */ /* 0x040fe200078e0274 */
[----:B------:R-:W-:Y:S01]  /*15ef0*/  ISETP.LT.AND P4, PT, R103, UR8, !P6 ;  /* 0x0000000867007c0c */ /* 0x000fe2000f781270 */
[----:B------:R-:W0:Y:S01]  /*15f00*/  LDCU UR8, c[0x0][0x398] ;  /* 0x00007300ff0877ac */ /* 0x000e220008000800 */
[----:B------:R-:W-:Y:S01]  /*15f10*/  ISETP.LT.AND P6, PT, R101, UR10, !P6 ;  /* 0x0000000a65007c0c */ /* 0x000fe2000f7c1270 */
[----:B------:R-:W-:Y:S01]  /*15f20*/  VIADD R120, R122, UR7 ;  /* 0x000000077a787c36 */ /* 0x000fe20008000000 */
[----:B------:R-:W0:Y:S03]  /*15f30*/  LDCU UR10, c[0x0][0x398] ;  /* 0x00007300ff0a77ac */ /* 0x000e260008000800 */
[C---:B------:R-:W-:Y:S01]  /*15f40*/  VIADD R122, R120.reuse, UR7 ;  /* 0x00000007787a7c36 */ /* 0x040fe20008000000 */
[----:B------:R-:W0:Y:S03]  /*15f50*/  LDCU UR4, c[0x0][0x398] ;  /* 0x00007300ff0477ac */ /* 0x000e260008000800 */
[----:B--2---:R2:W-:Y:S02]  /*15f60*/  @P1 STG.E.U16 desc[UR16][R118.64], R0 ;  /* 0x0000000076001986 */ /* 0x0045e4000c101510 */
[----:B--2---:R-:W-:Y:S01]  /*15f70*/  IMAD.WIDE R118, R120, 0x2, R2 ;  /* 0x0000000278767825 */ /* 0x004fe200078e0202 */
[----:B---3--:R-:W-:-:S02]  /*15f80*/  PRMT R125, R0, 0x7632, R125 ;  /* 0x00007632007d7816 */ /* 0x008fc4000000007d */
[----:B----4-:R-:W-:Y:S01]  /*15f90*/  PRMT R123, R121, 0x7632, R123 ;  /* 0x00007632797b7816 */ /* 0x010fe2000000007b */
[----:B------:R-:W-:-:S04]  /*15fa0*/  IMAD.WIDE R120, R120, 0x2, R116 ;  /* 0x0000000278787825 */ /* 0x000fc800078e0274 */
[----:B------:R-:W-:Y:S04]  /*15fb0*/  @P4 STG.E.U16 desc[UR16][R118.64], R123 ;  /* 0x0000007b76004986 */ /* 0x000fe8000c101510 */
[----:B------:R2:W-:Y:S04]  /*15fc0*/  @P6 STG.E.U16 desc[UR16][R120.64], R125 ;  /* 0x0000007d78006986 */ /* 0x0005e8000c101510 */
[----:B--2---:R-:W2:Y:S04]  /*15fd0*/  LDL.LU R121, [R1+0x24] ;  /* 0x0000240001797983 */ /* 0x004ea80000300800 */
[----:B------:R-:W3:Y:S01]  /*15fe0*/  LDL.LU R125, [R1+0x14] ;  /* 0x00001400017d7983 */ /* 0x000ee20000300800 */
[----:B------:R-:W-:Y:S01]  /*15ff0*/  ISETP.LT.AND P1, PT, R103, UR22, !P5 ;  /* 0x0000001667007c0c */ /* 0x000fe2000ef21270 */
[----:B------:R-:W-:Y:S01]  /*16000*/  IMAD.WIDE R118, R122, 0x2, R2 ;  /* 0x000000027a767825 */ /* 0x000fe200078e0202 */
[----:B------:R-:W-:Y:S01]  /*16010*/  ISETP.LT.AND P5, PT, R101, UR12, !P5 ;  /* 0x0000000c65007c0c */ /* 0x000fe2000efa1270 */
[----:B------:R-:W4:Y:S01]  /*16020*/  LDCU UR22, c[0x0][0x398] ;  /* 0x00007300ff1677ac */ /* 0x000f220008000800 */
[----:B------:R-:W-:-:S02]  /*16030*/  ISETP.LT.AND P6, PT, R103, UR18, !P3 ;  /* 0x0000001267007c0c */ /* 0x000fc4000dfc1270 */
[----:B------:R-:W-:Y:S01]  /*16040*/  ISETP.LT.AND P3, PT, R101, UR24, !P3 ;  /* 0x0000001865007c0c */ /* 0x000fe2000df61270 */
[----:B------:R-:W-:Y:S01]  /*16050*/  VIADD R0, R124, 0x6 ;  /* 0x000000067c007836 */ /* 0x000fe20000000000 */
[----:B------:R-:W0:Y:S05]  /*16060*/  LDCU UR18, c[0x0][0x398] ;  /* 0x00007300ff1277ac */ /* 0x000e2a0008000800 */
[----:B--2---:R2:W-:Y:S01]  /*16070*/  @P1 STG.E.U16 desc[UR16][R118.64], R121 ;  /* 0x0000007976001986 */ /* 0x0045e2000c101510 */
[----:B------:R-:W0:Y:S01]  /*16080*/  LDCU UR24, c[0x0][0x398] ;  /* 0x00007300ff1877ac */ /* 0x000e220008000800 */
[----:B---3--:R-:W-:Y:S01]  /*16090*/  PRMT R100, R125, 0x7632, R100 ;  /* 0x000076327d647816 */ /* 0x008fe20000000064 */
[----:B------:R-:W3:Y:S01]  /*160a0*/  LDCU UR12, c[0x0][0x398] ;  /* 0x00007300ff0c77ac */ /* 0x000ee20008000800 */
[----:B--2---:R-:W-:-:S02]  /*160b0*/  VIADD R118, R122, UR7 ;  /* 0x000000077a767c36 */ /* 0x004fc40008000000 */
[----:B------:R-:W-:Y:S01]  /*160c0*/  IMAD.WIDE R122, R122, 0x2, R116 ;  /* 0x000000027a7a7825 */ /* 0x000fe200078e0274 */
[----:B------:R-:W-:-:S03]  /*160d0*/  PRMT R119, R121, 0x7632, R119 ;  /* 0x0000763279777816 */ /* 0x000fc60000000077 */
[C---:B------:R-:W-:Y:S01]  /*160e0*/  IMAD.WIDE R120, R118.reuse, 0x2, R2 ;  /* 0x0000000276787825 */ /* 0x040fe200078e0202 */
[----:B------:R2:W-:Y:S04]  /*160f0*/  @P5 STG.E.U16 desc[UR16][R122.64], R125 ;  /* 0x0000007d7a005986 */ /* 0x0005e8000c101510 */
[----:B------:R-:W-:Y:S01]  /*16100*/  @P6 STG.E.U16 desc[UR16][R120.64], R119 ;  /* 0x0000007778006986 */ /* 0x000fe2000c101510 */
[----:B--2---:R-:W-:-:S05]  /*16110*/  IMAD.WIDE R122, R118, 0x2, R116 ;  /* 0x00000002767a7825 */ /* 0x004fca00078e0274 */
[----:B------:R2:W-:Y:S04]  /*16120*/  @P3 STG.E.U16 desc[UR16][R122.64], R100 ;  /* 0x000000647a003986 */ /* 0x0005e8000c101510 */
[----:B--2---:R-:W2:Y:S04]  /*16130*/  LDL.LU R100, [R1+0x70c] ;  /* 0x00070c0001647983 */ /* 0x004ea80000300800 */
[----:B------:R-:W2:Y:S04]  /*16140*/  LDL.LU R122, [R1+0x28] ;  /* 0x00002800017a7983 */ /* 0x000ea80000300800 */
[----:B------:R-:W3:Y:S01]  /*16150*/  LDL.LU R123, [R1+0x18] ;  /* 0x00001800017b7983 */ /* 0x000ee20000300800 */
[----:B------:R-:W-:Y:S01]  /*16160*/  ISETP.GE.AND P4, PT, R0, UR15, PT ;  /* 0x0000000f00007c0c */ /* 0x000fe2000bf86270 */
[C---:B------:R-:W-:Y:S01]  /*16170*/  VIADD R0, R124.reuse, 0x7 ;  /* 0x000000077c007836 */ /* 0x040fe20000000000 */
[----:B------:R-:W-:Y:S01]  /*16180*/  ISETP.LT.AND P6, PT, R103, UR26, !P0 ;  /* 0x0000001a67007c0c */ /* 0x000fe2000c7c1270 */
[----:B------:R-:W-:-:S03]  /*16190*/  VIADD R125, R124, 0x9 ;  /* 0x000000097c7d7836 */ /* 0x000fc60000000000 */
[----:B------:R-:W-:Y:S01]  /*161a0*/  ISETP.GE.AND P1, PT, R0, UR15, PT ;  /* 0x0000000f00007c0c */ /* 0x000fe2000bf26270 */
[----:B------:R-:W-:Y:S01]  /*161b0*/  VIADD R0, R124, 0x8 ;  /* 0x000000087c007836 */ /* 0x000fe20000000000 */
[----:B------:R-:W-:Y:S01]  /*161c0*/  ISETP.LT.AND P0, PT, R101, UR20, !P0 ;  /* 0x0000001465007c0c */ /* 0x000fe2000c701270 */
[----:B------:R-:W0:Y:S03]  /*161d0*/  LDCU UR26, c[0x0][0x398] ;  /* 0x00007300ff1a77ac */ /* 0x000e260008000800 */
[----:B------:R-:W-:Y:S01]  /*161e0*/  ISETP.GE.AND P5, PT, R0, UR15, PT ;  /* 0x0000000f00007c0c */ /* 0x000fe2000bfa6270 */
[----:B------:R-:W-:Y:S01]  /*161f0*/  VIADD R0, R118, UR7 ;  /* 0x0000000776007c36 */ /* 0x000fe20008000000 */
[----:B------:R-:W-:Y:S01]  /*16200*/  ISETP.GE.AND P3, PT, R125, UR15, PT ;  /* 0x0000000f7d007c0c */ /* 0x000fe2000bf66270 */
[----:B------:R-:W0:Y:S02]  /*16210*/  LDCU UR20, c[0x0][0x398] ;  /* 0x00007300ff1477ac */ /* 0x000e240008000800 */
[----:B------:R-:W-:-:S04]  /*16220*/  IMAD.WIDE R120, R0, 0x2, R2 ;  /* 0x0000000200787825 */ /* 0x000fc800078e0202 */
[----:B------:R-:W-:-:S04]  /*16230*/  IMAD.WIDE R118, R0, 0x2, R116 ;  /* 0x0000000200767825 */ /* 0x000fc800078e0274 */
[----:B------:R-:W-:Y:S01]  /*16240*/  VIADD R0, R0, UR7 ;  /* 0x0000000700007c36 */ /* 0x000fe20008000000 */
[----:B--2---:R2:W-:Y:S01]  /*16250*/  @P6 STG.E.U16 desc[UR16][R120.64], R122 ;  /* 0x0000007a78006986 */ /* 0x0045e2000c101510 */
[----:B------:R-:W-:-:S03]  /*16260*/  PRMT R125, R122, 0x7632, R125 ;  /* 0x000076327a7d7816 */ /* 0x000fc6000000007d */
[----:B---3--:R3:W-:Y:S01]  /*16270*/  @P0 STG.E.U16 desc[UR16][R118.64], R123 ;  /* 0x0000007b76000986 */ /* 0x0087e2000c101510 */
[----:B------:R-:W-:Y:S02]  /*16280*/  PRMT R100, R123, 0x7632, R100 ;  /* 0x000076327b647816 */ /* 0x000fe40000000064 */
[----:B------:R-:W-:Y:S01]  /*16290*/  ISETP.LT.AND P6, PT, R103, UR28, !P2 ;  /* 0x0000001c67007c0c */ /* 0x000fe2000d7c1270 */
[----:B------:R-:W0:Y:S01]  /*162a0*/  LDCU UR28, c[0x0][0x398] ;  /* 0x00007300ff1c77ac */ /* 0x000e220008000800 */
[C---:B--2---:R-:W-:Y:S02]  /*162b0*/  VIADD R120, R0.reuse, UR7 ;  /* 0x0000000700787c36 */ /* 0x044fe40008000000 */
[----:B---3--:R-:W-:-:S04]  /*162c0*/  IMAD.WIDE R118, R0, 0x2, R2 ;  /* 0x0000000200767825 */ /* 0x008fc800078e0202 */
[----:B------:R-:W-:Y:S02]  /*162d0*/  IMAD.WIDE R122, R0, 0x2, R116 ;  /* 0x00000002007a7825 */ /* 0x000fe400078e0274 */
[----:B------:R-:W2:Y:S04]  /*162e0*/  LDL.LU R0, [R1+0x2c] ;  /* 0x00002c0001007983 */ /* 0x000ea80000300800 */
[----:B------:R3:W-:Y:S04]  /*162f0*/  @P6 STG.E.U16 desc[UR16][R118.64], R125 ;  /* 0x0000007d76006986 */ /* 0x0007e8000c101510 */
[----:B---3--:R-:W3:Y:S01]  /*16300*/  LDL.LU R125, [R1+0x1c] ;  /* 0x00001c00017d7983 */ /* 0x008ee20000300800 */
[----:B------:R-:W-:-:S02]  /*16310*/  ISETP.LT.AND P2, PT, R101, UR30, !P2 ;  /* 0x0000001e65007c0c */ /* 0x000fc4000d741270 */
[----:B------:R-:W-:Y:S01]  /*16320*/  ISETP.LT.AND P0, PT, R103, UR38, !P4 ;  /* 0x0000002667007c0c */ /* 0x000fe2000e701270 */
[----:B------:R-:W-:Y:S02]  /*16330*/  VIADD R121, R124, 0xa ;  /* 0x0000000a7c797836 */ /* 0x000fe40000000000 */
[C---:B------:R-:W-:Y:S01]  /*16340*/  IMAD.WIDE R118, R120.reuse, 0x2, R2 ;  /* 0x0000000278767825 */ /* 0x040fe200078e0202 */
[----:B------:R-:W0:Y:S02]  /*16350*/  LDCU UR30, c[0x0][0x398] ;  /* 0x00007300ff1e77ac */ /* 0x000e240008000800 */
[----:B------:R-:W-:Y:S02]  /*16360*/  ISETP.GE.AND P6, PT, R121, UR15, PT ;  /* 0x0000000f79007c0c */ /* 0x000fe4000bfc6270 */
[----:B------:R-:W-:Y:S01]  /*16370*/  ISETP.LT.AND P4, PT, R101, UR42, !P4 ;  /* 0x0000002a65007c0c */ /* 0x000fe2000e781270 */
[----:B------:R-:W0:Y:S02]  /*16380*/  LDCU UR42, c[0x0][0x398] ;  /* 0x00007300ff2a77ac */ /* 0x000e240008000800 */
[----:B------:R1:W-:Y:S01]  /*16390*/  @P2 STG.E.U16 desc[UR16][R122.64], R100 ;  /* 0x000000647a002986 */ /* 0x0003e2000c101510 */
[----:B------:R-:W-:Y:S01]  /*163a0*/  ISETP.LT.AND P2, PT, R103, UR49, !P1 ;  /* 0x0000003167007c0c */ /* 0x000fe2000cf41270 */
[----:B------:R-:W0:Y:S01]  /*163b0*/  LDCU UR49, c[0x0][0x39c] ;  /* 0x00007380ff3177ac */ /* 0x000e220008000800 */
[----:B------:R-:W-:Y:S01]  /*163c0*/  ISETP.LT.AND P1, PT, R101, UR50, !P1 ;  /* 0x0000003265007c0c */ /* 0x000fe2000cf21270 */
[----:B------:R-:W0:Y:S01]  /*163d0*/  LDCU UR50, c[0x0][0x39c] ;  /* 0x00007380ff3277ac */ /* 0x000e220008000800 */
[----:B------:R-:W0:Y:S01]  /*163e0*/  LDCU UR38, c[0x0][0x398] ;  /* 0x00007300ff2677ac */ /* 0x000e220008000800 */
[----:B-1----:R-:W-:Y:S01]  /*163f0*/  VIADD R122, R120, UR7 ;  /* 0x00000007787a7c36 */ /* 0x002fe20008000000 */
[----:B------:R-:W4:Y:S01]  /*16400*/  LDL.LU R100, [R1+0x708] ;  /* 0x0007080001647983 */ /* 0x000f220000300800 */
[----:B--2---:R-:W-:-:S02]  /*16410*/  IMAD.MOV.U32 R121, RZ, RZ, R0 ;  /* 0x000000ffff797224 */ /* 0x004fc400078e0000 */
[----:B------:R-:W-:-:S03]  /*16420*/  VIADD R0, R124, 0xb ;  /* 0x0000000b7c007836 */ /* 0x000fc60000000000 */
[----:B------:R1:W-:Y:S02]  /*16430*/  @P0 STG.E.U16 desc[UR16][R118.64], R121 ;  /* 0x0000007976000986 */ /* 0x0003e4000c101510 */
[----:B------:R-:W-:Y:S01]  /*16440*/  ISETP.GE.AND P0, PT, R0, UR15, PT ;  /* 0x0000000f00007c0c */ /* 0x000fe2000bf06270 */
[----:B------:R-:W-:Y:S02]  /*16450*/  VIADD R0, R124, 0xc ;  /* 0x0000000c7c007836 */ /* 0x000fe40000000000 */
[----:B-1----:R-:W-:Y:S02]  /*16460*/  IMAD.MOV.U32 R119, RZ, RZ, R121 ;  /* 0x000000ffff777224 */ /* 0x002fe400078e0079 */
[----:B------:R-:W-:-:S03]  /*16470*/  IMAD.WIDE R120, R120, 0x2, R116 ;  /* 0x0000000278787825 */ /* 0x000fc600078e0274 */
[----:B------:R-:W-:Y:S01]  /*16480*/  PRMT R123, R119, 0x7632, R123 ;  /* 0x00007632777b7816 */ /* 0x000fe2000000007b */
[----:B------:R-:W-:Y:S01]  /*16490*/  IMAD.WIDE R118, R122, 0x2, R2 ;  /* 0x000000027a767825 */ /* 0x000fe200078e0202 */
[----:B---3--:R1:W-:Y:S01]  /*164a0*/  @P4 STG.E.U16 desc[UR16][R120.64], R125 ;  /* 0x0000007d78004986 */ /* 0x0083e2000c101510 */
[----:B------:R-:W-:Y:S02]  /*164b0*/  ISETP.GE.AND P4, PT, R0, UR15, PT ;  /* 0x0000000f00007c0c */ /* 0x000fe4000bf86270 */
[----:B------:R-:W-:Y:S01]  /*164c0*/  VIADD R0, R122, UR7 ;  /* 0x000000077a007c36 */ /* 0x000fe20008000000 */
[----:B------:R2:W-:Y:S01]  /*164d0*/  @P2 STG.E.U16 desc[UR16][R118.64], R123 ;  /* 0x0000007b76002986 */ /* 0x0005e2000c101510 */
[----:B------:R-:W-:Y:S02]  /*164e0*/  PRMT R102, R125, 0x7632, R102 ;  /* 0x000076327d667816 */ /* 0x000fe40000000066 */
[----:B------:R-:W-:Y:S01]  /*164f0*/  ISETP.LT.AND P2, PT, R103, UR51, !P5 ;  /* 0x0000003367007c0c */ /* 0x000fe2000ef41270 */
[----:B------:R-:W3:Y:S01]  /*16500*/  LDCU UR51, c[0x0][0x39c] ;  /* 0x00007380ff3377ac */ /* 0x000ee20008000800 */
[----:B------:R-:W-:-:S02]  /*16510*/  ISETP.LT.AND P5, PT, R101, UR52, !P5 ;  /* 0x0000003465007c0c */ /* 0x000fc4000efa1270 */
[----:B------:R-:W3:Y:S01]  /*16520*/  LDL.LU R101, [R1+0x704] ;  /* 0x0007040001657983 */ /* 0x000ee20000300800 */
[----:B-1----:R-:W-:Y:S01]  /*16530*/  VIADD R125, R124, 0xd ;  /* 0x0000000d7c7d7836 */ /* 0x002fe20000000000 */
[----:B------:R-:W1:Y:S01]  /*16540*/  LDCU UR52, c[0x0][0x39c] ;  /* 0x00007380ff3477ac */ /* 0x000e620008000800 */
[----:B--2---:R-:W-:-:S05]  /*16550*/  IMAD.WIDE R122, R122, 0x2, R116 ;  /* 0x000000027a7a7825 */ /* 0x004fca00078e0274 */
[----:B------:R2:W-:Y:S01]  /*16560*/  @P1 STG.E.U16 desc[UR16][R122.64], R102 ;  /* 0x000000667a001986 */ /* 0x0005e2000c101510 */
[----:B------:R-:W-:-:S03]  /*16570*/  ISETP.GE.AND P1, PT, R125, UR15, PT ;  /* 0x0000000f7d007c0c */ /* 0x000fc6000bf26270 */
[----:B--2---:R-:W2:Y:S04]  /*16580*/  LDL.LU R102, [R1+0x700] ;  /* 0x0007000001667983 */ /* 0x004ea80000300800 */
[----:B------:R-:W2:Y:S01]  /*16590*/  LDL.LU R125, [R1+0x238] ;  /* 0x00023800017d7983 */ /* 0x000ea20000300800 */
[----:B------:R-:W-:-:S04]  /*165a0*/  IMAD.WIDE R120, R0, 0x2, R2 ;  /* 0x0000000200787825 */ /* 0x000fc800078e0202 */
[C---:B------:R-:W-:Y:S01]  /*165b0*/  IMAD.WIDE R118, R0.reuse, 0x2, R116 ;  /* 0x0000000200767825 */ /* 0x040fe200078e0274 */
[----:B----4-:R4:W-:Y:S01]  /*165c0*/  @P2 STG.E.U16 desc[UR16][R120.64], R100 ;  /* 0x0000006478002986 */ /* 0x0109e2000c101510 */
[C---:B------:R-:W-:Y:S01]  /*165d0*/  ISETP.LT.AND P2, PT, R103.reuse, UR53, !P3 ;  /* 0x0000003567007c0c */ /* 0x040fe2000df41270 */
[----:B------:R-:W0:Y:S02]  /*165e0*/  LDCU UR53, c[0x0][0x39c] ;  /* 0x00007380ff3577ac */ /* 0x000e240008000800 */
[----:B------:R1:W-:Y:S01]  /*165f0*/  @P5 STG.E.U16 desc[UR16][R118.64], R96 ;  /* 0x0000006076005986 */ /* 0x0003e2000c101510 */
[----:B------:R-:W-:Y:S01]  /*16600*/  ISETP.LT.AND P5, PT, R103, UR55, !P6 ;  /* 0x0000003767007c0c */ /* 0x000fe2000f7a1270 */
[----:B----4-:R-:W-:Y:S01]  /*16610*/  VIADD R120, R0, UR7 ;  /* 0x0000000700787c36 */ /* 0x010fe20008000000 */
[----:B------:R-:W-:-:S03]  /*16620*/  PRMT R100, R100, 0x7632, R100 ;  /* 0x0000763264647816 */ /* 0x000fc60000000064 */
[----:B-1----:R-:W-:Y:S01]  /*16630*/  IMAD.WIDE R118, R120, 0x2, R2 ;  /* 0x0000000278767825 */ /* 0x002fe200078e0202 */
[----:B------:R-:W-:-:S03]  /*16640*/  PRMT R96, R96, 0x7632, R96 ;  /* 0x0000763260607816 */ /* 0x000fc60000000060 */
[C---:B------:R-:W-:Y:S01]  /*16650*/  VIADD R0, R120.reuse, UR7 ;  /* 0x0000000778007c36 */ /* 0x040fe20008000000 */
[----:B------:R1:W-:Y:S01]  /*16660*/  @P2 STG.E.U16 desc[UR16][R118.64], R100 ;  /* 0x0000006476002986 */ /* 0x0003e2000c101510 */
[----:B------:R-:W-:-:S04]  /*16670*/  IMAD.WIDE R120, R120, 0x2, R116 ;  /* 0x0000000278787825 */ /* 0x000fc800078e0274 */
[----:B------:R-:W-:Y:S02]  /*16680*/  VIADD R122, R124, 0xe ;  /* 0x0000000e7c7a7836 */ /* 0x000fe40000000000 */
[----:B-1----:R-:W-:-:S03]  /*16690*/  IMAD.WIDE R118, R0, 0x2, R2 ;  /* 0x0000000200767825 */ /* 0x002fc600078e0202 */
[----:B------:R-:W-:Y:S01]  /*166a0*/  ISETP.GE.AND P2, PT, R122, UR15, PT ;  /* 0x0000000f7a007c0c */ /* 0x000fe2000bf46270 */
[----:B------:R-:W-:Y:S02]  /*166b0*/  VIADD R122, R124, 0xf ;  /* 0x0000000f7c7a7836 */ /* 0x000fe40000000000 */
[----:B------:R-:W-:Y:S01]  /*166c0*/  VIADD R123, R0, UR7 ;  /* 0x00000007007b7c36 */ /* 0x000fe20008000000 */
[C---:B--2---:R-:W-:Y:S02]  /*166d0*/  ISETP.LT.AND P3, PT, R125.reuse, UR54, !P3 ;  /* 0x000000367d007c0c */ /* 0x044fe4000df61270 */
[----:B------:R-:W-:-:S11]  /*166e0*/  ISETP.LT.AND P6, PT, R125, UR56, !P6 ;  /* 0x000000387d007c0c */ /* 0x000fd6000f7c1270 */
[----:B------:R-:W-:Y:S04]  /*166f0*/  @P3 STG.E.U16 desc[UR16][R120.64], R96 ;  /* 0x0000006078003986 */ /* 0x000fe8000c101510 */
[----:B---3--:R1:W-:Y:S01]  /*16700*/  @P5 STG.E.U16 desc[UR16][R118.64], R101 ;  /* 0x0000006576005986 */ /* 0x0083e2000c101510 */
[----:B------:R-:W-:Y:S02]  /*16710*/  ISETP.LT.AND P5, PT, R103, UR57, !P0 ;  /* 0x0000003967007c0c */ /* 0x000fe4000c7a1270 */
[----:B------:R-:W-:Y:S02]  /*16720*/  ISETP.GE.AND P3, PT, R122, UR15, PT ;  /* 0x0000000f7a007c0c */ /* 0x000fe4000bf66270 */
[----:B------:R-:W-:Y:S01]  /*16730*/  PRMT R122, R101, 0x7632, R122 ;  /* 0x00007632657a7816 */ /* 0x000fe2000000007a */
[----:B-1----:R-:W-:-:S04]  /*16740*/  IMAD.WIDE R118, R0, 0x2, R116 ;  /* 0x0000000200767825 */ /* 0x002fc800078e0274 */
[----:B------:R-:W-:Y:S01]  /*16750*/  IMAD.WIDE R100, R123, 0x2, R2 ;  /* 0x000000027b647825 */ /* 0x000fe200078e0202 */
[----:B------:R1:W-:Y:S01]  /*16760*/  @P6 STG.E.U16 desc[UR16][R118.64], R97 ;  /* 0x0000006176006986 */ /* 0x0003e2000c101510 */
[----:B------:R-:W-:Y:S02]  /*16770*/  ISETP.LT.AND P0, PT, R125, UR58, !P0 ;  /* 0x0000003a7d007c0c */ /* 0x000fe4000c701270 */
[C---:B------:R-:W-:Y:S01]  /*16780*/  VIADD R0, R124.reuse, 0x10 ;  /* 0x000000107c007836 */ /* 0x040fe20000000000 */
[----:B------:R2:W-:Y:S01]  /*16790*/  @P5 STG.E.U16 desc[UR16][R100.64], R122 ;  /* 0x0000007a64005986 */ /* 0x0005e2000c101510 */
[----:B------:R-:W-:Y:S01]  /*167a0*/  ISETP.LT.AND P5, PT, R103, UR43, !P4 ;  /* 0x0000002b67007c0c */ /* 0x000fe2000e7a1270 */
[----:B------:R-:W-:Y:S01]  /*167b0*/  VIADD R121, R123, UR7 ;  /* 0x000000077b797c36 */ /* 0x000fe20008000000 */
[----:B------:R-:W-:Y:S01]  /*167c0*/  ISETP.LT.AND P4, PT, R125, UR44, !P4 ;  /* 0x0000002c7d007c0c */ /* 0x000fe2000e781270 */
[----:B------:R-:W-:Y:S01]  /*167d0*/  VIADD R120, R124, 0x11 ;  /* 0x000000117c787836 */ /* 0x000fe20000000000 */
[----:B------:R-:W-:Y:S01]  /*167e0*/  ISETP.GE.AND P6, PT, R0, UR15, PT ;  /* 0x0000000f00007c0c */ /* 0x000fe2000bfc6270 */
[----:B------:R-:W3:Y:S01]  /*167f0*/  LDCU UR43, c[0x0][0x39c] ;  /* 0x00007380ff2b77ac */ /* 0x000ee20008000800 */
[----:B------:R-:W-:Y:S01]  /*16800*/  PRMT R0, R97, 0x7632, R0 ;  /* 0x0000763261007816 */ /* 0x000fe20000000000 */
[----:B-1----:R-:W-:Y:S01]  /*16810*/  IMAD.WIDE R96, R123, 0x2, R116 ;  /* 0x000000027b607825 */ /* 0x002fe200078e0274 */
[----:B------:R-:W1:Y:S03]  /*16820*/  LDCU UR15, c[0x0][0x398] ;  /* 0x00007300ff0f77ac */ /* 0x000e660008000800 */
[C---:B--2---:R-:W-:Y:S01]  /*16830*/  IMAD.WIDE R100, R121.reuse, 0x2, R2 ;  /* 0x0000000279647825 */ /* 0x044fe200078e0202 */
[----:B------:R2:W-:Y:S01]  /*16840*/  @P0 STG.E.U16 desc[UR16][R96.64], R0 ;  /* 0x0000000060000986 */ /* 0x0005e2000c101510 */
[----:B------:R-:W-:Y:S01]  /*16850*/  PRMT R122, R98, 0x7632, R122 ;  /* 0x00007632627a7816 */ /* 0x000fe2000000007a */
[----:B------:R-:W4:Y:S01]  /*16860*/  LDCU UR44, c[0x0][0x39c] ;  /* 0x00007380ff2c77ac */ /* 0x000f220008000800 */
[----:B------:R-:W-:Y:S01]  /*16870*/  IMAD.WIDE R118, R121, 0x2, R116 ;  /* 0x0000000279767825 */ /* 0x000fe200078e0274 */
[----:B------:R0:W-:Y:S04]  /*16880*/  @P5 STG.E.U16 desc[UR16][R100.64], R102 ;  /* 0x0000006664005986 */ /* 0x0001e8000c101510 */
[----:B------:R1:W-:Y:S01]  /*16890*/  @P4 STG.E.U16 desc[UR16][R118.64], R98 ;  /* 0x0000006276004986 */ /* 0x0003e2000c101510 */
[----:B------:R-:W-:Y:S01]  /*168a0*/  ISETP.LT.AND P4, PT, R103, UR37, !P1 ;  /* 0x0000002567007c0c */ /* 0x000fe2000cf81270 */
[----:B------:R-:W-:Y:S01]  /*168b0*/  VIADD R123, R121, UR7 ;  /* 0x00000007797b7c36 */ /* 0x000fe20008000000 */
[----:B------:R-:W-:Y:S01]  /*168c0*/  ISETP.LT.AND P1, PT, R125, UR36, !P1 ;  /* 0x000000247d007c0c */ /* 0x000fe2000cf21270 */
[----:B--2---:R-:W-:Y:S01]  /*168d0*/  VIADD R0, R124, 0x12 ;  /* 0x000000127c007836 */ /* 0x004fe20000000000 */
[----:B------:R-:W-:Y:S01]  /*168e0*/  ISETP.GE.AND P0, PT, R120, UR46, PT ;  /* 0x0000002e78007c0c */ /* 0x000fe2000bf06270 */
[C---:B------:R-:W-:Y:S01]  /*168f0*/  IMAD.WIDE R120, R123.reuse, 0x2, R2 ;  /* 0x000000027b787825 */ /* 0x040fe200078e0202 */
[----:B0-----:R-:W-:Y:S01]  /*16900*/  PRMT R101, R102, 0x7632, R101 ;  /* 0x0000763266657816 */ /* 0x001fe20000000065 */
[----:B------:R-:W0:Y:S02]  /*16910*/  LDCU UR36, c[0x0][0x398] ;  /* 0x00007300ff2477ac */ /* 0x000e240008000800 */
[----:B------:R-:W-:Y:S01]  /*16920*/  IMAD.WIDE R96, R123, 0x2, R116 ;  /* 0x000000027b607825 */ /* 0x000fe200078e0274 */
[----:B------:R-:W-:-:S02]  /*16930*/  ISETP.LT.AND P5, PT, R103, UR34, !P2 ;  /* 0x0000002267007c0c */ /* 0x000fc4000d7a1270 */
[----:B------:R-:W2:Y:S01]  /*16940*/  LDL.LU R103, [R1+0x6fc] ;  /* 0x0006fc0001677983 */ /* 0x000ea20000300800 */
[----:B-1----:R-:W-:Y:S01]  /*16950*/  VIADD R119, R123, UR7 ;  /* 0x000000077b777c36 */ /* 0x002fe20008000000 */
[----:B------:R-:W1:Y:S02]  /*16960*/  LDCU UR46, c[0x0][0x39c] ;  /* 0x00007380ff2e77ac */ /* 0x000e640008000800 */
[----:B------:R-:W-:Y:S01]  /*16970*/  @P4 STG.E.U16 desc[UR16][R120.64], R101 ;  /* 0x0000006578004986 */ /* 0x000fe2000c101510 */
[----:B------:R-:W-:Y:S01]  /*16980*/  PRMT R102, R99, 0x7632, R102 ;  /* 0x0000763263667816 */ /* 0x000fe20000000066 */
[----:B------:R-:W0:Y:S02]  /*16990*/  LDCU UR34, c[0x0][0x398] ;  /* 0x00007300ff2277ac */ /* 0x000e240008000800 */
[----:B------:R1:W-:Y:S01]  /*169a0*/  @P1 STG.E.U16 desc[UR16][R96.64], R122 ;  /* 0x0000007a60001986 */ /* 0x0003e2000c101510 */
[----:B------:R-:W0:Y:S03]  /*169b0*/  LDCU UR37, c[0x0][0x398] ;  /* 0x00007300ff2577ac */ /* 0x000e260008000800 */
[----:B-1----:R-:W3:Y:S01]  /*169c0*/  LDL.LU R122, [R1+0x230] ;  /* 0x00023000017a7983 */ /* 0x002ee20000300800 */
[----:B------:R-:W-:Y:S01]  /*169d0*/  IMAD.WIDE R100, R119, 0x2, R2 ;  /* 0x0000000277647825 */ /* 0x000fe200078e0202 */
[----:B------:R-:W-:Y:S01]  /*169e0*/  ISETP.LT.AND P2, PT, R125, UR33, !P2 ;  /* 0x000000217d007c0c */ /* 0x000fe2000d741270 */
[----:B------:R-:W1:Y:S02]  /*169f0*/  LDCU UR33, c[0x0][0x398] ;  /* 0x00007300ff2177ac */ /* 0x000e640008000800 */
[----:B------:R-:W-:-:S02]  /*16a00*/  VIADD R123, R119, UR7 ;  /* 0x00000007777b7c36 */ /* 0x000fc40008000000 */
[----:B------:R-:W-:-:S04]  /*16a10*/  IMAD.WIDE R118, R119, 0x2, R116 ;  /* 0x0000000277767825 */ /* 0x000fc800078e0274 */
[----:B------:R-:W-:Y:S01]  /*16a20*/  IMAD.WIDE R120, R123, 0x2, R2 ;  /* 0x000000027b787825 */ /* 0x000fe200078e0202 */
[----:B------:R-:W-:Y:S01]  /*16a30*/  ISETP.GE.AND P4, PT, R0, UR47, PT ;  /* 0x0000002f00007c0c */ /* 0x000fe2000bf86270 */
[----:B------:R-:W0:Y:S02]  /*16a40*/  LDCU UR47, c[0x0][0x39c] ;  /* 0x00007380ff2f77ac */ /* 0x000e240008000800 */
[----:B------:R-:W-:-:S05]  /*16a50*/  VIADD R0, R124, 0x13 ;  /* 0x000000137c007836 */ /* 0x000fca0000000000 */
[----:B------:R-:W-:Y:S01]  /*16a60*/  ISETP.GE.AND P1, PT, R0, UR48, PT ;  /* 0x0000003000007c0c */ /* 0x000fe2000bf26270 */
[----:B------:R-:W-:Y:S01]  /*16a70*/  VIADD R0, R124, 0x14 ;  /* 0x000000147c007836 */ /* 0x000fe20000000000 */
[----:B------:R-:W0:Y:S01]  /*16a80*/  LDCU UR48, c[0x0][0x39c] ;  /* 0x00007380ff3077ac */ /* 0x000e220008000800 */
[----:B--2---:R2:W-:Y:S01]  /*16a90*/  @P5 STG.E.U16 desc[UR16][R100.64], R103 ;  /* 0x0000006764005986 */ /* 0x0045e2000c101510 */
[----:B------:R-:W-:-:S03]  /*16aa0*/  PRMT R97, R103, 0x7632, R97 ;  /* 0x0000763267617816 */ /* 0x000fc60000000061 */
[----:B------:R0:W-:Y:S01]  /*16ab0*/  @P2 STG.E.U16 desc[UR16][R118.64], R99 ;  /* 0x0000006376002986 */ /* 0x0001e2000c101510 */
[C---:B---3--:R-:W-:Y:S01]  /*16ac0*/  ISETP.LT.AND P5, PT, R122.reuse, UR32, !P3 ;  /* 0x000000207a007c0c */ /* 0x048fe2000dfa1270 */
[----:B--2---:R-:W-:Y:S01]  /*16ad0*/  VIADD R103, R123, UR7 ;  /* 0x000000077b677c36 */ /* 0x004fe20008000000 */
[----:B------:R-:W-:Y:S01]  /*16ae0*/  ISETP.LT.AND P3, PT, R125, UR35, !P3 ;  /* 0x000000237d007c0c */ /* 0x000fe2000df61270 */
[----:B------:R-:W2:Y:S01]  /*16af0*/  LDCU UR32, c[0x0][0x398] ;  /* 0x00007300ff2077ac */ /* 0x000ea20008000800 */
[----:B0-----:R-:W3:Y:S09]  /*16b00*/  LDL.LU R118, [R1+0x80] ;  /* 0x0000800001767983 */ /* 0x001ef20000300800 */
[----:B------:R0:W-:Y:S01]  /*16b10*/  @P5 STG.E.U16 desc[UR16][R120.64], R97 ;  /* 0x0000006178005986 */ /* 0x0001e2000c101510 */
[----:B-----5:R-:W-:Y:S01]  /*16b20*/  ISETP.LT.AND P5, PT, R122, UR39, !P6 ;  /* 0x000000277a007c0c */ /* 0x020fe2000f7a1270 */
[----:B------:R-:W-:Y:S01]  /*16b30*/  IMAD.WIDE R98, R103, 0x2, R2 ;  /* 0x0000000267627825 */ /* 0x000fe200078e0202 */
[----:B------:R-:W-:Y:S01]  /*16b40*/  ISETP.LT.AND P6, PT, R125, UR40, !P6 ;  /* 0x000000287d007c0c */ /* 0x000fe2000f7c1270 */
[----:B------:R-:W5:Y:S02]  /*16b50*/  LDCU UR35, c[0x0][0x398] ;  /* 0x00007300ff2377ac */ /* 0x000f640008000800 */
[--C-:B------:R-:W-:Y:S01]  /*16b60*/  IMAD.WIDE R100, R103, 0x2, R116.reuse ;  /* 0x0000000267647825 */ /* 0x100fe200078e0274 */
[----:B------:R-:W-:Y:S01]  /*16b70*/  ISETP.GE.AND P2, PT, R0, UR49, PT ;  /* 0x0000003100007c0c */ /* 0x000fe2000bf46270 */
[----:B------:R-:W1:Y:S02]  /*16b80*/  LDCU UR39, c[0x0][0x398] ;  /* 0x00007300ff2777ac */ /* 0x000e640008000800 */
[----:B0-----:R-:W-:Y:S01]  /*16b90*/  IMAD.WIDE R96, R123, 0x2, R116 ;  /* 0x000000027b607825 */ /* 0x001fe200078e0274 */
[----:B------:R-:W0:Y:S04]  /*16ba0*/  LDCU UR40, c[0x0][0x398] ;  /* 0x00007300ff2877ac */ /* 0x000e280008000800 */
[----:B------:R1:W-:Y:S01]  /*16bb0*/  @P3 STG.E.U16 desc[UR16][R96.64], R102 ;  /* 0x0000006660003986 */ /* 0x0003e2000c101510 */
[----:B------:R-:W-:Y:S01]  /*16bc0*/  VIADD R103, R103, UR7 ;  /* 0x0000000767677c36 */ /* 0x000fe20008000000 */
[----:B------:R-:W0:Y:S02]  /*16bd0*/  LDCU UR49, c[0x0][0x39c] ;  /* 0x00007380ff3177ac */ /* 0x000e240008000800 */
[----:B------:R-:W-:Y:S01]  /*16be0*/  @P5 STG.E.U16 desc[UR16][R98.64], R92 ;  /* 0x0000005c62005986 */ /* 0x000fe2000c101510 */
[C---:B------:R-:W-:Y:S01]  /*16bf0*/  ISETP.LT.AND P5, PT, R122.reuse, UR41, !P0 ;  /* 0x000000297a007c0c */ /* 0x040fe2000c7a1270 */
[----:B------:R-:W-:Y:S01]  /*16c00*/  VIADD R119, R103, UR7 ;  /* 0x0000000767777c36 */ /* 0x000fe20008000000 */
[----:B------:R-:W-:Y:S01]  /*16c10*/  ISETP.LT.AND P0, PT, R125, UR26, !P0 ;  /* 0x0000001a7d007c0c */ /* 0x000fe2000c701270 */
[----:B------:R0:W-:Y:S01]  /*16c20*/  @P6 STG.E.U16 desc[UR16][R100.64], R88 ;  /* 0x0000005864006986 */ /* 0x0001e2000c101510 */
[----:B------:R-:W-:Y:S01]  /*16c30*/  ISETP.LT.AND P6, PT, R122, UR45, !P4 ;  /* 0x0000002d7a007c0c */ /* 0x000fe2000e7c1270 */
[----:B------:R-:W-:Y:S01]  /*16c40*/  VIADD R0, R124, 0x15 ;  /* 0x000000157c007836 */ /* 0x000fe20000000000 */
[----:B------:R-:W2:Y:S01]  /*16c50*/  LDCU UR26, c[0x0][0x398] ;  /* 0x00007300ff1a77ac */ /* 0x000ea20008000800 */
[C---:B-1----:R-:W-:Y:S01]  /*16c60*/  IMAD.WIDE R96, R103.reuse, 0x2, R2 ;  /* 0x0000000267607825 */ /* 0x042fe200078e0202 */
[----:B------:R-:W-:Y:S01]  /*16c70*/  PRMT R102, R88, 0x7632, R102 ;  /* 0x0000763258667816 */ /* 0x000fe20000000066 */
[----:B------:R-:W1:Y:S01]  /*16c80*/  LDCU UR41, c[0x0][0x398] ;  /* 0x00007300ff2977ac */ /* 0x000e620008000800 */
[----:B0-----:R-:W-:Y:S01]  /*16c90*/  PRMT R101, R92, 0x7632, R101 ;  /* 0x000076325c657816 */ /* 0x001fe20000000065 */
[----:B------:R-:W-:Y:S01]  /*16ca0*/  IMAD.WIDE R98, R103, 0x2, R116 ;  /* 0x0000000267627825 */ /* 0x000fe200078e0274 */
[----:B------:R-:W0:Y:S03]  /*16cb0*/  LDCU UR45, c[0x0][0x39c] ;  /* 0x00007380ff2d77ac */ /* 0x000e260008000800 */
[----:B------:R1:W-:Y:S01]  /*16cc0*/  @P5 STG.E.U16 desc[UR16][R96.64], R101 ;  /* 0x0000006560005986 */ /* 0x0003e2000c101510 */
[----:B------:R-:W-:Y:S01]  /*16cd0*/  ISETP.LT.AND P4, PT, R125, UR28, !P4 ;  /* 0x0000001c7d007c0c */ /* 0x000fe2000e781270 */
[----:B------:R-:W-:Y:S01]  /*16ce0*/  VIADD R103, R119, UR7 ;  /* 0x0000000777677c36 */ /* 0x000fe20008000000 */
[----:B------:R-:W-:Y:S01]  /*16cf0*/  PRMT R88, R93, 0x7632, R88 ;  /* 0x000076325d587816 */ /* 0x000fe20000000058 */
[----:B------:R0:W-:Y:S01]  /*16d00*/  @P0 STG.E.U16 desc[UR16][R98.64], R102 ;  /* 0x0000006662000986 */ /* 0x0001e2000c101510 */
[----:B------:R-:W-:Y:S01]  /*16d10*/  ISETP.GE.AND P3, PT, R0, UR50, PT ;  /* 0x0000003200007c0c */ /* 0x000fe2000bf66270 */
[----:B------:R-:W2:Y:S01]  /*16d20*/  LDCU UR28, c[0x0][0x398] ;  /* 0x00007300ff1c77ac */ /* 0x000ea20008000800 */
[C---:B-1----:R-:W-:Y:S01]  /*16d30*/  IMAD.WIDE R100, R119.reuse, 0x2, R2 ;  /* 0x0000000277647825 */ /* 0x042fe200078e0202 */
[----:B------:R-:W1:Y:S04]  /*16d40*/  LDCU UR50, c[0x0][0x398] ;  /* 0x00007300ff3277ac */ /* 0x000e680008000800 */
[----:B------:R2:W-:Y:S01]  /*16d50*/  @P6 STG.E.U16 desc[UR16][R100.64], R93 ;  /* 0x0000005d64006986 */ /* 0x0005e2000c101510 */
[----:B------:R-:W-:Y:S01]  /*16d60*/  ISETP.LT.AND P6, PT, R122, UR30, !P1 ;  /* 0x0000001e7a007c0c */ /* 0x000fe2000cfc1270 */
[----:B------:R-:W-:-:S04]  /*16d70*/  IMAD.WIDE R96, R119, 0x2, R116 ;  /* 0x0000000277607825 */ /* 0x000fc800078e0274 */
[----:B0-----:R-:W-:Y:S01]  /*16d80*/  IMAD.WIDE R98, R103, 0x2, R2 ;  /* 0x0000000267627825 */ /* 0x001fe200078e0202 */
[----:B------:R0:W-:Y:S01]  /*16d90*/  @P4 STG.E.U16 desc[UR16][R96.64], R89 ;  /* 0x0000005960004986 */ /* 0x0001e2000c101510 */
[----:B------:R-:W-:Y:S01]  /*16da0*/  ISETP.LT.AND P1, PT, R125, UR20, !P1 ;  /* 0x000000147d007c0c */ /* 0x000fe2000cf21270 */
[----:B------:R-:W1:Y:S01]  /*16db0*/  LDCU UR30, c[0x0][0x398] ;  /* 0x00007300ff1e77ac */ /* 0x000e620008000800 */
[C---:B------:R-:W-:Y:S02]  /*16dc0*/  VIADD R119, R103.reuse, UR7 ;  /* 0x0000000767777c36 */ /* 0x040fe40008000000 */
[--C-:B--2---:R-:W-:Y:S01]  /*16dd0*/  IMAD.WIDE R92, R103, 0x2, R116.reuse ;  /* 0x00000002675c7825 */ /* 0x104fe200078e0274 */
[----:B------:R-:W2:Y:S01]  /*16de0*/  LDCU UR20, c[0x0][0x398] ;  /* 0x00007300ff1477ac */ /* 0x000ea20008000800 */
[----:B------:R4:W-:Y:S01]  /*16df0*/  @P6 STG.E.U16 desc[UR16][R98.64], R88 ;  /* 0x0000005862006986 */ /* 0x0009e2000c101510 */
[----:B------:R-:W-:Y:S02]  /*16e00*/  ISETP.LT.AND P6, PT, R122, UR22, !P2 ;  /* 0x000000167a007c0c */ /* 0x000fe4000d7c1270 */
[----:B------:R-:W-:Y:S01]  /*16e10*/  ISETP.LT.AND P2, PT, R125, UR42, !P2 ;  /* 0x0000002a7d007c0c */ /* 0x000fe2000d741270 */
[C---:B------:R-:W-:Y:S01]  /*16e20*/  IMAD.WIDE R100, R119.reuse, 0x2, R116 ;  /* 0x0000000277647825 */ /* 0x040fe200078e0274 */
[----:B------:R-:W1:Y:S03]  /*16e30*/  LDCU UR42, c[0x0][0x39c] ;  /* 0x00007380ff2a77ac */ /* 0x000e660008000800 */
[----:B0-----:R-:W-:Y:S01]  /*16e40*/  IMAD.WIDE R96, R119, 0x2, R2 ;  /* 0x0000000277607825 */ /* 0x001fe200078e0202 */
[----:B------:R-:W0:Y:S01]  /*16e50*/  LDCU UR22, c[0x0][0x398] ;  /* 0x00007300ff1677ac */ /* 0x000e220008000800 */
[----:B----4-:R-:W-:-:S02]  /*16e60*/  PRMT R99, R89, 0x7632, R99 ;  /* 0x0000763259637816 */ /* 0x010fc40000000063 */
[----:B------:R-:W-:-:S03]  /*16e70*/  VIADD R0, R124, 0x16 ;  /* 0x000000167c007836 */ /* 0x000fc60000000000 */
[----:B------:R-:W-:Y:S04]  /*16e80*/  @P1 STG.E.U16 desc[UR16][R92.64], R99 ;  /* 0x000000635c001986 */ /* 0x000fe8000c101510 */
[----:B------:R4:W-:Y:S01]  /*16e90*/  @P6 STG.E.U16 desc[UR16][R96.64], R94 ;  /* 0x0000005e60006986 */ /* 0x0009e2000c101510 */
[----:B------:R-:W-:-:S03]  /*16ea0*/  ISETP.GE.AND P5, PT, R0, UR51, PT ;  /* 0x0000003300007c0c */ /* 0x000fc6000bfa6270 */
[----:B------:R0:W-:Y:S01]  /*16eb0*/  @P2 STG.E.U16 desc[UR16][R100.64], R90 ;  /* 0x0000005a64002986 */ /* 0x0001e2000c101510 */
[----:B------:R-:W-:Y:S01]  /*16ec0*/  ISETP.LT.AND P2, PT, R122, UR18, !P3 ;  /* 0x000000127a007c0c */ /* 0x000fe2000df41270 */
[----:B------:R-:W-:Y:S01]  /*16ed0*/  VIADD R119, R119, UR7 ;  /* 0x0000000777777c36 */ /* 0x000fe20008000000 */
[----:B------:R-:W-:Y:S01]  /*16ee0*/  ISETP.LT.AND P3, PT, R125, UR24, !P3 ;  /* 0x000000187d007c0c */ /* 0x000fe2000df61270 */
[----:B------:R-:W-:Y:S01]  /*16ef0*/  VIADD R0, R124, 0x17 ;  /* 0x000000177c007836 */ /* 0x000fe20000000000 */
[----:B------:R-:W-:Y:S01]  /*16f00*/  ISETP.LT.AND P6, PT, R122, UR38, !P5 ;  /* 0x000000267a007c0c */ /* 0x000fe2000efc1270 */
[C---:B------:R-:W-:Y:S01]  /*16f10*/  IMAD.WIDE R88, R119.reuse, 0x2, R2 ;  /* 0x0000000277587825 */ /* 0x040fe200078e0202 */
[----:B------:R-:W-:Y:S01]  /*16f20*/  PRMT R98, R90, 0x7632, R98 ;  /* 0x000076325a627816 */ /* 0x000fe20000000062 */
[----:B------:R-:W1:Y:S01]  /*16f30*/  LDCU UR18, c[0x0][0x398] ;  /* 0x00007300ff1277ac */ /* 0x000e620008000800 */
[----:B----4-:R-:W-:Y:S01]  /*16f40*/  PRMT R97, R94, 0x7632, R97 ;  /* 0x000076325e617816 */ /* 0x010fe20000000061 */
[----:B------:R-:W-:-:S02]  /*16f50*/  VIADD R99, R119, UR7 ;  /* 0x0000000777637c36 */ /* 0x000fc40008000000 */
[----:B------:R-:W-:Y:S01]  /*16f60*/  IMAD.WIDE R92, R119, 0x2, R116 ;  /* 0x00000002775c7825 */ /* 0x000fe200078e0274 */
[----:B------:R-:W-:Y:S01]  /*16f70*/  ISETP.GE.AND P0, PT, R0, UR52, PT ;  /* 0x0000003400007c0c */ /* 0x000fe2000bf06270 */
[----:B------:R4:W-:Y:S01]  /*16f80*/  @P2 STG.E.U16 desc[UR16][R88.64], R97 ;  /* 0x0000006158002986 */ /* 0x0009e2000c101510 */
[----:B------:R-:W-:Y:S01]  /*16f90*/  ISETP.LT.AND P5, PT, R125, UR8, !P5 ;  /* 0x000000087d007c0c */ /* 0x000fe2000efa1270 */
[C---:B0-----:R-:W-:Y:S01]  /*16fa0*/  VIADD R101, R99.reuse, UR7 ;  /* 0x0000000763657c36 */ /* 0x041fe20008000000 */
[----:B------:R-:W0:Y:S01]  /*16fb0*/  LDCU UR38, c[0x0][0x39c] ;  /* 0x00007380ff2677ac */ /* 0x000e220008000800 */
[----:B------:R0:W-:Y:S01]  /*16fc0*/  @P3 STG.E.U16 desc[UR16][R92.64], R98 ;  /* 0x000000625c003986 */ /* 0x0001e2000c101510 */
[----:B------:R-:W-:Y:S01]  /*16fd0*/  VIADD R0, R124, 0x18 ;  /* 0x000000187c007836 */ /* 0x000fe20000000000 */
[----:B------:R-:W1:Y:S01]  /*16fe0*/  LDCU UR24, c[0x0][0x398] ;  /* 0x00007300ff1877ac */ /* 0x000e620008000800 */
[C---:B----4-:R-:W-:Y:S01]  /*16ff0*/  IMAD.WIDE R96, R99.reuse, 0x2, R2 ;  /* 0x0000000263607825 */ /* 0x050fe200078e0202 */
[----:B------:R-:W4:Y:S04]  /*17000*/  LDCU UR8, c[0x0][0x398] ;  /* 0x00007300ff0877ac */ /* 0x000f280008000800 */
[----:B------:R1:W-:Y:S01]  /*17010*/  @P6 STG.E.U16 desc[UR16][R96.64], R95 ;  /* 0x0000005f60006986 */ /* 0x0003e2000c101510 */
[----:B------:R-:W-:Y:S01]  /*17020*/  ISETP.LT.AND P6, PT, R122, UR10, !P0 ;  /* 0x0000000a7a007c0c */ /* 0x000fe2000c7c1270 */
[----:B------:R-:W-:Y:S01]  /*17030*/  IMAD.WIDE R88, R99, 0x2, R116 ;  /* 0x0000000263587825 */ /* 0x000fe200078e0274 */
[----:B------:R-:W-:Y:S01]  /*17040*/  PRMT R99, R95, 0x7632, R99 ;  /* 0x000076325f637816 */ /* 0x000fe20000000063 */
[----:B------:R-:W2:Y:S02]  /*17050*/  LDCU UR10, c[0x0][0x39c] ;  /* 0x00007380ff0a77ac */ /* 0x000ea40008000800 */
[----:B0-----:R-:W-:Y:S01]  /*17060*/  IMAD.WIDE R92, R101, 0x2, R2 ;  /* 0x00000002655c7825 */ /* 0x001fe200078e0202 */
[----:B------:R-:W-:Y:S01]  /*17070*/  ISETP.GE.AND P4, PT, R0, UR53, PT ;  /* 0x0000003500007c0c */ /* 0x000fe2000bf86270 */
[----:B------:R0:W-:Y:S01]  /*17080*/  @P5 STG.E.U16 desc[UR16][R88.64], R91 ;  /* 0x0000005b58005986 */ /* 0x0001e2000c101510 */
[----:B------:R-:W-:Y:S01]  /*17090*/  ISETP.LT.AND P0, PT, R125, UR4, !P0 ;  /* 0x000000047d007c0c */ /* 0x000fe2000c701270 */
[----:B------:R-:W-:Y:S01]  /*170a0*/  VIADD R0, R124, 0x19 ;  /* 0x000000197c007836 */ /* 0x000fe20000000000 */
[----:B------:R-:W2:Y:S03]  /*170b0*/  LDCU UR4, c[0x0][0x39c] ;  /* 0x00007380ff0477ac */ /* 0x000ea60008000800 */
[----:B------:R4:W-:Y:S01]  /*170c0*/  @P6 STG.E.U16 desc[UR16][R92.64], R99 ;  /* 0x000000635c006986 */ /* 0x0009e2000c101510 */
[----:B------:R-:W-:Y:S01]  /*170d0*/  ISETP.LT.AND P6, PT, R122, UR12, !P4 ;  /* 0x0000000c7a007c0c */ /* 0x000fe2000e7c1270 */
[----:B-1----:R-:W-:Y:S01]  /*170e0*/  VIADD R97, R101, UR7 ;  /* 0x0000000765617c36 */ /* 0x002fe20008000000 */
[----:B------:R-:W-:Y:S01]  /*170f0*/  ISETP.LT.AND P4, PT, R125, UR14, !P4 ;  /* 0x0000000e7d007c0c */ /* 0x000fe2000e781270 */
[----:B------:R-:W-:Y:S01]  /*17100*/  IMAD.WIDE R94, R101, 0x2, R116 ;  /* 0x00000002655e7825 */ /* 0x000fe200078e0274 */
[----:B------:R-:W-:Y:S01]  /*17110*/  ISETP.GE.AND P1, PT, R0, UR43, PT ;  /* 0x0000002b00007c0c */ /* 0x000fe2000bf26270 */
[----:B------:R-:W1:Y:S02]  /*17120*/  LDCU UR43, c[0x0][0x39c] ;  /* 0x00007380ff2b77ac */ /* 0x000e640008000800 */
[----:B0-----:R-:W-:Y:S01]  /*17130*/  IMAD.WIDE R88, R97, 0x2, R2 ;  /* 0x0000000261587825 */ /* 0x001fe200078e0202 */
[----:B------:R-:W0:Y:S01]  /*17140*/  LDCU UR12, c[0x0][0x39c] ;  /* 0x00007380ff0c77ac */ /* 0x000e220008000800 */
[----:B----4-:R-:W-:-:S02]  /*17150*/  PRMT R93, R91, 0x7632, R93 ;  /* 0x000076325b5d7816 */ /* 0x010fc4000000005d */
[----:B------:R-:W-:Y:S01]  /*17160*/  IMAD.WIDE R90, R97, 0x2, R116 ;  /* 0x00000002615a7825 */ /* 0x000fe200078e0274 */
[----:B------:R-:W4:Y:S03]  /*17170*/  LDCU UR14, c[0x0][0x39c] ;  /* 0x00007380ff0e77ac */ /* 0x000f260008000800 */
[----:B------:R-:W-:Y:S01]  /*17180*/  VIADD R0, R124, 0x1a ;  /* 0x0000001a7c007836 */ /* 0x000fe20000000000 */
[----:B------:R0:W-:Y:S04]  /*17190*/  @P0 STG.E.U16 desc[UR16][R94.64], R93 ;  /* 0x0000005d5e000986 */ /* 0x0001e8000c101510 */
[----:B------:R-:W-:Y:S01]  /*171a0*/  @P6 STG.E.U16 desc[UR16][R88.64], R84 ;  /* 0x0000005458006986 */ /* 0x000fe2000c101510 */
[----:B------:R-:W-:-:S03]  /*171b0*/  ISETP.GE.AND P2, PT, R0, UR44, PT ;  /* 0x0000002c00007c0c */ /* 0x000fc6000bf46270 */
[----:B------:R1:W-:Y:S01]  /*171c0*/  @P4 STG.E.U16 desc[UR16][R90.64], R80 ;  /* 0x000000505a004986 */ /* 0x0003e2000c101510 */
[----:B------:R-:W-:Y:S01]  /*171d0*/  ISETP.LT.AND P4, PT, R122, UR15, !P1 ;  /* 0x0000000f7a007c0c */ /* 0x000fe2000cf81270 */
[----:B------:R-:W-:Y:S01]  /*171e0*/  VIADD R97, R97, UR7 ;  /* 0x0000000761617c36 */ /* 0x000fe20008000000 */
[----:B------:R-:W-:Y:S01]  /*171f0*/  ISETP.LT.AND P1, PT, R125, UR36, !P1 ;  /* 0x000000247d007c0c */ /* 0x000fe2000cf21270 */
[----:B------:R-:W-:Y:S01]  /*17200*/  VIADD R0, R124, 0x1b ;  /* 0x0000001b7c007836 */ /* 0x000fe20000000000 */
[----:B------:R-:W-:Y:S01]  /*17210*/  ISETP.LT.AND P6, PT, R122, UR34, !P2 ;  /* 0x000000227a007c0c */ /* 0x000fe2000d7c1270 */
[C---:B0-----:R-:W-:Y:S01]  /*17220*/  IMAD.WIDE R92, R97.reuse, 0x2, R2 ;  /* 0x00000002615c7825 */ /* 0x041fe200078e0202 */
[----:B------:R-:W-:Y:S01]  /*17230*/  PRMT R94, R80, 0x7632, R94 ;  /* 0x00007632505e7816 */ /* 0x000fe2000000005e */
[----:B------:R-:W0:Y:S02]  /*17240*/  LDCU UR44, c[0x0][0x398] ;  /* 0x00007300ff2c77ac */ /* 0x000e240008000800 */
[C---:B------:R-:W-:Y:S01]  /*17250*/  VIADD R95, R97.reuse, UR7 ;  /* 0x00000007615f7c36 */ /* 0x040fe20008000000 */
[----:B-1----:R-:W-:Y:S01]  /*17260*/  PRMT R91, R84, 0x7632, R91 ;  /* 0x00007632545b7816 */ /* 0x002fe2000000005b */
[----:B------:R-:W-:Y:S01]  /*17270*/  IMAD.WIDE R88, R97, 0x2, R116 ;  /* 0x0000000261587825 */ /* 0x000fe200078e0274 */
[----:B------:R-:W-:Y:S01]  /*17280*/  ISETP.GE.AND P3, PT, R0, UR46, PT ;  /* 0x0000002e00007c0c */ /* 0x000fe2000bf66270 */
[----:B------:R-:W1:Y:S02]  /*17290*/  LDCU UR46, c[0x0][0x398] ;  /* 0x00007300ff2e77ac */ /* 0x000e640008000800 */
[----:B------:R0:W-:Y:S01]  /*172a0*/  @P4 STG.E.U16 desc[UR16][R92.64], R91 ;  /* 0x0000005b5c004986 */ /* 0x0001e2000c101510 */
[----:B------:R-:W-:Y:S01]  /*172b0*/  ISETP.LT.AND P2, PT, R125, UR33, !P2 ;  /* 0x000000217d007c0c */ /* 0x000fe2000d741270 */
[C---:B------:R-:W-:Y:S01]  /*172c0*/  VIADD R97, R95.reuse, UR7 ;  /* 0x000000075f617c36 */ /* 0x040fe20008000000 */
[----:B------:R-:W1:Y:S01]  /*172d0*/  LDCU UR36, c[0x0][0x398] ;  /* 0x00007300ff2477ac */ /* 0x000e620008000800 */
[----:B------:R1:W-:Y:S01]  /*172e0*/  @P1 STG.E.U16 desc[UR16][R88.64], R94 ;  /* 0x0000005e58001986 */ /* 0x0003e2000c101510 */
[----:B------:R-:W-:Y:S01]  /*172f0*/  VIADD R0, R124, 0x1c ;  /* 0x0000001c7c007836 */ /* 0x000fe20000000000 */
[----:B------:R-:W2:Y:S01]  /*17300*/  LDCU UR34, c[0x0][0x398] ;  /* 0x00007300ff2277ac */ /* 0x000ea20008000800 */
[----:B------:R-:W2:Y:S01]  /*17310*/  LDCU UR15, c[0x0][0x39c] ;  /* 0x00007380ff0f77ac */ /* 0x000ea20008000800 */
[C---:B0-----:R-:W-:Y:S01]  /*17320*/  IMAD.WIDE R90, R95.reuse, 0x2, R2 ;  /* 0x000000025f5a7825 */ /* 0x041fe200078e0202 */
[----:B------:R-:W0:Y:S04]  /*17330*/  LDCU UR33, c[0x0][0x398] ;  /* 0x00007300ff2177ac */ /* 0x000e280008000800 */
[----:B------:R2:W-:Y:S01]  /*17340*/  @P6 STG.E.U16 desc[UR16][R90.64], R85 ;  /* 0x000000555a006986 */ /* 0x0005e2000c101510 */
[----:B------:R-:W-:Y:S01]  /*17350*/  ISETP.LT.AND P6, PT, R122, UR32, !P3 ;  /* 0x000000207a007c0c */ /* 0x000fe2000dfc1270 */
[----:B------:R-:W-:Y:S01]  /*17360*/  IMAD.WIDE R92, R95, 0x2, R116 ;  /* 0x000000025f5c7825 */ /* 0x000fe200078e0274 */
[----:B------:R-:W-:Y:S01]  /*17370*/  ISETP.GE.AND P5, PT, R0, UR47, PT ;  /* 0x0000002f00007c0c */ /* 0x000fe2000bfa6270 */
[----:B------:R-:W0:Y:S02]  /*17380*/  LDCU UR47, c[0x0][0x398] ;  /* 0x00007300ff2f77ac */ /* 0x000e240008000800 */
[----:B-1----:R-:W-:Y:S01]  /*17390*/  IMAD.WIDE R88, R97, 0x2, R2 ;  /* 0x0000000261587825 */ /* 0x002fe200078e0202 */
[----:B------:R1:W-:Y:S01]  /*173a0*/  @P2 STG.E.U16 desc[UR16][R92.64], R81 ;  /* 0x000000515c002986 */ /* 0x0003e2000c101510 */
[----:B--2---:R-:W-:Y:S01]  /*173b0*/  PRMT R91, R85, 0x7632, R91 ;  /* 0x00007632555b7816 */ /* 0x004fe2000000005b */
[----:B------:R-:W2:Y:S01]  /*173c0*/  LDCU UR32, c[0x0][0x398] ;  /* 0x00007300ff2077ac */ /* 0x000ea20008000800 */
[----:B-----5:R-:W-:-:S04]  /*173d0*/  ISETP.LT.AND P3, PT, R125, UR35, !P3 ;  /* 0x000000237d007c0c */ /* 0x020fc8000df61270 */
[----:B------:R5:W-:Y:S01]  /*173e0*/  @P6 STG.E.U16 desc[UR16][R88.64], R91 ;  /* 0x0000005b58006986 */ /* 0x000be2000c101510 */
[----:B------:R-:W-:Y:S01]  /*173f0*/  ISETP.LT.AND P6, PT, R122, UR37, !P5 ;  /* 0x000000257a007c0c */ /* 0x000fe2000efc1270 */
[----:B------:R-:W-:Y:S01]  /*17400*/  VIADD R0, R124, 0x1d ;  /* 0x0000001d7c007836 */ /* 0x000fe20000000000 */
[----:B------:R-:W-:Y:S01]  /*17410*/  ISETP.LT.AND P5, PT, R125, UR39, !P5 ;  /* 0x000000277d007c0c */ /* 0x000fe2000efa1270 */
[C---:B------:R-:W-:Y:S01]  /*17420*/  VIADD R95, R97.reuse, UR7 ;  /* 0x00000007615f7c36 */ /* 0x040fe20008000000 */
[----:B-1----:R-:W-:Y:S01]  /*17430*/  PRMT R92, R86, 0x7632, R92 ;  /* 0x00007632565c7816 */ /* 0x002fe2000000005c */
[----:B------:R-:W-:Y:S01]  /*17440*/  IMAD.WIDE R84, R97, 0x2, R116 ;  /* 0x0000000261547825 */ /* 0x000fe200078e0274 */
[----:B------:R-:W-:Y:S01]  /*17450*/  ISETP.GE.AND P0, PT, R0, UR48, PT ;  /* 0x0000003000007c0c */ /* 0x000fe2000bf06270 */
[----:B------:R-:W1:Y:S02]  /*17460*/  LDCU UR48, c[0x0][0x398] ;  /* 0x00007300ff3077ac */ /* 0x000e640008000800 */
[----:B------:R-:W-:Y:S01]  /*17470*/  VIADD R0, R124, 0x1e ;  /* 0x0000001e7c007836 */ /* 0x000fe20000000000 */
[----:B-----5:R-:W-:Y:S01]  /*17480*/  PRMT R89, R81, 0x7632, R89 ;  /* 0x0000763251597816 */ /* 0x020fe20000000059 */
[C---:B------:R-:W-:Y:S01]  /*17490*/  IMAD.WIDE R80, R95.reuse, 0x2, R2 ;  /* 0x000000025f507825 */ /* 0x040fe200078e0202 */
[----:B------:R-:W-:Y:S01]  /*174a0*/  PRMT R94, R82, 0x7632, R94 ;  /* 0x00007632525e7816 */ /* 0x000fe2000000005e */
[----:B------:R-:W5:Y:S02]  /*174b0*/  LDCU UR35, c[0x0][0x398] ;  /* 0x00007300ff2377ac */ /* 0x000f640008000800 */
[C---:B------:R-:W-:Y:S01]  /*174c0*/  IMAD.WIDE R90, R95.reuse, 0x2, R116 ;  /* 0x000000025f5a7825 */ /* 0x040fe200078e0274 */
[----:B------:R0:W-:Y:S01]  /*174d0*/  @P3 STG.E.U16 desc[UR16][R84.64], R89 ;  /* 0x0000005954003986 */ /* 0x0001e2000c101510 */
[----:B------:R-:W-:Y:S01]  /*174e0*/  ISETP.GE.AND P4, PT, R0, UR45, PT ;  /* 0x0000002d00007c0c */ /* 0x000fe2000bf86270 */
[----:B------:R-:W1:Y:S02]  /*174f0*/  LDCU UR37, c[0x0][0x398] ;  /* 0x00007300ff2577ac */ /* 0x000e640008000800 */
[----:B------:R-:W-:Y:S01]  /*17500*/  @P6 STG.E.U16 desc[UR16][R80.64], R86 ;  /* 0x0000005650006986 */ /* 0x000fe2000c101510 */
[----:B------:R-:W-:Y:S01]  /*17510*/  VIADD R95, R95, UR7 ;  /* 0x000000075f5f7c36 */ /* 0x000fe20008000000 */
[----:B------:R-:W1:Y:S02]  /*17520*/  LDCU UR39, c[0x0][0x398] ;  /* 0x00007300ff2777ac */ /* 0x000e640008000800 */
[----:B------:R2:W-:Y:S01]  /*17530*/  @P5 STG.E.U16 desc[UR16][R90.64], R82 ;  /* 0x000000525a005986 */ /* 0x0005e2000c101510 */
[----:B------:R-:W-:Y:S01]  /*17540*/  ISETP.LT.AND P5, PT, R122, UR26, !P0 ;  /* 0x0000001a7a007c0c */ /* 0x000fe2000c7a1270 */
[----:B------:R-:W-:Y:S01]  /*17550*/  VIADD R0, R124, 0x1f ;  /* 0x0000001f7c007836 */ /* 0x000fe20000000000 */
[----:B------:R-:W-:Y:S01]  /*17560*/  ISETP.LT.AND P0, PT, R125, UR40, !P0 ;  /* 0x000000287d007c0c */ /* 0x000fe2000c701270 */
[----:B------:R-:W1:Y:S01]  /*17570*/  LDCU UR45, c[0x0][0x398] ;  /* 0x00007300ff2d77ac */ /* 0x000e620008000800 */
[----:B------:R-:W-:Y:S01]  /*17580*/  ISETP.LT.AND P6, PT, R122, UR28, !P4 ;  /* 0x0000001c7a007c0c */ /* 0x000fe2000e7c1270 */
[----:B0-----:R-:W-:-:S04]  /*17590*/  IMAD.WIDE R84, R95, 0x2, R2 ;  /* 0x000000025f547825 */ /* 0x001fc800078e0202 */
[C---:B--2---:R-:W-:Y:S02]  /*175a0*/  VIADD R91, R95.reuse, UR7 ;  /* 0x000000075f5b7c36 */ /* 0x044fe40008000000 */
[----:B------:R-:W-:Y:S01]  /*175b0*/  IMAD.WIDE R80, R95, 0x2, R116 ;  /* 0x000000025f507825 */ /* 0x000fe200078e0274 */
[----:B------:R-:W-:Y:S01]  /*175c0*/  ISETP.GE.AND P1, PT, R0, UR49, PT ;  /* 0x0000003100007c0c */ /* 0x000fe2000bf26270 */
[----:B------:R-:W0:Y:S02]  /*175d0*/  LDCU UR26, c[0x0][0x39c] ;  /* 0x00007380ff1a77ac */ /* 0x000e240008000800 */
[----:B------:R-:W-:Y:S01]  /*175e0*/  IMAD.WIDE R88, R91, 0x2, R2 ;  /* 0x000000025b587825 */ /* 0x000fe200078e0202 */
[----:B------:R2:W-:Y:S01]  /*175f0*/  @P5 STG.E.U16 desc[UR16][R84.64], R92 ;  /* 0x0000005c54005986 */ /* 0x0005e2000c101510 */
[----:B------:R-:W-:Y:S01]  /*17600*/  ISETP.LT.AND P4, PT, R125, UR30, !P4 ;  /* 0x0000001e7d007c0c */ /* 0x000fe2000e781270 */
[----:B------:R-:W0:Y:S02]  /*17610*/  LDCU UR40, c[0x0][0x398] ;  /* 0x00007300ff2877ac */ /* 0x000e240008000800 */
[----:B------:R1:W-:Y:S01]  /*17620*/  @P0 STG.E.U16 desc[UR16][R80.64], R94 ;  /* 0x0000005e50000986 */ /* 0x0003e2000c101510 */
[----:B------:R-:W-:Y:S01]  /*17630*/  VIADD R93, R91, UR7 ;  /* 0x000000075b5d7c36 */ /* 0x000fe20008000000 */
[----:B------:R-:W-:Y:S01]  /*17640*/  PRMT R90, R87, 0x7632, R90 ;  /* 0x00007632575a7816 */ /* 0x000fe2000000005a */
[----:B------:R-:W-:Y:S01]  /*17650*/  VIADD R0, R124, 0x20 ;  /* 0x000000207c007836 */ /* 0x000fe20000000000 */
[----:B------:R0:W-:Y:S01]  /*17660*/  @P6 STG.E.U16 desc[UR16][R88.64], R87 ;  /* 0x0000005758006986 */ /* 0x0001e2000c101510 */
[----:B------:R-:W-:Y:S01]  /*17670*/  ISETP.LT.AND P6, PT, R122, UR20, !P1 ;  /* 0x000000147a007c0c */ /* 0x000fe2000cfc1270 */
[----:B------:R-:W3:Y:S01]  /*17680*/  LDCU UR28, c[0x0][0x39c] ;  /* 0x00007380ff1c77ac */ /* 0x000ee20008000800 */
[----:B--2---:R-:W-:Y:S01]  /*17690*/  IMAD.WIDE R84, R91, 0x2, R116 ;  /* 0x000000025b547825 */ /* 0x004fe200078e0274 */
[----:B------:R-:W-:Y:S01]  /*176a0*/  ISETP.GE.AND P2, PT, R0, UR42, PT ;  /* 0x0000002a00007c0c */ /* 0x000fe2000bf46270 */
[----:B------:R-:W2:Y:S02]  /*176b0*/  LDCU UR42, c[0x0][0x398] ;  /* 0x00007300ff2a77ac */ /* 0x000ea40008000800 */
[----:B-1----:R-:W-:Y:S01]  /*176c0*/  IMAD.WIDE R80, R93, 0x2, R2 ;  /* 0x000000025d507825 */ /* 0x002fe200078e0202 */
[----:B------:R1:W-:Y:S01]  /*176d0*/  @P4 STG.E.U16 desc[UR16][R84.64], R83 ;  /* 0x0000005354004986 */ /* 0x0003e2000c101510 */
[----:B------:R-:W-:Y:S01]  /*176e0*/  ISETP.LT.AND P1, PT, R125, UR22, !P1 ;  /* 0x000000167d007c0c */ /* 0x000fe2000cf21270 */
[----:B------:R-:W2:Y:S04]  /*176f0*/  LDCU UR30, c[0x0][0x398] ;  /* 0x00007300ff1e77ac */ /* 0x000ea80008000800 */
[----:B------:R3:W-:Y:S01]  /*17700*/  @P6 STG.E.U16 desc[UR16][R80.64], R90 ;  /* 0x0000005a50006986 */ /* 0x0007e2000c101510 */
[----:B------:R-:W-:Y:S01]  /*17710*/  ISETP.LT.AND P6, PT, R122, UR41, !P2 ;  /* 0x000000297a007c0c */ /* 0x000fe2000d7c1270 */
[----:B0-----:R-:W-:Y:S01]  /*17720*/  VIADD R89, R93, UR7 ;  /* 0x000000075d597c36 */ /* 0x001fe20008000000 */
[----:B------:R-:W-:Y:S01]  /*17730*/  ISETP.LT.AND P2, PT, R125, UR50, !P2 ;  /* 0x000000327d007c0c */ /* 0x000fe2000d741270 */
[----:B------:R-:W-:Y:S01]  /*17740*/  VIADD R0, R124, 0x21 ;  /* 0x000000217c007836 */ /* 0x000fe20000000000 */
[----:B------:R-:W0:Y:S01]  /*17750*/  LDCU UR20, c[0x0][0x398] ;  /* 0x00007300ff1477ac */ /* 0x000e220008000800 */
[--C-:B------:R-:W-:Y:S01]  /*17760*/  IMAD.WIDE R86, R93, 0x2, R116.reuse ;  /* 0x000000025d567825 */ /* 0x100fe200078e0274 */
[----:B------:R-:W0:Y:S03]  /*17770*/  LDCU UR22, c[0x0][0x398] ;  /* 0x00007300ff1677ac */ /* 0x000e260008000800 */
[----:B-1----:R-:W-:Y:S01]  /*17780*/  IMAD.WIDE R84, R89, 0x2, R116 ;  /* 0x0000000259547825 */ /* 0x002fe200078e0274 */
[----:B---3--:R-:W-:Y:S01]  /*17790*/  PRMT R81, R83, 0x7632, R81 ;  /* 0x0000763253517816 */ /* 0x008fe20000000051 */
[----:B------:R-:W1:Y:S02]  /*177a0*/  LDCU UR41, c[0x0][0x398] ;  /* 0x00007300ff2977ac */ /* 0x000e640008000800 */
[C---:B------:R-:W-:Y:S01]  /*177b0*/  IMAD.WIDE R82, R89.reuse, 0x2, R2 ;  /* 0x0000000259527825 */ /* 0x040fe200078e0202 */
[----:B------:R-:W-:Y:S01]  /*177c0*/  ISETP.GE.AND P3, PT, R0, UR43, PT ;  /* 0x0000002b00007c0c */ /* 0x000fe2000bf66270 */
[----:B------:R3:W-:Y:S02]  /*177d0*/  @P1 STG.E.U16 desc[UR16][R86.64], R81 ;  /* 0x0000005156001986 */ /* 0x0007e4000c101510 */
[----:B------:R-:W-:Y:S01]  /*177e0*/  VIADD R0, R124, 0x22 ;  /* 0x000000227c007836 */ /* 0x000fe20000000000 */
[----:B------:R-:W0:Y:S01]  /*177f0*/  LDCU UR43, c[0x0][0x398] ;  /* 0x00007300ff2b77ac */ /* 0x000e220008000800 */
[----:B------:R-:W-:Y:S04]  /*17800*/  @P6 STG.E.U16 desc[UR16][R82.64], R76 ;  /* 0x0000004c52006986 */ /* 0x000fe8000c101510 */
[----:B------:R1:W-:Y:S01]  /*17810*/  @P2 STG.E.U16 desc[UR16][R84.64], R72 ;  /* 0x0000004854002986 */ /* 0x0003e2000c101510 */
[----:B------:R-:W-:Y:S01]  /*17820*/  ISETP.LT.AND P2, PT, R122, UR18, !P3 ;  /* 0x000000127a007c0c */ /* 0x000fe2000df41270 */
[----:B------:R-:W-:Y:S01]  /*17830*/  VIADD R89, R89, UR7 ;  /* 0x0000000759597c36 */ /* 0x000fe20008000000 */
[----:B------:R-:W-:Y:S01]  /*17840*/  ISETP.GE.AND P5, PT, R0, UR38, PT ;  /* 0x0000002600007c0c */ /* 0x000fe2000bfa6270 */
[----:B------:R-:W0:Y:S01]  /*17850*/  LDCU UR18, c[0x0][0x39c] ;  /* 0x00007380ff1277ac */ /* 0x000e220008000800 */
[----:B------:R-:W-:-:S02]  /*17860*/  ISETP.LT.AND P3, PT, R125, UR24, !P3 ;  /* 0x000000187d007c0c */ /* 0x000fc4000df61270 */
[----:B------:R-:W-:Y:S01]  /*17870*/  ISETP.LT.AND P6, PT, R122, UR44, !P5 ;  /* 0x0000002c7a007c0c */ /* 0x000fe2000efc1270 */
[----:B---3--:R-:W-:Y:S01]  /*17880*/  IMAD.WIDE R80, R89, 0x2, R2 ;  /* 0x0000000259507825 */ /* 0x008fe200078e0202 */
[----:B-1----:R-:W-:-:S03]  /*17890*/  PRMT R85, R76, 0x7632, R85 ;  /* 0x000076324c557816 */ /* 0x002fc60000000055 */
[C---:B------:R-:W-:Y:S01]  /*178a0*/  VIADD R87, R89.reuse, UR7 ;  /* 0x0000000759577c36 */ /* 0x040fe20008000000 */
[----:B------:R-:W-:Y:S01]  /*178b0*/  PRMT R86, R72, 0x7632, R86 ;  /* 0x0000763248567816 */ /* 0x000fe20000000056 */
[----:B------:R-:W-:Y:S01]  /*178c0*/  VIADD R0, R124, 0x23 ;  /* 0x000000237c007836 */ /* 0x000fe20000000000 */
[----:B------:R-:W1:Y:S01]  /*178d0*/  LDCU UR38, c[0x0][0x398] ;  /* 0x00007300ff2677ac */ /* 0x000e620008000800 */
[----:B------:R-:W-:Y:S01]  /*178e0*/  IMAD.WIDE R82, R89, 0x2, R116 ;  /* 0x0000000259527825 */ /* 0x000fe200078e0274 */
[----:B------:R3:W-:Y:S02]  /*178f0*/  @P2 STG.E.U16 desc[UR16][R80.64], R85 ;  /* 0x0000005550002986 */ /* 0x0007e4000c101510 */
[----:B------:R-:W-:Y:S01]  /*17900*/  ISETP.GE.AND P0, PT, R0, UR4, PT ;  /* 0x0000000400007c0c */ /* 0x000fe2000bf06270 */
[----:B------:R-:W0:Y:S01]  /*17910*/  LDCU UR24, c[0x0][0x398] ;  /* 0x00007300ff1877ac */ /* 0x000e220008000800 */
[----:B------:R0:W-:Y:S01]  /*17920*/  @P3 STG.E.U16 desc[UR16][R82.64], R86 ;  /* 0x0000005652003986 */ /* 0x0001e2000c101510 */
[----:B------:R-:W-:Y:S01]  /*17930*/  ISETP.LT.AND P5, PT, R125, UR8, !P5 ;  /* 0x000000087d007c0c */ /* 0x000fe2000efa1270 */
[----:B------:R-:W0:Y:S01]  /*17940*/  LDCU UR44, c[0x0][0x398] ;  /* 0x00007300ff2c77ac */ /* 0x000e220008000800 */
[C---:B---3--:R-:W-:Y:S01]  /*17950*/  IMAD.WIDE R84, R87.reuse, 0x2, R2 ;  /* 0x0000000257547825 */ /* 0x048fe200078e0202 */
[----:B------:R-:W3:Y:S04]  /*17960*/  LDCU UR4, c[0x0][0x39c] ;  /* 0x00007380ff0477ac */ /* 0x000ee80008000800 */
[----:B------:R1:W-:Y:S01]  /*17970*/  @P6 STG.E.U16 desc[UR16][R84.64], R77 ;  /* 0x0000004d54006986 */ /* 0x0003e2000c101510 */
[----:B------:R-:W-:Y:S01]  /*17980*/  ISETP.LT.AND P6, PT, R122, UR46, !P0 ;  /* 0x0000002e7a007c0c */ /* 0x000fe2000c7c1270 */
[----:B------:R-:W-:Y:S01]  /*17990*/  VIADD R89, R87, UR7 ;  /* 0x0000000757597c36 */ /* 0x000fe20008000000 */
[----:B------:R-:W2:Y:S01]  /*179a0*/  LDCU UR8, c[0x0][0x39c] ;  /* 0x00007380ff0877ac */ /* 0x000ea20008000800 */
[----:B------:R-:W-:-:S02]  /*179b0*/  VIADD R0, R124, 0x24 ;  /* 0x000000247c007836 */ /* 0x000fc40000000000 */
[----:B------:R-:W-:Y:S01]  /*179c0*/  IMAD.WIDE R80, R87, 0x2, R116 ;  /* 0x0000000257507825 */ /* 0x000fe200078e0274 */
[----:B------:R-:W-:Y:S01]  /*179d0*/  PRMT R87, R77, 0x7632, R87 ;  /* 0x000076324d577816 */ /* 0x000fe20000000057 */
[----:B------:R-:W2:Y:S02]  /*179e0*/  LDCU UR46, c[0x0][0x398] ;  /* 0x00007300ff2e77ac */ /* 0x000ea40008000800 */
[----:B0-----:R-:W-:Y:S01]  /*179f0*/  IMAD.WIDE R82, R89, 0x2, R2 ;  /* 0x0000000259527825 */ /* 0x001fe200078e0202 */
[----:B------:R-:W-:Y:S01]  /*17a00*/  ISETP.GE.AND P4, PT, R0, UR10, PT ;  /* 0x0000000a00007c0c */ /* 0x000fe2000bf86270 */
[----:B------:R0:W-:Y:S01]  /*17a10*/  @P5 STG.E.U16 desc[UR16][R80.64], R73 ;  /* 0x0000004950005986 */ /* 0x0001e2000c101510 */
[----:B------:R-:W-:Y:S01]  /*17a20*/  ISETP.LT.AND P0, PT, R125, UR47, !P0 ;  /* 0x0000002f7d007c0c */ /* 0x000fe2000c701270 */
[----:B-1----:R-:W-:Y:S01]  /*17a30*/  VIADD R85, R89, UR7 ;  /* 0x0000000759557c36 */ /* 0x002fe20008000000 */
[----:B------:R-:W1:Y:S01]  /*17a40*/  LDCU UR10, c[0x0][0x39c] ;  /* 0x00007380ff0a77ac */ /* 0x000e620008000800 */
[----:B------:R2:W-:Y:S01]  /*17a50*/  @P6 STG.E.U16 desc[UR16][R82.64], R87 ;  /* 0x0000005752006986 */ /* 0x0005e2000c101510 */
[----:B------:R-:W-:-:S02]  /*17a60*/  ISETP.LT.AND P6, PT, R122, UR48, !P4 ;  /* 0x000000307a007c0c */ /* 0x000fc4000e7c1270 */
[----:B------:R-:W-:Y:S01]  /*17a70*/  ISETP.LT.AND P4, PT, R125, UR36, !P4 ;  /* 0x000000247d007c0c */ /* 0x000fe2000e781270 */
[----:B------:R-:W-:Y:S01]  /*17a80*/  VIADD R0, R124, 0x25 ;  /* 0x000000257c007836 */ /* 0x000fe20000000000 */
[----:B------:R-:W1:Y:S01]  /*17a90*/  LDCU UR36, c[0x0][0x398] ;  /* 0x00007300ff2477ac */ /* 0x000e620008000800 */
[----:B------:R-:W-:-:S04]  /*17aa0*/  IMAD.WIDE R76, R89, 0x2, R116 ;  /* 0x00000002594c7825 */ /* 0x000fc800078e0274 */
[----:B0-----:R-:W-:Y:S01]  /*17ab0*/  IMAD.WIDE R80, R85, 0x2, R116 ;  /* 0x0000000255507825 */ /* 0x001fe200078e0274 */
[----:B--2---:R-:W-:-:S03]  /*17ac0*/  PRMT R83, R73, 0x7632, R83 ;  /* 0x0000763249537816 */ /* 0x004fc60000000053 */
[----:B------:R-:W-:Y:S01]  /*17ad0*/  IMAD.WIDE R72, R85, 0x2, R2 ;  /* 0x0000000255487825 */ /* 0x000fe200078e0202 */
[----:B------:R-:W-:Y:S01]  /*17ae0*/  ISETP.GE.AND P1, PT, R0, UR12, PT ;  /* 0x0000000c00007c0c */ /* 0x000fe2000bf26270 */
[----:B------:R-:W0:Y:S01]  /*17af0*/  LDCU UR12, c[0x0][0x39c] ;  /* 0x00007380ff0c77ac */ /* 0x000e220008000800 */
[----:B------:R2:W-:Y:S01]  /*17b00*/  @P0 STG.E.U16 desc[UR16][R76.64], R83 ;  /* 0x000000534c000986 */ /* 0x0005e2000c101510 */
[----:B------:R-:W-:-:S03]  /*17b10*/  VIADD R0, R124, 0x26 ;  /* 0x000000267c007836 */ /* 0x000fc60000000000 */
[----:B------:R-:W-:Y:S04]  /*17b20*/  @P6 STG.E.U16 desc[UR16][R72.64], R78 ;  /* 0x0000004e48006986 */ /* 0x000fe8000c101510 */
[----:B------:R0:W-:Y:S01]  /*17b30*/  @P4 STG.E.U16 desc[UR16][R80.64], R74 ;  /* 0x0000004a50004986 */ /* 0x0001e2000c101510 */
[----:B------:R-:W-:Y:S01]  /*17b40*/  ISETP.LT.AND P4, PT, R122, UR34, !P1 ;  /* 0x000000227a007c0c */ /* 0x000fe2000cf81270 */
[----:B------:R-:W-:Y:S01]  /*17b50*/  VIADD R85, R85, UR7 ;  /* 0x0000000755557c36 */ /* 0x000fe20008000000 */
[----:B----4-:R-:W-:Y:S01]  /*17b60*/  ISETP.GE.AND P2, PT, R0, UR14, PT ;  /* 0x0000000e00007c0c */ /* 0x010fe2000bf46270 */
[----:B------:R-:W4:Y:S01]  /*17b70*/  LDCU UR34, c[0x0][0x398] ;  /* 0x00007300ff2277ac */ /* 0x000f220008000800 */
[----:B------:R-:W-:Y:S02]  /*17b80*/  ISETP.LT.AND P1, PT, R125, UR33, !P1 ;  /* 0x000000217d007c0c */ /* 0x000fe4000cf21270 */
[----:B------:R-:W-:Y:S01]  /*17b90*/  ISETP.LT.AND P6, PT, R122, UR32, !P2 ;  /* 0x000000207a007c0c */ /* 0x000fe2000d7c1270 */
[----:B--2---:R-:W-:Y:S01]  /*17ba0*/  IMAD.WIDE R76, R85, 0x2, R2 ;  /* 0x00000002554c7825 */ /* 0x004fe200078e0202 */
[----:B0-----:R-:W-:-:S03]  /*17bb0*/  PRMT R81, R78, 0x7632, R81 ;  /* 0x000076324e517816 */ /* 0x001fc60000000051 */
[C---:B------:R-:W-:Y:S01]  /*17bc0*/  VIADD R83, R85.reuse, UR7 ;  /* 0x0000000755537c36 */ /* 0x040fe20008000000 */
[----:B------:R-:W-:Y:S01]  /*17bd0*/  PRMT R82, R74, 0x7632, R82 ;  /* 0x000076324a527816 */ /* 0x000fe20000000052 */
[----:B------:R-:W-:Y:S01]  /*17be0*/  VIADD R0, R124, 0x27 ;  /* 0x000000277c007836 */ /* 0x000fe20000000000 */
[----:B------:R-:W0:Y:S01]  /*17bf0*/  LDCU UR14, c[0x0][0x39c] ;  /* 0x00007380ff0e77ac */ /* 0x000e220008000800 */
[----:B------:R-:W-:Y:S01]  /*17c00*/  IMAD.WIDE R72, R85, 0x2, R116 ;  /* 0x0000000255487825 */ /* 0x000fe200078e0274 */
[----:B------:R2:W-:Y:S02]  /*17c10*/  @P4 STG.E.U16 desc[UR16][R76.64], R81 ;  /* 0x000000514c004986 */ /* 0x0005e4000c101510 */
[----:B------:R-:W-:Y:S01]  /*17c20*/  ISETP.GE.AND P3, PT, R0, UR15, PT ;  /* 0x0000000f00007c0c */ /* 0x000fe2000bf66270 */
[----:B------:R-:W0:Y:S01]  /*17c30*/  LDCU UR33, c[0x0][0x398] ;  /* 0x00007300ff2177ac */ /* 0x000e220008000800 */
[----:B------:R0:W-:Y:S01]  /*17c40*/  @P1 STG.E.U16 desc[UR16][R72.64], R82 ;  /* 0x0000005248001986 */ /* 0x0001e2000c101510 */
[----:B-----5:R-:W-:Y:S01]  /*17c50*/  ISETP.LT.AND P2, PT, R125, UR35, !P2 ;  /* 0x000000237d007c0c */ /* 0x020fe2000d741270 */
[----:B------:R-:W5:Y:S01]  /*17c60*/  LDCU UR32, c[0x0][0x398] ;  /* 0x00007300ff2077ac */ /* 0x000f620008000800 */
[C---:B--2---:R-:W-:Y:S01]  /*17c70*/  IMAD.WIDE R80, R83.reuse, 0x2, R2 ;  /* 0x0000000253507825 */ /* 0x044fe200078e0202 */
[----:B------:R-:W2:Y:S04]  /*17c80*/  LDCU UR15, c[0x0][0x39c] ;  /* 0x00007380ff0f77ac */ /* 0x000ea80008000800 */
        /* <DEDUP_REMOVED lines=21> */
[----:B--2---:R-:W-:Y:S01]  /*17de0*/  PRMT R73, R75, 0x7632, R73 ;  /* 0x000076324b497816 */ /* 0x004fe20000000049 */
[----:B------:R-:W0:Y:S02]  /*17df0*/  LDCU UR40, c[0x0][0x398] ;  /* 0x00007300ff2877ac */ /* 0x000e240008000800 */
[C---:B------:R-:W-:Y:S01]  /*17e00*/  IMAD.WIDE R74, R81.reuse, 0x2, R2 ;  /* 0x00000002514a7825 */ /* 0x040fe200078e0202 */
[----:B------:R-:W-:Y:S01]  /*17e10*/  ISETP.GE.AND P0, PT, R0, UR28, PT ;  /* 0x0000001c00007c0c */ /* 0x000fe2000bf06270 */
[----:B------:R2:W-:Y:S02]  /*17e20*/  @P3 STG.E.U16 desc[UR16][R78.64], R73 ;  /* 0x000000494e003986 */ /* 0x0005e4000c101510 */
[----:B------:R-:W-:Y:S01]  /*17e30*/  VIADD R0, R124, 0x2a ;  /* 0x0000002a7c007836 */ /* 0x000fe20000000000 */
[----:B------:R-:W0:Y:S01]  /*17e40*/  LDCU UR28, c[0x0][0x398] ;  /* 0x00007300ff1c77ac */ /* 0x000e220008000800 */
[----:B------:R-:W-:Y:S01]  /*17e50*/  @P6 STG.E.U16 desc[UR16][R74.64], R68 ;  /* 0x000000444a006986 */ /* 0x000fe2000c101510 */
[----:B------:R-:W0:Y:S03]  /*17e60*/  LDCU UR42, c[0x0][0x398] ;  /* 0x00007300ff2a77ac */ /* 0x000e260008000800 */
[----:B------:R1:W-:Y:S01]  /*17e70*/  @P5 STG.E.U16 desc[UR16][R76.64], R64 ;  /* 0x000000404c005986 */ /* 0x0003e2000c101510 */
[----:B------:R-:W-:Y:S01]  /*17e80*/  ISETP.LT.AND P5, PT, R122, UR30, !P0 ;  /* 0x0000001e7a007c0c */ /* 0x000fe2000c7a1270 */
[----:B------:R-:W-:Y:S01]  /*17e90*/  VIADD R81, R81, UR7 ;  /* 0x0000000751517c36 */ /* 0x000fe20008000000 */
[----:B---3--:R-:W-:Y:S01]  /*17ea0*/  ISETP.GE.AND P4, PT, R0, UR4, PT ;  /* 0x0000000400007c0c */ /* 0x008fe2000bf86270 */
[----:B------:R-:W3:Y:S01]  /*17eb0*/  LDCU UR30, c[0x0][0x398] ;  /* 0x00007300ff1e77ac */ /* 0x000ee20008000800 */
[----:B------:R-:W-:-:S02]  /*17ec0*/  ISETP.LT.AND P0, PT, R125, UR20, !P0 ;  /* 0x000000147d007c0c */ /* 0x000fc4000c701270 */
[----:B------:R-:W-:Y:S01]  /*17ed0*/  ISETP.LT.AND P6, PT, R122, UR22, !P4 ;  /* 0x000000167a007c0c */ /* 0x000fe2000e7c1270 */
[----:B--2---:R-:W-:Y:S01]  /*17ee0*/  IMAD.WIDE R72, R81, 0x2, R2 ;  /* 0x0000000251487825 */ /* 0x004fe200078e0202 */
        /* <DEDUP_REMOVED lines=33> */
[--C-:B------:R-:W-:Y:S01]  /*18100*/  IMAD.WIDE R68, R81, 0x2, R116.reuse ;  /* 0x0000000251447825 */ /* 0x100fe200078e0274 */
[----:B------:R-:W1:Y:S03]  /*18110*/  LDCU UR43, c[0x0][0x398] ;  /* 0x00007300ff2b77ac */ /* 0x000e660008000800 */
        /* <DEDUP_REMOVED lines=9> */
[----:B------:R-:W-:Y:S02]  /*181b0*/  ISETP.LT.AND P2, PT, R122, UR45, !P3 ;  /* 0x0000002d7a007c0c */ /* 0x000fe4000df41270 */
[----:B------:R-:W-:Y:S01]  /*181c0*/  ISETP.GE.AND P5, PT, R0, UR14, PT ;  /* 0x0000000e00007c0c */ /* 0x000fe2000bfa6270 */
[----:B------:R-:W-:Y:S01]  /*181d0*/  VIADD R77, R77, UR7 ;  /* 0x000000074d4d7c36 */ /* 0x000fe20008000000 */
[----:B------:R-:W-:Y:S01]  /*181e0*/  ISETP.LT.AND P3, PT, R125, UR46, !P3 ;  /* 0x0000002e7d007c0c */ /* 0x000fe2000df61270 */
[----:B------:R-:W-:Y:S01]  /*181f0*/  VIADD R0, R124, 0x2f ;  /* 0x0000002f7c007836 */ /* 0x000fe20000000000 */
[----:B------:R-:W-:Y:S01]  /*18200*/  ISETP.LT.AND P6, PT, R122, UR26, !P5 ;  /* 0x0000001a7a007c0c */ /* 0x000fe2000efc1270 */
[C---:B--2---:R-:W-:Y:S01]  /*18210*/  IMAD.WIDE R68, R77.reuse, 0x2, R2 ;  /* 0x000000024d447825 */ /* 0x044fe200078e0202 */
[----:B------:R-:W-:Y:S01]  /*18220*/  PRMT R74, R66, 0x7632, R74 ;  /* 0x00007632424a7816 */ /* 0x000fe2000000004a */
[----:B------:R-:W2:Y:S01]  /*18230*/  LDCU UR14, c[0x0][0x39c] ;  /* 0x00007380ff0e77ac */ /* 0x000ea20008000800 */
[----:B0-----:R-:W-:Y:S01]  /*18240*/  PRMT R73, R70, 0x7632, R73 ;  /* 0x0000763246497816 */ /* 0x001fe20000000049 */
[----:B------:R-:W-:-:S02]  /*18250*/  VIADD R75, R77, UR7 ;  /* 0x000000074d4b7c36 */ /* 0x000fc40008000000 */
[----:B------:R-:W-:Y:S01]  /*18260*/  IMAD.WIDE R64, R77, 0x2, R116 ;  /* 0x000000024d407825 */ /* 0x000fe200078e0274 */
[----:B------:R-:W-:Y:S01]  /*18270*/  ISETP.GE.AND P0, PT, R0, UR15, PT ;  /* 0x0000000f00007c0c */ /* 0x000fe2000bf06270 */
[----:B------:R0:W-:Y:S01]  /*18280*/  @P2 STG.E.U16 desc[UR16][R68.64], R73 ;  /* 0x0000004944002986 */ /* 0x0001e2000c101510 */
[----:B------:R-:W-:Y:S01]  /*18290*/  ISETP.LT.AND P5, PT, R125, UR36, !P5 ;  /* 0x000000247d007c0c */ /* 0x000fe2000efa1270 */
[C---:B------:R-:W-:Y:S01]  /*182a0*/  VIADD R77, R75.reuse, UR7 ;  /* 0x000000074b4d7c36 */ /* 0x040fe20008000000 */
[----:B------:R-:W1:Y:S01]  /*182b0*/  LDCU UR15, c[0x0][0x39c] ;  /* 0x00007380ff0f77ac */ /* 0x000e620008000800 */
[----:B------:R1:W-:Y:S01]  /*182c0*/  @P3 STG.E.U16 desc[UR16][R64.64], R74 ;  /* 0x0000004a40003986 */ /* 0x0003e2000c101510 */
[----:B------:R-:W-:Y:S01]  /*182d0*/  VIADD R0, R124, 0x30 ;  /* 0x000000307c007836 */ /* 0x000fe20000000000 */
[----:B------:R-:W2:Y:S01]  /*182e0*/  LDCU UR26, c[0x0][0x398] ;  /* 0x00007300ff1a77ac */ /* 0x000ea20008000800 */
[C---:B0-----:R-:W-:Y:S01]  /*182f0*/  IMAD.WIDE R72, R75.reuse, 0x2, R2 ;  /* 0x000000024b487825 */ /* 0x041fe200078e0202 */
[----:B------:R-:W0:Y:S04]  /*18300*/  LDCU UR36, c[0x0][0x398] ;  /* 0x00007300ff2477ac */ /* 0x000e280008000800 */
[----:B------:R0:W-:Y:S01]  /*18310*/  @P6 STG.E.U16 desc[UR16][R72.64], R71 ;  /* 0x0000004748006986 */ /* 0x0001e2000c101510 */
[----:B------:R-:W-:Y:S01]  /*18320*/  ISETP.LT.AND P6, PT, R122, UR28, !P0 ;  /* 0x0000001c7a007c0c */ /* 0x000fe2000c7c1270 */
[----:B------:R-:W-:Y:S01]  /*18330*/  IMAD.WIDE R68, R75, 0x2, R116 ;  /* 0x000000024b447825 */ /* 0x000fe200078e0274 */
[----:B------:R-:W-:Y:S01]  /*18340*/  PRMT R75, R71, 0x7632, R75 ;  /* 0x00007632474b7816 */ /* 0x000fe2000000004b */
[----:B------:R-:W2:Y:S02]  /*18350*/  LDCU UR28, c[0x0][0x398] ;  /* 0x00007300ff1c77ac */ /* 0x000ea40008000800 */
[----:B-1----:R-:W-:Y:S01]  /*18360*/  IMAD.WIDE R64, R77, 0x2, R2 ;  /* 0x000000024d407825 */ /* 0x002fe200078e0202 */
[----:B------:R-:W-:Y:S01]  /*18370*/  ISETP.GE.AND P4, PT, R0, UR18, PT ;  /* 0x0000001200007c0c */ /* 0x000fe2000bf86270 */
[----:B------:R1:W-:Y:S01]  /*18380*/  @P5 STG.E.U16 desc[UR16][R68.64], R67 ;  /* 0x0000004344005986 */ /* 0x0003e2000c101510 */
[----:B------:R-:W-:Y:S01]  /*18390*/  ISETP.LT.AND P0, PT, R125, UR33, !P0 ;  /* 0x000000217d007c0c */ /* 0x000fe2000c701270 */
[----:B------:R-:W-:Y:S01]  /*183a0*/  VIADD R0, R124, 0x31 ;  /* 0x000000317c007836 */ /* 0x000fe20000000000 */
[----:B------:R-:W2:Y:S03]  /*183b0*/  LDCU UR18, c[0x0][0x398] ;  /* 0x00007300ff1277ac */ /* 0x000ea60008000800 */
[----:B------:R3:W-:Y:S01]  /*183c0*/  @P6 STG.E.U16 desc[UR16][R64.64], R75 ;  /* 0x0000004b40006986 */ /* 0x0007e2000c101510 */
[----:B-----5:R-:W-:Y:S01]  /*183d0*/  ISETP.LT.AND P6, PT, R122, UR32, !P4 ;  /* 0x000000207a007c0c */ /* 0x020fe2000e7c1270 */
[----:B0-----:R-:W-:Y:S01]  /*183e0*/  VIADD R73, R77, UR7 ;  /* 0x000000074d497c36 */ /* 0x001fe20008000000 */
[----:B----4-:R-:W-:Y:S01]  /*183f0*/  ISETP.LT.AND P4, PT, R125, UR34, !P4 ;  /* 0x000000227d007c0c */ /* 0x010fe2000e781270 */
[--C-:B------:R-:W-:Y:S01]  /*18400*/  IMAD.WIDE R70, R77, 0x2, R116.reuse ;  /* 0x000000024d467825 */ /* 0x100fe200078e0274 */
[----:B------:R-:W-:Y:S01]  /*18410*/  ISETP.GE.AND P1, PT, R0, UR4, PT ;  /* 0x0000000400007c0c */ /* 0x000fe2000bf26270 */
[----:B------:R-:W0:Y:S02]  /*18420*/  LDCU UR4, c[0x0][0x39c] ;  /* 0x00007380ff0477ac */ /* 0x000e240008000800 */
[----:B-1----:R-:W-:Y:S01]  /*18430*/  IMAD.WIDE R68, R73, 0x2, R116 ;  /* 0x0000000249447825 */ /* 0x002fe200078e0274 */
[----:B------:R-:W1:Y:S01]  /*18440*/  LDCU UR32, c[0x0][0x398] ;  /* 0x00007300ff2077ac */ /* 0x000e620008000800 */
[----:B---3--:R-:W-:-:S02]  /*18450*/  PRMT R65, R67, 0x7632, R65 ;  /* 0x0000763243417816 */ /* 0x008fc40000000041 */
[----:B------:R-:W-:Y:S01]  /*18460*/  IMAD.WIDE R66, R73, 0x2, R2 ;  /* 0x0000000249427825 */ /* 0x000fe200078e0202 */
[----:B------:R-:W3:Y:S03]  /*18470*/  LDCU UR33, c[0x0][0x398] ;  /* 0x00007300ff2177ac */ /* 0x000ee60008000800 */
[----:B------:R-:W-:Y:S01]  /*18480*/  VIADD R0, R124, 0x32 ;  /* 0x000000327c007836 */ /* 0x000fe20000000000 */
[----:B------:R4:W-:Y:S01]  /*18490*/  @P0 STG.E.U16 desc[UR16][R70.64], R65 ;  /* 0x0000004146000986 */ /* 0x0009e2000c101510 */
[----:B------:R-:W5:Y:S03]  /*184a0*/  LDCU UR34, c[0x0][0x398] ;  /* 0x00007300ff2277ac */ /* 0x000f660008000800 */
        /* <DEDUP_REMOVED lines=8> */
[C---:B----4-:R-:W-:Y:S01]  /*18530*/  IMAD.WIDE R64, R73.reuse, 0x2, R2 ;  /* 0x0000000249407825 */ /* 0x050fe200078e0202 */
[----:B------:R-:W-:Y:S01]  /*18540*/  PRMT R70, R56, 0x7632, R70 ;  /* 0x0000763238467816 */ /* 0x000fe20000000046 */
[----:B------:R-:W4:Y:S02]  /*18550*/  LDCU UR10, c[0x0][0x39c] ;  /* 0x00007380ff0a77ac */ /* 0x000f240008000800 */
[C---:B------:R-:W-:Y:S01]  /*18560*/  VIADD R71, R73.reuse, UR7 ;  /* 0x0000000749477c36 */ /* 0x040fe20008000000 */
[----:B0-----:R-:W-:Y:S01]  /*18570*/  PRMT R69, R60, 0x7632, R69 ;  /* 0x000076323c457816 */ /* 0x001fe20000000045 */
[----:B------:R-:W-:Y:S01]  /*18580*/  IMAD.WIDE R66, R73, 0x2, R116 ;  /* 0x0000000249427825 */ /* 0x000fe200078e0274 */
[----:B------:R-:W-:Y:S01]  /*18590*/  ISETP.GE.AND P3, PT, R0, UR8, PT ;  /* 0x0000000800007c0c */ /* 0x000fe2000bf66270 */
[----:B------:R-:W0:Y:S02]  /*185a0*/  LDCU UR8, c[0x0][0x39c] ;  /* 0x00007380ff0877ac */ /* 0x000e240008000800 */
[----:B------:R1:W-:Y:S01]  /*185b0*/  @P4 STG.E.U16 desc[UR16][R64.64], R69 ;  /* 0x0000004540004986 */ /* 0x0003e2000c101510 */
[----:B------:R-:W-:Y:S01]  /*185c0*/  ISETP.LT.AND P2, PT, R125, UR40, !P2 ;  /* 0x000000287d007c0c */ /* 0x000fe2000d741270 */
[C---:B------:R-:W-:Y:S01]  /*185d0*/  VIADD R73, R71.reuse, UR7 ;  /* 0x0000000747497c36 */ /* 0x040fe20008000000 */
[----:B------:R-:W0:Y:S01]  /*185e0*/  LDCU UR35, c[0x0][0x398] ;  /* 0x00007300ff2377ac */ /* 0x000e220008000800 */
[----:B------:R0:W-:Y:S01]  /*185f0*/  @P1 STG.E.U16 desc[UR16][R66.64], R70 ;  /* 0x0000004642001986 */ /* 0x0001e2000c101510 */
[----:B------:R-:W-:Y:S01]  /*18600*/  VIADD R0, R124, 0x34 ;  /* 0x000000347c007836 */ /* 0x000fe20000000000 */
[----:B------:R-:W2:Y:S01]  /*18610*/  LDCU UR37, c[0x0][0x398] ;  /* 0x00007300ff2577ac */ /* 0x000ea20008000800 */
[----:B------:R-:W2:Y:S01]  /*18620*/  LDCU UR39, c[0x0][0x398] ;  /* 0x00007300ff2777ac */ /* 0x000ea20008000800 */
[C---:B-1----:R-:W-:Y:S01]  /*18630*/  IMAD.WIDE R68, R71.reuse, 0x2, R2 ;  /* 0x0000000247447825 */ /* 0x042fe200078e0202 */
[----:B------:R-:W1:Y:S04]  /*18640*/  LDCU UR40, c[0x0][0x398] ;  /* 0x00007300ff2877ac */ /* 0x000e680008000800 */
[----:B------:R1:W-:Y:S01]  /*18650*/  @P6 STG.E.U16 desc[UR16][R68.64], R61 ;  /* 0x0000003d44006986 */ /* 0x0003e2000c101510 */
[----:B------:R-:W-:Y:S01]  /*18660*/  ISETP.LT.AND P6, PT, R122, UR20, !P3 ;  /* 0x000000147a007c0c */ /* 0x000fe2000dfc1270 */
[----:B------:R-:W-:Y:S01]  /*18670*/  IMAD.WIDE R64, R71, 0x2, R116 ;  /* 0x0000000247407825 */ /* 0x000fe200078e0274 */
[----:B------:R-:W-:Y:S01]  /*18680*/  PRMT R71, R61, 0x7632, R71 ;  /* 0x000076323d477816 */ /* 0x000fe20000000047 */
[----:B------:R-:W3:Y:S02]  /*18690*/  LDCU UR20, c[0x0][0x398] ;  /* 0x00007300ff1477ac */ /* 0x000ee40008000800 */
[----:B0-----:R-:W-:Y:S01]  /*186a0*/  IMAD.WIDE R66, R73, 0x2, R2 ;  /* 0x0000000249427825 */ /* 0x001fe200078e0202 */
[----:B------:R-:W-:Y:S01]  /*186b0*/  ISETP.GE.AND P5, PT, R0, UR12, PT ;  /* 0x0000000c00007c0c */ /* 0x000fe2000bfa6270 */
[----:B------:R0:W-:Y:S01]  /*186c0*/  @P2 STG.E.U16 desc[UR16][R64.64], R57 ;  /* 0x0000003940002986 */ /* 0x0001e2000c101510 */
[----:B------:R-:W-:Y:S01]  /*186d0*/  ISETP.LT.AND P3, PT, R125, UR22, !P3 ;  /* 0x000000167d007c0c */ /* 0x000fe2000df61270 */
[----:B------:R-:W-:Y:S01]  /*186e0*/  VIADD R0, R124, 0x35 ;  /* 0x000000357c007836 */ /* 0x000fe20000000000 */
[----:B------:R-:W3:Y:S03]  /*186f0*/  LDCU UR12, c[0x0][0x39c] ;  /* 0x00007380ff0c77ac */ /* 0x000ee60008000800 */
[----:B------:R4:W-:Y:S01]  /*18700*/  @P6 STG.E.U16 desc[UR16][R66.64], R71 ;  /* 0x0000004742006986 */ /* 0x0009e2000c101510 */
[----:B------:R-:W-:Y:S01]  /*18710*/  ISETP.LT.AND P6, PT, R122, UR30, !P5 ;  /* 0x0000001e7a007c0c */ /* 0x000fe2000efc1270 */
[----:B-1----:R-:W-:Y:S01]  /*18720*/  VIADD R69, R73, UR7 ;  /* 0x0000000749457c36 */ /* 0x002fe20008000000 */
[----:B------:R-:W-:Y:S01]  /*18730*/  ISETP.LT.AND P5, PT, R125, UR38, !P5 ;  /* 0x000000267d007c0c */ /* 0x000fe2000efa1270 */
[--C-:B------:R-:W-:Y:S01]  /*18740*/  IMAD.WIDE R60, R73, 0x2, R116.reuse ;  /* 0x00000002493c7825 */ /* 0x100fe200078e0274 */
[----:B--2---:R-:W-:Y:S01]  /*18750*/  ISETP.GE.AND P0, PT, R0, UR14, PT ;  /* 0x0000000e00007c0c */ /* 0x004fe2000bf06270 */
[----:B------:R-:W1:Y:S02]  /*18760*/  LDCU UR14, c[0x0][0x39c] ;  /* 0x00007380ff0e77ac */ /* 0x000e640008000800 */
[----:B0-----:R-:W-:Y:S01]  /*18770*/  IMAD.WIDE R64, R69, 0x2, R116 ;  /* 0x0000000245407825 */ /* 0x001fe200078e0274 */
[----:B------:R-:W0:Y:S01]  /*18780*/  LDCU UR22, c[0x0][0x398] ;  /* 0x00007300ff1677ac */ /* 0x000e220008000800 */
[----:B----4-:R-:W-:-:S02]  /*18790*/  PRMT R67, R57, 0x7632, R67 ;  /* 0x0000763239437816 */ /* 0x010fc40000000043 */
[----:B------:R-:W-:Y:S01]  /*187a0*/  IMAD.WIDE R56, R69, 0x2, R2 ;  /* 0x0000000245387825 */ /* 0x000fe200078e0202 */
[----:B------:R-:W-:Y:S01]  /*187b0*/  PRMT R66, R58, 0x7632, R66 ;  /* 0x000076323a427816 */ /* 0x000fe20000000042 */
[----:B------:R-:W2:Y:S02]  /*187c0*/  LDCU UR30, c[0x0][0x398] ;  /* 0x00007300ff1e77ac */ /* 0x000ea40008000800 */
[----:B------:R-:W-:Y:S01]  /*187d0*/  VIADD R0, R124, 0x36 ;  /* 0x000000367c007836 */ /* 0x000fe20000000000 */
[----:B------:R4:W-:Y:S01]  /*187e0*/  @P3 STG.E.U16 desc[UR16][R60.64], R67 ;  /* 0x000000433c003986 */ /* 0x0009e2000c101510 */
[----:B------:R-:W0:Y:S03]  /*187f0*/  LDCU UR38, c[0x0][0x398] ;  /* 0x00007300ff2677ac */ /* 0x000e260008000800 */
        /* <DEDUP_REMOVED lines=9> */
[----:B------:R-:W4:Y:S03]  /*18890*/  LDCU UR15, c[0x0][0x398] ;  /* 0x00007300ff0f77ac */ /* 0x000f260008000800 */
[C---:B------:R-:W-:Y:S01]  /*188a0*/  VIADD R67, R69.reuse, UR7 ;  /* 0x0000000745437c36 */ /* 0x040fe20008000000 */
[----:B------:R-:W1:Y:S01]  /*188b0*/  LDCU UR18, c[0x0][0x398] ;  /* 0x00007300ff1277ac */ /* 0x000e620008000800 */
[----:B0-----:R-:W-:Y:S01]  /*188c0*/  PRMT R65, R62, 0x7632, R65 ;  /* 0x000076323e417816 */ /* 0x001fe20000000041 */
[----:B------:R-:W-:Y:S01]  /*188d0*/  IMAD.WIDE R56, R69, 0x2, R116 ;  /* 0x0000000245387825 */ /* 0x000fe200078e0274 */
[----:B------:R-:W-:Y:S01]  /*188e0*/  ISETP.GE.AND P1, PT, R0, UR4, PT ;  /* 0x0000000400007c0c */ /* 0x000fe2000bf26270 */
[----:B------:R-:W0:Y:S02]  /*188f0*/  LDCU UR4, c[0x0][0x39c] ;  /* 0x00007380ff0477ac */ /* 0x000e240008000800 */
[----:B------:R1:W-:Y:S01]  /*18900*/  @P5 STG.E.U16 desc[UR16][R60.64], R65 ;  /* 0x000000413c005986 */ /* 0x0003e2000c101510 */
[----:B------:R-:W-:Y:S01]  /*18910*/  ISETP.LT.AND P4, PT, R125, UR42, !P4 ;  /* 0x0000002a7d007c0c */ /* 0x000fe2000e781270 */
[----:B------:R-:W0:Y:S02]  /*18920*/  LDCU UR24, c[0x0][0x398] ;  /* 0x00007300ff1877ac */ /* 0x000e240008000800 */
[----:B------:R0:W-:Y:S01]  /*18930*/  @P0 STG.E.U16 desc[UR16][R56.64], R66 ;  /* 0x0000004238000986 */ /* 0x0001e2000c101510 */
[----:B-1----:R-:W-:-:S05]  /*18940*/  IMAD.WIDE R64, R67, 0x2, R2 ;  /* 0x0000000243407825 */ /* 0x002fca00078e0202 */
[----:B------:R1:W-:Y:S01]  /*18950*/  @P6 STG.E.U16 desc[UR16][R64.64], R63 ;  /* 0x0000003f40006986 */ /* 0x0003e2000c101510 */
[----:B------:R-:W-:Y:S01]  /*18960*/  ISETP.LT.AND P6, PT, R122, UR26, !P1 ;  /* 0x0000001a7a007c0c */ /* 0x000fe2000cfc1270 */
[C---:B------:R-:W-:Y:S01]  /*18970*/  VIADD R69, R67.reuse, UR7 ;  /* 0x0000000743457c36 */ /* 0x040fe20008000000 */
[----:B------:R-:W2:Y:S01]  /*18980*/  LDCU UR26, c[0x0][0x398] ;  /* 0x00007300ff1a77ac */ /* 0x000ea20008000800 */
[----:B------:R-:W-:Y:S02]  /*18990*/  VIADD R0, R124, 0x38 ;  /* 0x000000387c007836 */ /* 0x000fe40000000000 */
[----:B------:R-:W-:Y:S01]  /*189a0*/  IMAD.WIDE R60, R67, 0x2, R116 ;  /* 0x00000002433c7825 */ /* 0x000fe200078e0274 */
[----:B------:R-:W-:-:S03]  /*189b0*/  PRMT R67, R63, 0x7632, R67 ;  /* 0x000076323f437816 */ /* 0x000fc60000000043 */
[----:B0-----:R-:W-:Y:S01]  /*189c0*/  IMAD.WIDE R56, R69, 0x2, R2 ;  /* 0x0000000245387825 */ /* 0x001fe200078e0202 */
[----:B------:R-:W-:Y:S01]  /*189d0*/  ISETP.GE.AND P2, PT, R0, UR10, PT ;  /* 0x0000000a00007c0c */ /* 0x000fe2000bf46270 */
[----:B------:R0:W-:Y:S01]  /*189e0*/  @P4 STG.E.U16 desc[UR16][R60.64], R59 ;  /* 0x0000003b3c004986 */ /* 0x0001e2000c101510 */
[----:B------:R-:W-:Y:S01]  /*189f0*/  ISETP.LT.AND P1, PT, R125, UR43, !P1 ;  /* 0x0000002b7d007c0c */ /* 0x000fe2000cf21270 */
[----:B-1----:R-:W-:Y:S01]  /*18a00*/  VIADD R65, R69, UR7 ;  /* 0x0000000745417c36 */ /* 0x002fe20008000000 */
[----:B------:R-:W1:Y:S01]  /*18a10*/  LDCU UR10, c[0x0][0x39c] ;  /* 0x00007380ff0a77ac */ /* 0x000e620008000800 */
[----:B------:R2:W-:Y:S01]  /*18a20*/  @P6 STG.E.U16 desc[UR16][R56.64], R67 ;  /* 0x0000004338006986 */ /* 0x0005e2000c101510 */
[----:B------:R-:W-:Y:S02]  /*18a30*/  ISETP.LT.AND P6, PT, R122, UR28, !P2 ;  /* 0x0000001c7a007c0c */ /* 0x000fe4000d7c1270 */
        /* <DEDUP_REMOVED lines=16> */
[----:B---3--:R-:W-:Y:S01]  /*18b40*/  ISETP.GE.AND P5, PT, R0, UR12, PT ;  /* 0x0000000c00007c0c */ /* 0x008fe2000bfa6270 */
[----:B------:R-:W3:Y:S01]  /*18b50*/  LDCU UR32, c[0x0][0x398] ;  /* 0x00007300ff2077ac */ /* 0x000ee20008000800 */
[----:B------:R-:W-:-:S02]  /*18b60*/  ISETP.LT.AND P3, PT, R125, UR33, !P3 ;  /* 0x000000217d007c0c */ /* 0x000fc4000df61270 */
[----:B-----5:R-:W-:Y:S01]  /*18b70*/  ISETP.LT.AND P6, PT, R122, UR34, !P5 ;  /* 0x000000227a007c0c */ /* 0x020fe2000efc1270 */
        /* <DEDUP_REMOVED lines=9> */
[----:B------:R-:W5:Y:S01]  /*18c10*/  LDCU UR33, c[0x0][0x398] ;  /* 0x00007300ff2177ac */ /* 0x000f620008000800 */
[----:B------:R0:W-:Y:S01]  /*18c20*/  @P3 STG.E.U16 desc[UR16][R58.64], R62 ;  /* 0x0000003e3a003986 */ /* 0x0001e2000c101510 */
[----:B------:R-:W-:Y:S01]  /*18c30*/  ISETP.LT.AND P5, PT, R125, UR35, !P5 ;  /* 0x000000237d007c0c */ /* 0x000fe2000efa1270 */
[----:B------:R-:W0:Y:S01]  /*18c40*/  LDCU UR34, c[0x0][0x398] ;  /* 0x00007300ff2277ac */ /* 0x000e220008000800 */
[C---:B--2---:R-:W-:Y:S01]  /*18c50*/  IMAD.WIDE R60, R63.reuse, 0x2, R2 ;  /* 0x000000023f3c7825 */ /* 0x044fe200078e0202 */
[----:B------:R-:W2:Y:S04]  /*18c60*/  LDCU UR14, c[0x0][0x39c] ;  /* 0x00007380ff0e77ac */ /* 0x000ea80008000800 */
[----:B------:R1:W-:Y:S01]  /*18c70*/  @P6 STG.E.U16 desc[UR16][R60.64], R53 ;  /* 0x000000353c006986 */ /* 0x0003e2000c101510 */
[----:B----4-:R-:W-:Y:S01]  /*18c80*/  ISETP.LT.AND P6, PT, R122, UR15, !P0 ;  /* 0x0000000f7a007c0c */ /* 0x010fe2000c7c1270 */
[----:B------:R-:W-:Y:S01]  /*18c90*/  VIADD R65, R63, UR7 ;  /* 0x000000073f417c36 */ /* 0x000fe20008000000 */
[----:B------:R-:W4:Y:S01]  /*18ca0*/  LDCU UR15, c[0x0][0x398] ;  /* 0x00007300ff0f77ac */ /* 0x000f220008000800 */
        /* <DEDUP_REMOVED lines=18> */
[----:B--2---:R-:W-:Y:S01]  /*18dd0*/  PRMT R59, R49, 0x7632, R59 ;  /* 0x00007632313b7816 */ /* 0x004fe2000000003b */
[----:B------:R-:W0:Y:S02]  /*18de0*/  LDCU UR22, c[0x0][0x398] ;  /* 0x00007300ff1677ac */ /* 0x000e240008000800 */
[C---:B------:R-:W-:Y:S01]  /*18df0*/  IMAD.WIDE R48, R61.reuse, 0x2, R2 ;  /* 0x000000023d307825 */ /* 0x040fe200078e0202 */
[----:B------:R-:W-:Y:S01]  /*18e00*/  ISETP.GE.AND P1, PT, R0, UR10, PT ;  /* 0x0000000a00007c0c */ /* 0x000fe2000bf26270 */
[----:B------:R2:W-:Y:S02]  /*18e10*/  @P0 STG.E.U16 desc[UR16][R52.64], R59 ;  /* 0x0000003b34000986 */ /* 0x0005e4000c101510 */
[----:B------:R-:W-:Y:S01]  /*18e20*/  VIADD R0, R124, 0x3e ;  /* 0x0000003e7c007836 */ /* 0x000fe20000000000 */
[----:B------:R-:W-:Y:S01]  /*18e30*/  PRMT R58, R50, 0x7632, R58 ;  /* 0x00007632323a7816 */ /* 0x000fe2000000003a */
[----:B------:R-:W-:Y:S01]  /*18e40*/  VIADD R61, R61, UR7 ;  /* 0x000000073d3d7c36 */ /* 0x000fe20008000000 */
[----:B------:R-:W-:Y:S01]  /*18e50*/  @P6 STG.E.U16 desc[UR16][R48.64], R54 ;  /* 0x0000003630006986 */ /* 0x000fe2000c101510 */
[----:B------:R-:W0:Y:S03]  /*18e60*/  LDCU UR10, c[0x0][0x39c] ;  /* 0x00007380ff0a77ac */ /* 0x000e260008000800 */
[----:B------:R1:W-:Y:S01]  /*18e70*/  @P4 STG.E.U16 desc[UR16][R56.64], R50 ;  /* 0x0000003238004986 */ /* 0x0003e2000c101510 */
[----:B------:R-:W-:Y:S01]  /*18e80*/  ISETP.LT.AND P4, PT, R122, UR30, !P1 ;  /* 0x0000001e7a007c0c */ /* 0x000fe2000cf81270 */
[----:B------:R-:W0:Y:S01]  /*18e90*/  LDCU UR30, c[0x0][0x398] ;  /* 0x00007300ff1e77ac */ /* 0x000e220008000800 */
[----:B------:R-:W-:-:S02]  /*18ea0*/  ISETP.GE.AND P2, PT, R0, UR8, PT ;  /* 0x0000000800007c0c */ /* 0x000fc4000bf46270 */
[----:B------:R-:W-:Y:S01]  /*18eb0*/  ISETP.LT.AND P1, PT, R125, UR38, !P1 ;  /* 0x000000267d007c0c */ /* 0x000fe2000cf21270 */
[C---:B--2---:R-:W-:Y:S01]  /*18ec0*/  IMAD.WIDE R52, R61.reuse, 0x2, R2 ;  /* 0x000000023d347825 */ /* 0x044fe200078e0202 */
[----:B------:R-:W-:Y:S01]  /*18ed0*/  ISETP.LT.AND P6, PT, R122, UR18, !P2 ;  /* 0x000000127a007c0c */ /* 0x000fe2000d7c1270 */
[----:B------:R-:W2:Y:S02]  /*18ee0*/  LDCU UR8, c[0x0][0x39c] ;  /* 0x00007380ff0877ac */ /* 0x000ea40008000800 */
[C---:B------:R-:W-:Y:S01]  /*18ef0*/  VIADD R59, R61.reuse, UR7 ;  /* 0x000000073d3b7c36 */ /* 0x040fe20008000000 */
[----:B-1----:R-:W-:Y:S01]  /*18f00*/  PRMT R57, R54, 0x7632, R57 ;  /* 0x0000763236397816 */ /* 0x002fe20000000039 */
[----:B------:R-:W-:Y:S01]  /*18f10*/  VIADD R0, R124, 0x3f ;  /* 0x0000003f7c007836 */ /* 0x000fe20000000000 */
[----:B------:R-:W1:Y:S01]  /*18f20*/  LDCU UR18, c[0x0][0x398] ;  /* 0x00007300ff1277ac */ /* 0x000e620008000800 */
[----:B------:R-:W-:Y:S02]  /*18f30*/  IMAD.WIDE R48, R61, 0x2, R116 ;  /* 0x000000023d307825 */ /* 0x000fe400078e0274 */
[----:B------:R0:W-:Y:S01]  /*18f40*/  @P4 STG.E.U16 desc[UR16][R52.64], R57 ;  /* 0x0000003934004986 */ /* 0x0001e2000c101510 */
[----:B------:R-:W-:Y:S01]  /*18f50*/  ISETP.GE.AND P3, PT, R0, UR12, PT ;  /* 0x0000000c00007c0c */ /* 0x000fe2000bf66270 */
[----:B------:R-:W1:Y:S01]  /*18f60*/  LDCU UR38, c[0x0][0x398] ;  /* 0x00007300ff2677ac */ /* 0x000e620008000800 */
[----:B------:R-:W-:Y:S01]  /*18f70*/  ISETP.LT.AND P2, PT, R125, UR24, !P2 ;  /* 0x000000187d007c0c */ /* 0x000fe2000d741270 */
[----:B------:R1:W-:Y:S01]  /*18f80*/  @P1 STG.E.U16 desc[UR16][R48.64], R58 ;  /* 0x0000003a30001986 */ /* 0x0003e2000c101510 */
[C---:B0-----:R-:W-:Y:S01]  /*18f90*/  IMAD.WIDE R56, R59.reuse, 0x2, R2 ;  /* 0x000000023b387825 */ /* 0x041fe200078e0202 */
[----:B------:R-:W0:Y:S04]  /*18fa0*/  LDCU UR12, c[0x0][0x39c] ;  /* 0x00007380ff0c77ac */ /* 0x000e280008000800 */
        /* <DEDUP_REMOVED lines=8> */
[----:B-1----:R-:W-:Y:S01]  /*19030*/  IMAD.WIDE R48, R61, 0x2, R2 ;  /* 0x000000023d307825 */ /* 0x002fe200078e0202 */
[----:B------:R-:W-:Y:S01]  /*19040*/  ISETP.GE.AND P5, PT, R0, UR14, PT ;  /* 0x0000000e00007c0c */ /* 0x000fe2000bfa6270 */
[----:B------:R1:W-:Y:S01]  /*19050*/  @P2 STG.E.U16 desc[UR16][R52.64], R51 ;  /* 0x0000003334002986 */ /* 0x0003e2000c101510 */
[----:B------:R-:W-:Y:S01]  /*19060*/  ISETP.LT.AND P3, PT, R125, UR26, !P3 ;  /* 0x0000001a7d007c0c */ /* 0x000fe2000df61270 */
[----:B0-----:R-:W-:Y:S01]  /*19070*/  VIADD R57, R61, UR7 ;  /* 0x000000073d397c36 */ /* 0x001fe20008000000 */
[----:B------:R-:W0:Y:S01]  /*19080*/  LDCU UR14, c[0x0][0x39c] ;  /* 0x00007380ff0e77ac */ /* 0x000e220008000800 */
[----:B------:R2:W-:Y:S01]  /*19090*/  @P6 STG.E.U16 desc[UR16][R48.64], R59 ;  /* 0x0000003b30006986 */ /* 0x0005e2000c101510 */
[----:B------:R-:W-:-:S02]  /*190a0*/  ISETP.LT.AND P6, PT, R122, UR40, !P5 ;  /* 0x000000287a007c0c */ /* 0x000fc4000efc1270 */
[----:B------:R-:W-:Y:S01]  /*190b0*/  ISETP.LT.AND P5, PT, R125, UR28, !P5 ;  /* 0x0000001c7d007c0c */ /* 0x000fe2000efa1270 */
[----:B------:R-:W-:Y:S01]  /*190c0*/  VIADD R0, R124, 0x41 ;  /* 0x000000417c007836 */ /* 0x000fe20000000000 */
[----:B------:R-:W0:Y:S01]  /*190d0*/  LDCU UR26, c[0x0][0x398] ;  /* 0x00007300ff1a77ac */ /* 0x000e220008000800 */
[----:B------:R-:W-:-:S04]  /*190e0*/  IMAD.WIDE R54, R61, 0x2, R116 ;  /* 0x000000023d367825 */ /* 0x000fc800078e0274 */
[----:B-1----:R-:W-:Y:S01]  /*190f0*/  IMAD.WIDE R52, R57, 0x2, R116 ;  /* 0x0000000239347825 */ /* 0x002fe200078e0274 */
[----:B--2---:R-:W-:Y:S01]  /*19100*/  PRMT R49, R51, 0x7632, R49 ;  /* 0x0000763233317816 */ /* 0x004fe20000000031 */
        /* <DEDUP_REMOVED lines=12> */
[----:B---3--:R-:W-:-:S02]  /*191d0*/  ISETP.LT.AND P0, PT, R125, UR32, !P0 ;  /* 0x000000207d007c0c */ /* 0x008fc4000c701270 */
        /* <DEDUP_REMOVED lines=10> */
[----:B------:R-:W3:Y:S01]  /*19280*/  LDCU UR32, c[0x0][0x398] ;  /* 0x00007300ff2077ac */ /* 0x000ee20008000800 */
        /* <DEDUP_REMOVED lines=12> */
[----:B------:R-:W1:Y:S02]  /*19350*/  LDCU UR34, c[0x0][0x398] ;  /* 0x00007300ff2277ac */ /* 0x000e640008000800 */
[----:B-----5:R-:W-:Y:S01]  /*19360*/  IMAD.WIDE R50, R57, 0x2, R2 ;  /* 0x0000000239327825 */ /* 0x020fe200078e0202 */
        /* <DEDUP_REMOVED lines=10> */
[--C-:B------:R-:W-:Y:S01]  /*19410*/  IMAD.WIDE R40, R57, 0x2, R116.reuse ;  /* 0x0000000239287825 */ /* 0x100fe200078e0274 */
[----:B------:R-:W0:Y:S03]  /*19420*/  LDCU UR35, c[0x0][0x398] ;  /* 0x00007300ff2377ac */ /* 0x000e260008000800 */
[----:B-----5:R-:W-:Y:S01]  /*19430*/  IMAD.WIDE R48, R53, 0x2, R116 ;  /* 0x0000000235307825 */ /* 0x020fe200078e0274 */
[----:B-1----:R-:W-:Y:S01]  /*19440*/  PRMT R51, R37, 0x7632, R51 ;  /* 0x0000763225337816 */ /* 0x002fe20000000033 */
[----:B------:R-:W1:Y:S02]  /*19450*/  LDCU UR22, c[0x0][0x398] ;  /* 0x00007300ff1677ac */ /* 0x000e640008000800 */
        /* <DEDUP_REMOVED lines=13> */
[C---:B-----5:R-:W-:Y:S01]  /*19530*/  IMAD.WIDE R40, R53.reuse, 0x2, R2 ;  /* 0x0000000235287825 */ /* 0x060fe200078e0202 */
[----:B------:R-:W-:Y:S01]  /*19540*/  ISETP.LT.AND P6, PT, R122, UR18, !P5 ;  /* 0x000000127a007c0c */ /* 0x000fe2000efc1270 */
[----:B------:R-:W5:Y:S02]  /*19550*/  LDCU UR14, c[0x0][0x398] ;  /* 0x00007300ff0e77ac */ /* 0x000f640008000800 */
[C---:B------:R-:W-:Y:S01]  /*19560*/  VIADD R51, R53.reuse, UR7 ;  /* 0x0000000735337c36 */ /* 0x040fe20008000000 */
[----:B-1----:R-:W-:Y:S01]  /*19570*/  PRMT R49, R42, 0x7632, R49 ;  /* 0x000076322a317816 */ /* 0x002fe20000000031 */
[----:B------:R-:W-:Y:S01]  /*19580*/  VIADD R0, R124, 0x47 ;  /* 0x000000477c007836 */ /* 0x000fe20000000000 */
[----:B------:R-:W1:Y:S01]  /*19590*/  LDCU UR18, c[0x0][0x398] ;  /* 0x00007300ff1277ac */ /* 0x000e620008000800 */
[----:B------:R-:W-:Y:S02]  /*195a0*/  IMAD.WIDE R36, R53, 0x2, R116 ;  /* 0x0000000235247825 */ /* 0x000fe400078e0274 */
[----:B------:R0:W-:Y:S01]  /*195b0*/  @P2 STG.E.U16 desc[UR16][R40.64], R49 ;  /* 0x0000003128002986 */ /* 0x0001e2000c101510 */
[----:B--2---:R-:W-:-:S02]  /*195c0*/  ISETP.GE.AND P0, PT, R0, UR8, PT ;  /* 0x0000000800007c0c */ /* 0x004fc4000bf06270 */
[----:B------:R-:W-:Y:S01]  /*195d0*/  ISETP.LT.AND P5, PT, R125, UR24, !P5 ;  /* 0x000000187d007c0c */ /* 0x000fe2000efa1270 */
[----:B------:R2:W-:Y:S01]  /*195e0*/  @P3 STG.E.U16 desc[UR16][R36.64], R50 ;  /* 0x0000003224003986 */ /* 0x0005e2000c101510 */
[C---:B0-----:R-:W-:Y:S01]  /*195f0*/  IMAD.WIDE R48, R51.reuse, 0x2, R2 ;  /* 0x0000000233307825 */ /* 0x041fe200078e0202 */
[----:B------:R-:W0:Y:S04]  /*19600*/  LDCU UR8, c[0x0][0x39c] ;  /* 0x00007380ff0877ac */ /* 0x000e280008000800 */
[----:B------:R0:W-:Y:S01]  /*19610*/  @P6 STG.E.U16 desc[UR16][R48.64], R43 ;  /* 0x0000002b30006986 */ /* 0x0001e2000c101510 */
[----:B------:R-:W-:Y:S01]  /*19620*/  ISETP.LT.AND P6, PT, R122, UR38, !P0 ;  /* 0x000000267a007c0c */ /* 0x000fe2000c7c1270 */
[----:B------:R-:W-:Y:S01]  /*19630*/  VIADD R53, R51, UR7 ;  /* 0x0000000733357c36 */ /* 0x000fe20008000000 */
[----:B------:R-:W1:Y:S01]  /*19640*/  LDCU UR24, c[0x0][0x398] ;  /* 0x00007300ff1877ac */ /* 0x000e620008000800 */
[----:B------:R-:W-:-:S02]  /*19650*/  VIADD R0, R124, 0x48 ;  /* 0x000000487c007836 */ /* 0x000fc40000000000 */
[----:B------:R-:W-:Y:S01]  /*19660*/  IMAD.WIDE R40, R51, 0x2, R116 ;  /* 0x0000000233287825 */ /* 0x000fe200078e0274 */
[----:B------:R-:W-:-:S03]  /*19670*/  PRMT R51, R43, 0x7632, R51 ;  /* 0x000076322b337816 */ /* 0x000fc60000000033 */
[----:B--2---:R-:W-:Y:S01]  /*19680*/  IMAD.WIDE R36, R53, 0x2, R2 ;  /* 0x0000000235247825 */ /* 0x004fe200078e0202 */
[----:B------:R-:W-:Y:S01]  /*19690*/  ISETP.GE.AND P4, PT, R0, UR10, PT ;  /* 0x0000000a00007c0c */ /* 0x000fe2000bf86270 */
[----:B------:R2:W-:Y:S01]  /*196a0*/  @P5 STG.E.U16 desc[UR16][R40.64], R39 ;  /* 0x0000002728005986 */ /* 0x0005e2000c101510 */
[----:B------:R-:W-:Y:S01]  /*196b0*/  ISETP.LT.AND P0, PT, R125, UR26, !P0 ;  /* 0x0000001a7d007c0c */ /* 0x000fe2000c701270 */
[----:B0-----:R-:W-:Y:S01]  /*196c0*/  VIADD R49, R53, UR7 ;  /* 0x0000000735317c36 */ /* 0x001fe20008000000 */
[----:B------:R-:W0:Y:S01]  /*196d0*/  LDCU UR10, c[0x0][0x39c] ;  /* 0x00007380ff0a77ac */ /* 0x000e220008000800 */
[----:B------:R1:W-:Y:S01]  /*196e0*/  @P6 STG.E.U16 desc[UR16][R36.64], R51 ;  /* 0x0000003324006986 */ /* 0x0003e2000c101510 */
[----:B------:R-:W-:Y:S02]  /*196f0*/  ISETP.LT.AND P6, PT, R122, UR28, !P4 ;  /* 0x0000001c7a007c0c */ /* 0x000fe4000e7c1270 */
[----:B------:R-:W-:Y:S01]  /*19700*/  ISETP.LT.AND P4, PT, R125, UR39, !P4 ;  /* 0x000000277d007c0c */ /* 0x000fe2000e781270 */
[----:B------:R-:W-:Y:S01]  /*19710*/  VIADD R0, R124, 0x49 ;  /* 0x000000497c007836 */ /* 0x000fe20000000000 */
[----:B------:R-:W0:Y:S01]  /*19720*/  LDCU UR26, c[0x0][0x398] ;  /* 0x00007300ff1a77ac */ /* 0x000e220008000800 */
[----:B------:R-:W-:-:S04]  /*19730*/  IMAD.WIDE R42, R53, 0x2, R116 ;  /* 0x00000002352a7825 */ /* 0x000fc800078e0274 */
[----:B--2---:R-:W-:Y:S01]  /*19740*/  IMAD.WIDE R40, R49, 0x2, R116 ;  /* 0x0000000231287825 */ /* 0x004fe200078e0274 */
[----:B-1----:R-:W-:Y:S01]  /*19750*/  PRMT R37, R39, 0x7632, R37 ;  /* 0x0000763227257816 */ /* 0x002fe20000000025 */
        /* <DEDUP_REMOVED lines=8> */
[----:B---3--:R-:W-:Y:S01]  /*197e0*/  ISETP.LT.AND P4, PT, R122, UR32, !P1 ;  /* 0x000000207a007c0c */ /* 0x008fe2000cf81270 */
[----:B------:R-:W-:Y:S01]  /*197f0*/  VIADD R49, R49, UR7 ;  /* 0x0000000731317c36 */ /* 0x000fe20008000000 */
[----:B------:R-:W-:Y:S01]  /*19800*/  ISETP.GE.AND P2, PT, R0, UR12, PT ;  /* 0x0000000c00007c0c */ /* 0x000fe2000bf46270 */
        /* <DEDUP_REMOVED lines=14> */
[----:B----4-:R-:W-:Y:S01]  /*198f0*/  ISETP.LT.AND P2, PT, R125, UR15, !P2 ;  /* 0x0000000f7d007c0c */ /* 0x010fe2000d741270 */
[----:B------:R-:W4:Y:S01]  /*19900*/  LDCU UR14, c[0x0][0x398] ;  /* 0x00007300ff0e77ac */ /* 0x000f220008000800 */
        /* <DEDUP_REMOVED lines=31> */
[----:B------:R-:W-:Y:S01]  /*19b00*/  PRMT R38, R30, 0x7632, R38 ;  /* 0x000076321e267816 */ /* 0x000fe20000000026 */
[----:B------:R-:W0:Y:S02]  /*19b10*/  LDCU UR30, c[0x0][0x398] ;  /* 0x00007300ff1e77ac */ /* 0x000e240008000800 */
[----:B------:R1:W-:Y:S01]  /*19b20*/  @P5 STG.E.U16 desc[UR16][R36.64], R30 ;  /* 0x0000001e24005986 */ /* 0x0003e2000c101510 */
[----:B------:R-:W-:Y:S01]  /*19b30*/  ISETP.LT.AND P5, PT, R122, UR18, !P0 ;  /* 0x000000127a007c0c */ /* 0x000fe2000c7a1270 */
[----:B------:R-:W-:Y:S01]  /*19b40*/  VIADD R41, R41, UR7 ;  /* 0x0000000729297c36 */ /* 0x000fe20008000000 */
[----:B------:R-:W-:Y:S01]  /*19b50*/  ISETP.GE.AND P4, PT, R0, UR12, PT ;  /* 0x0000000c00007c0c */ /* 0x000fe2000bf86270 */
[----:B------:R-:W0:Y:S01]  /*19b60*/  LDCU UR18, c[0x0][0x398] ;  /* 0x00007300ff1277ac */ /* 0x000e220008000800 */
[----:B------:R-:W-:-:S02]  /*19b70*/  ISETP.LT.AND P0, PT, R125, UR35, !P0 ;  /* 0x000000237d007c0c */ /* 0x000fc4000c701270 */
[----:B------:R-:W-:Y:S01]  /*19b80*/  ISETP.LT.AND P6, PT, R122, UR24, !P4 ;  /* 0x000000187a007c0c */ /* 0x000fe2000e7c1270 */
[----:B--2---:R-:W-:Y:S01]  /*19b90*/  IMAD.WIDE R32, R41, 0x2, R2 ;  /* 0x0000000229207825 */ /* 0x004fe200078e0202 */
[----:B-1----:R-:W-:-:S03]  /*19ba0*/  PRMT R37, R34, 0x7632, R37 ;  /* 0x0000763222257816 */ /* 0x002fc60000000025 */
[C---:B------:R-:W-:Y:S01]  /*19bb0*/  VIADD R39, R41.reuse, UR7 ;  /* 0x0000000729277c36 */ /* 0x040fe20008000000 */
[----:B------:R-:W1:Y:S01]  /*19bc0*/  LDCU UR12, c[0x0][0x398] ;  /* 0x00007300ff0c77ac */ /* 0x000e620008000800 */
[----:B------:R-:W-:Y:S02]  /*19bd0*/  VIADD R0, R124, 0x4f ;  /* 0x0000004f7c007836 */ /* 0x000fe40000000000 */
[----:B------:R-:W-:Y:S01]  /*19be0*/  IMAD.WIDE R28, R41, 0x2, R116 ;  /* 0x00000002291c7825 */ /* 0x000fe200078e0274 */
[----:B------:R2:W-:Y:S01]  /*19bf0*/  @P5 STG.E.U16 desc[UR16][R32.64], R37 ;  /* 0x0000002520005986 */ /* 0x0005e2000c101510 */
[----:B------:R-:W0:Y:S01]  /*19c00*/  LDCU UR24, c[0x0][0x398] ;  /* 0x00007300ff1877ac */ /* 0x000e220008000800 */
[----:B------:R-:W-:Y:S02]  /*19c10*/  ISETP.GE.AND P1, PT, R0, UR8, PT ;  /* 0x0000000800007c0c */ /* 0x000fe4000bf26270 */
[----:B------:R0:W-:Y:S01]  /*19c20*/  @P0 STG.E.U16 desc[UR16][R28.64], R38 ;  /* 0x000000261c000986 */ /* 0x0001e2000c101510 */
[----:B------:R-:W-:Y:S01]  /*19c30*/  ISETP.LT.AND P4, PT, R125, UR36, !P4 ;  /* 0x000000247d007c0c */ /* 0x000fe2000e781270 */
        /* <DEDUP_REMOVED lines=16> */
[----:B---3--:R-:W-:Y:S02]  /*19d40*/  ISETP.LT.AND P6, PT, R122, UR32, !P2 ;  /* 0x000000207a007c0c */ /* 0x008fe4000d7c1270 */
[----:B-----5:R-:W-:Y:S01]  /*19d50*/  ISETP.LT.AND P2, PT, R125, UR33, !P2 ;  /* 0x000000217d007c0c */ /* 0x020fe2000d741270 */
[----:B------:R-:W-:Y:S01]  /*19d60*/  VIADD R0, R124, 0x51 ;  /* 0x000000517c007836 */ /* 0x000fe20000000000 */
[----:B------:R-:W3:Y:S01]  /*19d70*/  LDCU UR28, c[0x0][0x398] ;  /* 0x00007300ff1c77ac */ /* 0x000ee20008000800 */
        /* <DEDUP_REMOVED lines=8> */
[----:B------:R-:W5:Y:S01]  /*19e00*/  LDCU UR10, c[0x0][0x39c] ;  /* 0x00007380ff0a77ac */ /* 0x000f620008000800 */
[----:B------:R-:W-:Y:S01]  /*19e10*/  @P6 STG.E.U16 desc[UR16][R30.64], R24 ;  /* 0x000000181e006986 */ /* 0x000fe2000c101510 */
[----:B------:R-:W0:Y:S03]  /*19e20*/  LDCU UR33, c[0x0][0x398] ;  /* 0x00007300ff2177ac */ /* 0x000e260008000800 */
[----:B------:R1:W-:Y:S01]  /*19e30*/  @P2 STG.E.U16 desc[UR16][R32.64], R20 ;  /* 0x0000001420002986 */ /* 0x0003e2000c101510 */
[----:B------:R-:W-:Y:S01]  /*19e40*/  ISETP.LT.AND P2, PT, R122, UR12, !P3 ;  /* 0x0000000c7a007c0c */ /* 0x000fe2000df41270 */
[----:B------:R-:W-:Y:S01]  /*19e50*/  VIADD R37, R37, UR7 ;  /* 0x0000000725257c36 */ /* 0x000fe20008000000 */
[----:B------:R-:W-:Y:S01]  /*19e60*/  ISETP.GE.AND P5, PT, R0, UR8, PT ;  /* 0x0000000800007c0c */ /* 0x000fe2000bfa6270 */
[----:B------:R-:W0:Y:S01]  /*19e70*/  LDCU UR12, c[0x0][0x398] ;  /* 0x00007300ff0c77ac */ /* 0x000e220008000800 */
[----:B----4-:R-:W-:-:S02]  /*19e80*/  ISETP.LT.AND P3, PT, R125, UR14, !P3 ;  /* 0x0000000e7d007c0c */ /* 0x010fc4000df61270 */
        /* <DEDUP_REMOVED lines=10> */
[----:B------:R-:W4:Y:S01]  /*19f30*/  LDCU UR14, c[0x0][0x398] ;  /* 0x00007300ff0e77ac */ /* 0x000f220008000800 */
        /* <DEDUP_REMOVED lines=14> */
[----:B-----5:R-:W-:Y:S01]  /*1a020*/  ISETP.GE.AND P4, PT, R0, UR10, PT ;  /* 0x0000000a00007c0c */ /* 0x020fe2000bf86270 */
        /* <DEDUP_REMOVED lines=12> */
[----:B-----5:R-:W-:Y:S01]  /*1a0f0*/  PRMT R31, R21, 0x7632, R31 ;  /* 0x00007632151f7816 */ /* 0x020fe2000000001f */
[----:B------:R-:W0:Y:S02]  /*1a100*/  LDCU UR24, c[0x0][0x398] ;  /* 0x00007300ff1877ac */ /* 0x000e240008000800 */
[----:B------:R-:W-:Y:S01]  /*1a110*/  IMAD.WIDE R20, R33, 0x2, R2 ;  /* 0x0000000221147825 */ /* 0x000fe200078e0202 */
[----:B------:R-:W-:Y:S01]  /*1a120*/  ISETP.GE.AND P1, PT, R0, UR8, PT ;  /* 0x0000000800007c0c */ /* 0x000fe2000bf26270 */
[----:B------:R5:W-:Y:S02]  /*1a130*/  @P0 STG.E.U16 desc[UR16][R24.64], R31 ;  /* 0x0000001f18000986 */ /* 0x000be4000c101510 */
[----:B------:R-:W-:Y:S01]  /*1a140*/  VIADD R0, R124, 0x56 ;  /* 0x000000567c007836 */ /* 0x000fe20000000000 */
[----:B------:R-:W0:Y:S01]  /*1a150*/  LDCU UR8, c[0x0][0x39c] ;  /* 0x00007380ff0877ac */ /* 0x000e220008000800 */
[----:B------:R-:W-:Y:S04]  /*1a160*/  @P6 STG.E.U16 desc[UR16][R20.64], R26 ;  /* 0x0000001a14006986 */ /* 0x000fe8000c101510 */
[----:B------:R1:W-:Y:S01]  /*1a170*/  @P4 STG.E.U16 desc[UR16][R28.64], R22 ;  /* 0x000000161c004986 */ /* 0x0003e2000c101510 */
[----:B------:R-:W-:-:S02]  /*1a180*/  ISETP.LT.AND P4, PT, R122, UR34, !P1 ;  /* 0x000000227a007c0c */ /* 0x000fc4000cf81270 */
[----:B--2---:R-:W-:Y:S01]  /*1a190*/  ISETP.GE.AND P2, PT, R0, UR4, PT ;  /* 0x0000000400007c0c */ /* 0x004fe2000bf46270 */
[----:B------:R-:W-:Y:S01]  /*1a1a0*/  VIADD R33, R33, UR7 ;  /* 0x0000000721217c36 */ /* 0x000fe20008000000 */
[----:B------:R-:W-:Y:S01]  /*1a1b0*/  ISETP.LT.AND P1, PT, R125, UR26, !P1 ;  /* 0x0000001a7d007c0c */ /* 0x000fe2000cf21270 */
[----:B------:R-:W-:Y:S01]  /*1a1c0*/  VIADD R0, R124, 0x57 ;  /* 0x000000577c007836 */ /* 0x000fe20000000000 */
[----:B---3--:R-:W-:Y:S01]  /*1a1d0*/  ISETP.LT.AND P6, PT, R122, UR28, !P2 ;  /* 0x0000001c7a007c0c */ /* 0x008fe2000d7c1270 */
[C---:B-----5:R-:W-:Y:S01]  /*1a1e0*/  IMAD.WIDE R24, R33.reuse, 0x2, R2 ;  /* 0x0000000221187825 */ /* 0x060fe200078e0202 */
[----:B------:R-:W-:Y:S01]  /*1a1f0*/  PRMT R30, R22, 0x7632, R30 ;  /* 0x00007632161e7816 */ /* 0x000fe2000000001e */
[----:B------:R-:W2:Y:S01]  /*1a200*/  LDCU UR4, c[0x0][0x39c] ;  /* 0x00007380ff0477ac */ /* 0x000ea20008000800 */
[----:B-1----:R-:W-:Y:S01]  /*1a210*/  PRMT R29, R26, 0x7632, R29 ;  /* 0x000076321a1d7816 */ /* 0x002fe2000000001d */
[C---:B------:R-:W-:Y:S02]  /*1a220*/  VIADD R31, R33.reuse, UR7 ;  /* 0x00000007211f7c36 */ /* 0x040fe40008000000 */
[----:B------:R-:W-:Y:S01]  /*1a230*/  IMAD.WIDE R20, R33, 0x2, R116 ;  /* 0x0000000221147825 */ /* 0x000fe200078e0274 */
[----:B------:R-:W-:Y:S01]  /*1a240*/  ISETP.GE.AND P3, PT, R0, UR10, PT ;  /* 0x0000000a00007c0c */ /* 0x000fe2000bf66270 */
[----:B------:R1:W-:Y:S01]  /*1a250*/  @P4 STG.E.U16 desc[UR16][R24.64], R29 ;  /* 0x0000001d18004986 */ /* 0x0003e2000c101510 */
[----:B------:R-:W-:Y:S01]  /*1a260*/  ISETP.LT.AND P2, PT, R125, UR32, !P2 ;  /* 0x000000207d007c0c */ /* 0x000fe2000d741270 */
[C---:B------:R-:W-:Y:S01]  /*1a270*/  VIADD R33, R31.reuse, UR7 ;  /* 0x000000071f217c36 */ /* 0x040fe20008000000 */
[----:B------:R-:W3:Y:S01]  /*1a280*/  LDCU UR10, c[0x0][0x39c] ;  /* 0x00007380ff0a77ac */ /* 0x000ee20008000800 */
[----:B------:R5:W-:Y:S01]  /*1a290*/  @P1 STG.E.U16 desc[UR16][R20.64], R30 ;  /* 0x0000001e14001986 */ /* 0x000be2000c101510 */
[----:B------:R-:W-:Y:S01]  /*1a2a0*/  VIADD R0, R124, 0x58 ;  /* 0x000000587c007836 */ /* 0x000fe20000000000 */
[----:B------:R-:W0:Y:S01]  /*1a2b0*/  LDCU UR26, c[0x0][0x398] ;  /* 0x00007300ff1a77ac */ /* 0x000e220008000800 */
[----:B------:R-:W2:Y:S01]  /*1a2c0*/  LDCU UR28, c[0x0][0x398] ;  /* 0x00007300ff1c77ac */ /* 0x000ea20008000800 */
[C---:B-1----:R-:W-:Y:S01]  /*1a2d0*/  IMAD.WIDE R28, R31.reuse, 0x2, R2 ;  /* 0x000000021f1c7825 */ /* 0x042fe200078e0202 */
[----:B------:R-:W1:Y:S04]  /*1a2e0*/  LDCU UR32, c[0x0][0x398] ;  /* 0x00007300ff2077ac */ /* 0x000e680008000800 */
[----:B------:R2:W-:Y:S01]  /*1a2f0*/  @P6 STG.E.U16 desc[UR16][R28.64], R27 ;  /* 0x0000001b1c006986 */ /* 0x0005e2000c101510 */
[----:B------:R-:W-:Y:S01]  /*1a300*/  ISETP.LT.AND P6, PT, R122, UR33, !P3 ;  /* 0x000000217a007c0c */ /* 0x000fe2000dfc1270 */
[----:B------:R-:W-:Y:S01]  /*1a310*/  IMAD.WIDE R24, R31, 0x2, R116 ;  /* 0x000000021f187825 */ /* 0x000fe200078e0274 */
[----:B------:R-:W-:Y:S01]  /*1a320*/  PRMT R31, R27, 0x7632, R31 ;  /* 0x000076321b1f7816 */ /* 0x000fe2000000001f */
[----:B------:R-:W1:Y:S02]  /*1a330*/  LDCU UR33, c[0x0][0x398] ;  /* 0x00007300ff2177ac */ /* 0x000e640008000800 */
[----:B-----5:R-:W-:Y:S01]  /*1a340*/  IMAD.WIDE R20, R33, 0x2, R2 ;  /* 0x0000000221147825 */ /* 0x020fe200078e0202 */
[----:B0-----:R-:W-:Y:S01]  /*1a350*/  ISETP.GE.AND P5, PT, R0, UR8, PT ;  /* 0x0000000800007c0c */ /* 0x001fe2000bfa6270 */
[----:B------:R0:W-:Y:S01]  /*1a360*/  @P2 STG.E.U16 desc[UR16][R24.64], R23 ;  /* 0x0000001718002986 */ /* 0x0001e2000c101510 */
[----:B------:R-:W5:Y:S01]  /*1a370*/  LDCU UR8, c[0x0][0x39c] ;  /* 0x00007380ff0877ac */ /* 0x000f620008000800 */
[----:B------:R-:W-:Y:S01]  /*1a380*/  ISETP.LT.AND P3, PT, R125, UR12, !P3 ;  /* 0x0000000c7d007c0c */ /* 0x000fe2000df61270 */
[----:B--2---:R-:W-:Y:S01]  /*1a390*/  VIADD R29, R33, UR7 ;  /* 0x00000007211d7c36 */ /* 0x004fe20008000000 */
[----:B------:R-:W2:Y:S02]  /*1a3a0*/  LDCU UR12, c[0x0][0x398] ;  /* 0x00007300ff0c77ac */ /* 0x000ea40008000800 */
[----:B------:R1:W-:Y:S01]  /*1a3b0*/  @P6 STG.E.U16 desc[UR16][R20.64], R31 ;  /* 0x0000001f14006986 */ /* 0x0003e2000c101510 */
[----:B----4-:R-:W-:-:S02]  /*1a3c0*/  ISETP.LT.AND P6, PT, R122, UR14, !P5 ;  /* 0x0000000e7a007c0c */ /* 0x010fc4000efc1270 */
[----:B------:R-:W-:Y:S01]  /*1a3d0*/  ISETP.LT.AND P5, PT, R125, UR15, !P5 ;  /* 0x0000000f7d007c0c */ /* 0x000fe2000efa1270 */
[----:B------:R-:W-:Y:S01]  /*1a3e0*/  VIADD R0, R124, 0x59 ;  /* 0x000000597c007836 */ /* 0x000fe20000000000 */
[----:B------:R-:W4:Y:S01]  /*1a3f0*/  LDCU UR14, c[0x0][0x398] ;  /* 0x00007300ff0e77ac */ /* 0x000f220008000800 */
[----:B------:R-:W-:-:S04]  /*1a400*/  IMAD.WIDE R26, R33, 0x2, R116 ;  /* 0x00000002211a7825 */ /* 0x000fc800078e0274 */
[----:B0-----:R-:W-:Y:S01]  /*1a410*/  IMAD.WIDE R24, R29, 0x2, R116 ;  /* 0x000000021d187825 */ /* 0x001fe200078e0274 */
[----:B-1----:R-:W-:Y:S01]  /*1a420*/  PRMT R21, R23, 0x7632, R21 ;  /* 0x0000763217157816 */ /* 0x002fe20000000015 */
        /* <DEDUP_REMOVED lines=10> */
[----:B-----5:R-:W-:Y:S01]  /*1a4d0*/  ISETP.GE.AND P4, PT, R0, UR8, PT ;  /* 0x0000000800007c0c */ /* 0x020fe2000bf86270 */
[----:B------:R-:W5:Y:S01]  /*1a4e0*/  LDCU UR20, c[0x0][0x398] ;  /* 0x00007300ff1477ac */ /* 0x000f620008000800 */
[----:B------:R-:W-:-:S02]  /*1a4f0*/  ISETP.LT.AND P0, PT, R125, UR22, !P0 ;  /* 0x000000167d007c0c */ /* 0x000fc4000c701270 */
[----:B------:R-:W-:Y:S01]  /*1a500*/  ISETP.LT.AND P6, PT, R122, UR18, !P4 ;  /* 0x000000127a007c0c */ /* 0x000fe2000e7c1270 */
[----:B-1----:R-:W-:Y:S01]  /*1a510*/  IMAD.WIDE R20, R29, 0x2, R2 ;  /* 0x000000021d147825 */ /* 0x002fe200078e0202 */
[----:B--2---:R-:W-:-:S03]  /*1a520*/  PRMT R25, R16, 0x7632, R25 ;  /* 0x0000763210197816 */ /* 0x004fc60000000019 */
[C---:B------:R-:W-:Y:S01]  /*1a530*/  VIADD R27, R29.reuse, UR7 ;  /* 0x000000071d1b7c36 */ /* 0x040fe20008000000 */
[----:B------:R-:W-:Y:S01]  /*1a540*/  PRMT R26, R12, 0x7632, R26 ;  /* 0x000076320c1a7816 */ /* 0x000fe2000000001a */
[----:B------:R-:W-:Y:S01]  /*1a550*/  VIADD R0, R124, 0x5b ;  /* 0x0000005b7c007836 */ /* 0x000fe20000000000 */
[----:B------:R-:W1:Y:S01]  /*1a560*/  LDCU UR8, c[0x0][0x39c] ;  /* 0x00007380ff0877ac */ /* 0x000e620008000800 */
[----:B------:R-:W-:Y:S01]  /*1a570*/  IMAD.WIDE R22, R29, 0x2, R116 ;  /* 0x000000021d167825 */ /* 0x000fe200078e0274 */
[----:B------:R2:W-:Y:S02]  /*1a580*/  @P5 STG.E.U16 desc[UR16][R20.64], R25 ;  /* 0x0000001914005986 */ /* 0x0005e4000c101510 */
[----:B0-----:R-:W-:Y:S01]  /*1a590*/  ISETP.GE.AND P1, PT, R0, UR4, PT ;  /* 0x0000000400007c0c */ /* 0x001fe2000bf26270 */
        /* <DEDUP_REMOVED lines=15> */
[----:B---3--:R-:W-:Y:S01]  /*1a690*/  ISETP.GE.AND P2, PT, R0, UR10, PT ;  /* 0x0000000a00007c0c */ /* 0x008fe2000bf46270 */
        /* <DEDUP_REMOVED lines=11> */
[----:B---3--:R-:W-:Y:S01]  /*1a750*/  PRMT R23, R13, 0x7632, R23 ;  /* 0x000076320d177816 */ /* 0x008fe20000000017 */
[----:B------:R-:W0:Y:S02]  /*1a760*/  LDCU UR28, c[0x0][0x398] ;  /* 0x00007300ff1c77ac */ /* 0x000e240008000800 */
[----:B------:R-:W-:Y:S01]  /*1a770*/  IMAD.WIDE R12, R25, 0x2, R2 ;  /* 0x00000002190c7825 */ /* 0x000fe200078e0202 */
[----:B--2---:R-:W-:Y:S01]  /*1a780*/  ISETP.GE.AND P3, PT, R0, UR4, PT ;  /* 0x0000000400007c0c */ /* 0x004fe2000bf66270 */
[----:B------:R2:W-:Y:S02]  /*1a790*/  @P1 STG.E.U16 desc[UR16][R16.64], R23 ;  /* 0x0000001710001986 */ /* 0x0005e4000c101510 */
[----:B------:R-:W-:Y:S01]  /*1a7a0*/  VIADD R0, R124, 0x5e ;  /* 0x0000005e7c007836 */ /* 0x000fe20000000000 */
[----:B------:R-:W3:Y:S01]  /*1a7b0*/  LDCU UR4, c[0x0][0x39c] ;  /* 0x00007380ff0477ac */ /* 0x000ee20008000800 */
[----:B------:R-:W-:Y:S01]  /*1a7c0*/  @P6 STG.E.U16 desc[UR16][R12.64], R18 ;  /* 0x000000120c006986 */ /* 0x000fe2000c101510 */
[----:B------:R-:W-:Y:S01]  /*1a7d0*/  PRMT R22, R14, 0x7632, R22 ;  /* 0x000076320e167816 */ /* 0x000fe20000000016 */
[----:B------:R-:W0:Y:S02]  /*1a7e0*/  LDCU UR32, c[0x0][0x398] ;  /* 0x00007300ff2077ac */ /* 0x000e240008000800 */
[----:B------:R1:W-:Y:S01]  /*1a7f0*/  @P2 STG.E.U16 desc[UR16][R20.64], R14 ;  /* 0x0000000e14002986 */ /* 0x0003e2000c101510 */
[----:B------:R-:W-:-:S02]  /*1a800*/  ISETP.LT.AND P2, PT, R122, UR33, !P3 ;  /* 0x000000217a007c0c */ /* 0x000fc4000df41270 */
[----:B------:R-:W-:Y:S01]  /*1a810*/  ISETP.GE.AND P5, PT, R0, UR8, PT ;  /* 0x0000000800007c0c */ /* 0x000fe2000bfa6270 */
[----:B------:R-:W-:Y:S01]  /*1a820*/  VIADD R25, R25, UR7 ;  /* 0x0000000719197c36 */ /* 0x000fe20008000000 */
[----:B------:R-:W-:Y:S01]  /*1a830*/  ISETP.LT.AND P3, PT, R125, UR12, !P3 ;  /* 0x0000000c7d007c0c */ /* 0x000fe2000df61270 */
[----:B------:R-:W-:Y:S01]  /*1a840*/  VIADD R0, R124, 0x5f ;  /* 0x0000005f7c007836 */ /* 0x000fe20000000000 */
[----:B----4-:R-:W-:Y:S01]  /*1a850*/  ISETP.LT.AND P6, PT, R122, UR14, !P5 ;  /* 0x0000000e7a007c0c */ /* 0x010fe2000efc1270 */
[C---:B--2---:R-:W-:Y:S01]  /*1a860*/  IMAD.WIDE R16, R25.reuse, 0x2, R2 ;  /* 0x0000000219107825 */ /* 0x044fe200078e0202 */
[----:B------:R-:W2:Y:S01]  /*1a870*/  LDCU UR8, c[0x0][0x39c] ;  /* 0x00007380ff0877ac */ /* 0x000ea20008000800 */
[----:B-1----:R-:W-:Y:S02]  /*1a880*/  PRMT R21, R18, 0x7632, R21 ;  /* 0x0000763212157816 */ /* 0x002fe40000000015 */
[C---:B------:R-:W-:Y:S02]  /*1a890*/  VIADD R23, R25.reuse, UR7 ;  /* 0x0000000719177c36 */ /* 0x040fe40008000000 */
[----:B------:R-:W-:Y:S01]  /*1a8a0*/  IMAD.WIDE R12, R25, 0x2, R116 ;  /* 0x00000002190c7825 */ /* 0x000fe200078e0274 */
[----:B---3--:R-:W-:Y:S01]  /*1a8b0*/  ISETP.GE.AND P0, PT, R0, UR4, PT ;  /* 0x0000000400007c0c */ /* 0x008fe2000bf06270 */
[----:B------:R1:W-:Y:S01]  /*1a8c0*/  @P2 STG.E.U16 desc[UR16][R16.64], R21 ;  /* 0x0000001510002986 */ /* 0x0003e2000c101510 */
[----:B------:R-:W-:Y:S01]  /*1a8d0*/  ISETP.LT.AND P5, PT, R125, UR15, !P5 ;  /* 0x0000000f7d007c0c */ /* 0x000fe2000efa1270 */
[C---:B------:R-:W-:Y:S01]  /*1a8e0*/  VIADD R25, R23.reuse, UR7 ;  /* 0x0000000717197c36 */ /* 0x040fe20008000000 */
[----:B------:R-:W3:Y:S01]  /*1a8f0*/  LDCU UR4, c[0x0][0x39c] ;  /* 0x00007380ff0477ac */ /* 0x000ee20008000800 */
[----:B------:R4:W-:Y:S01]  /*1a900*/  @P3 STG.E.U16 desc[UR16][R12.64], R22 ;  /* 0x000000160c003986 */ /* 0x0009e2000c101510 */
[----:B------:R-:W-:Y:S01]  /*1a910*/  VIADD R0, R124, 0x60 ;  /* 0x000000607c007836 */ /* 0x000fe20000000000 */
[----:B------:R-:W0:Y:S01]  /*1a920*/  LDCU UR12, c[0x0][0x398] ;  /* 0x00007300ff0c77ac */ /* 0x000e220008000800 */
[----:B------:R-:W0:Y:S01]  /*1a930*/  LDCU UR14, c[0x0][0x398] ;  /* 0x00007300ff0e77ac */ /* 0x000e220008000800 */
[C---:B-1----:R-:W-:Y:S01]  /*1a940*/  IMAD.WIDE R20, R23.reuse, 0x2, R2 ;  /* 0x0000000217147825 */ /* 0x042fe200078e0202 */
[----:B------:R-:W1:Y:S04]  /*1a950*/  LDCU UR15, c[0x0][0x398] ;  /* 0x00007300ff0f77ac */ /* 0x000e680008000800 */
[----:B------:R0:W-:Y:S01]  /*1a960*/  @P6 STG.E.U16 desc[UR16][R20.64], R19 ;  /* 0x0000001314006986 */ /* 0x0001e2000c101510 */
[----:B-----5:R-:W-:Y:S01]  /*1a970*/  ISETP.LT.AND P6, PT, R122, UR20, !P0 ;  /* 0x000000147a007c0c */ /* 0x020fe2000c7c1270 */
[----:B------:R-:W-:Y:S01]  /*1a980*/  IMAD.WIDE R16, R23, 0x2, R116 ;  /* 0x0000000217107825 */ /* 0x000fe200078e0274 */
[----:B------:R-:W-:Y:S01]  /*1a990*/  PRMT R23, R19, 0x7632, R23 ;  /* 0x0000763213177816 */ /* 0x000fe20000000017 */
[----:B------:R-:W5:Y:S02]  /*1a9a0*/  LDCU UR20, c[0x0][0x398] ;  /* 0x00007300ff1477ac */ /* 0x000f640008000800 */
[----:B----4-:R-:W-:Y:S01]  /*1a9b0*/  IMAD.WIDE R12, R25, 0x2, R2 ;  /* 0x00000002190c7825 */ /* 0x010fe200078e0202 */
[----:B------:R-:W-:Y:S01]  /*1a9c0*/  ISETP.GE.AND P4, PT, R0, UR10, PT ;  /* 0x0000000a00007c0c */ /* 0x000fe2000bf86270 */
[----:B------:R4:W-:Y:S01]  /*1a9d0*/  @P5 STG.E.U16 desc[UR16][R16.64], R15 ;  /* 0x0000000f10005986 */ /* 0x0009e2000c101510 */
[----:B------:R-:W-:Y:S01]  /*1a9e0*/  ISETP.LT.AND P0, PT, R125, UR18, !P0 ;  /* 0x000000127d007c0c */ /* 0x000fe2000c701270 */
[----:B------:R-:W-:Y:S01]  /*1a9f0*/  VIADD R0, R124, 0x61 ;  /* 0x000000617c007836 */ /* 0x000fe20000000000 */
[----:B------:R-:W1:Y:S03]  /*1aa00*/  LDCU UR10, c[0x0][0x39c] ;  /* 0x00007380ff0a77ac */ /* 0x000e660008000800 */
[----:B------:R2:W-:Y:S01]  /*1aa10*/  @P6 STG.E.U16 desc[UR16][R12.64], R23 ;  /* 0x000000170c006986 */ /* 0x0005e2000c101510 */
[----:B------:R-:W-:Y:S01]  /*1aa20*/  ISETP.LT.AND P6, PT, R122, UR22, !P4 ;  /* 0x000000167a007c0c */ /* 0x000fe2000e7c1270 */
[----:B0-----:R-:W-:Y:S01]  /*1aa30*/  VIADD R21, R25, UR7 ;  /* 0x0000000719157c36 */ /* 0x001fe20008000000 */
[----:B------:R-:W-:Y:S01]  /*1aa40*/  ISETP.LT.AND P4, PT, R125, UR24, !P4 ;  /* 0x000000187d007c0c */ /* 0x000fe2000e781270 */
[--C-:B------:R-:W-:Y:S01]  /*1aa50*/  IMAD.WIDE R18, R25, 0x2, R116.reuse ;  /* 0x0000000219127825 */ /* 0x100fe200078e0274 */
[----:B---3--:R-:W-:Y:S01]  /*1aa60*/  ISETP.GE.AND P1, PT, R0, UR4, PT ;  /* 0x0000000400007c0c */ /* 0x008fe2000bf26270 */
[----:B------:R-:W0:Y:S02]  /*1aa70*/  LDCU UR4, c[0x0][0x39c] ;  /* 0x00007380ff0477ac */ /* 0x000e240008000800 */
[----:B----4-:R-:W-:Y:S01]  /*1aa80*/  IMAD.WIDE R16, R21, 0x2, R116 ;  /* 0x0000000215107825 */ /* 0x010fe200078e0274 */
[----:B------:R-:W3:Y:S01]  /*1aa90*/  LDCU UR18, c[0x0][0x398] ;  /* 0x00007300ff1277ac */ /* 0x000ee20008000800 */
[----:B--2---:R-:W-:-:S02]  /*1aaa0*/  PRMT R13, R15, 0x7632, R13 ;  /* 0x000076320f0d7816 */ /* 0x004fc4000000000d */
[----:B------:R-:W-:Y:S01]  /*1aab0*/  IMAD.WIDE R14, R21, 0x2, R2 ;  /* 0x00000002150e7825 */ /* 0x000fe200078e0202 */
[----:B------:R-:W2:Y:S03]  /*1aac0*/  LDCU UR22, c[0x0][0x398] ;  /* 0x00007300ff1677ac */ /* 0x000ea60008000800 */
        /* <DEDUP_REMOVED lines=23> */
[----:B------:R-:W0:Y:S01]  /*1ac40*/  LDCU UR28, c[0x0][0x398] ;  /* 0x00007300ff1c77ac */ /* 0x000e220008000800 */
        /* <DEDUP_REMOVED lines=11> */
[C---:B------:R-:W-:Y:S01]  /*1ad00*/  ISETP.LT.AND P3, PT, R125.reuse, UR14, !P3 ;  /* 0x0000000e7d007c0c */ /* 0x040fe2000df61270 */
[----:B------:R-:W-:Y:S01]  /*1ad10*/  VIADD R0, R124, 0x65 ;  /* 0x000000657c007836 */ /* 0x000fe20000000000 */
[----:B------:R-:W2:Y:S01]  /*1ad20*/  LDCU UR10, c[0x0][0x39c] ;  /* 0x00007380ff0a77ac */ /* 0x000ea20008000800 */
[----:B------:R4:W-:Y:S01]  /*1ad30*/  @P6 STG.E.U16 desc[UR16][R14.64], R19 ;  /* 0x000000130e006986 */ /* 0x0009e2000c101510 */
[----:B------:R-:W-:Y:S02]  /*1ad40*/  ISETP.LT.AND P6, PT, R122, UR15, !P5 ;  /* 0x0000000f7a007c0c */ /* 0x000fe4000efc1270 */
[----:B---3--:R-:W-:Y:S01]  /*1ad50*/  ISETP.LT.AND P5, PT, R125, UR18, !P5 ;  /* 0x000000127d007c0c */ /* 0x008fe2000efa1270 */
[C---:B-1----:R-:W-:Y:S01]  /*1ad60*/  VIADD R17, R21.reuse, UR7 ;  /* 0x0000000715117c36 */ /* 0x042fe20008000000 */
[----:B------:R-:W-:Y:S01]  /*1ad70*/  ISETP.GE.AND P0, PT, R0, UR4, PT ;  /* 0x0000000400007c0c */ /* 0x000fe2000bf06270 */
[--C-:B------:R-:W-:Y:S01]  /*1ad80*/  IMAD.WIDE R8, R21, 0x2, R116.reuse ;  /* 0x0000000215087825 */ /* 0x100fe200078e0274 */
[----:B------:R-:W1:Y:S03]  /*1ad90*/  LDCU UR4, c[0x0][0x39c] ;  /* 0x00007380ff0477ac */ /* 0x000e660008000800 */
[----:B0-----:R-:W-:Y:S01]  /*1ada0*/  IMAD.WIDE R12, R17, 0x2, R116 ;  /* 0x00000002110c7825 */ /* 0x001fe200078e0274 */
[----:B------:R-:W0:Y:S01]  /*1adb0*/  LDCU UR14, c[0x0][0x398] ;  /* 0x00007300ff0e77ac */ /* 0x000e220008000800 */
[----:B----4-:R-:W-:-:S02]  /*1adc0*/  PRMT R15, R5, 0x7632, R15 ;  /* 0x00007632050f7816 */ /* 0x010fc4000000000f */
[C---:B------:R-:W-:Y:S01]  /*1add0*/  IMAD.WIDE R4, R17.reuse, 0x2, R2 ;  /* 0x0000000211047825 */ /* 0x040fe200078e0202 */
[----:B------:R-:W-:Y:S01]  /*1ade0*/  PRMT R14, R6, 0x7632, R14 ;  /* 0x00007632060e7816 */ /* 0x000fe2000000000e */
[----:B------:R-:W3:Y:S01]  /*1adf0*/  LDCU UR15, c[0x0][0x398] ;  /* 0x00007300ff0f77ac */ /* 0x000ee20008000800 */
[----:B------:R4:W-:Y:S01]  /*1ae00*/  @P3 STG.E.U16 desc[UR16][R8.64], R15 ;  /* 0x0000000f08003986 */ /* 0x0009e2000c101510 */
[----:B------:R-:W-:Y:S01]  /*1ae10*/  VIADD R0, R124, 0x66 ;  /* 0x000000667c007836 */ /* 0x000fe20000000000 */
[----:B------:R-:W0:Y:S02]  /*1ae20*/  LDCU UR18, c[0x0][0x398] ;  /* 0x00007300ff1277ac */ /* 0x000e240008000800 */
[----:B------:R-:W-:Y:S04]  /*1ae30*/  @P6 STG.E.U16 desc[UR16][R4.64], R10 ;  /* 0x0000000a04006986 */ /* 0x000fe8000c101510 */
[----:B------:R0:W-:Y:S01]  /*1ae40*/  @P5 STG.E.U16 desc[UR16][R12.64], R6 ;  /* 0x000000060c005986 */ /* 0x0001e2000c101510 */
[----:B-----5:R-:W-:Y:S01]  /*1ae50*/  ISETP.LT.AND P5, PT, R122, UR20, !P0 ;  /* 0x000000147a007c0c */ /* 0x020fe2000c7a1270 */
[----:B------:R-:W-:Y:S01]  /*1ae60*/  VIADD R17, R17, UR7 ;  /* 0x0000000711117c36 */ /* 0x000fe20008000000 */
[----:B------:R-:W-:Y:S01]  /*1ae70*/  ISETP.GE.AND P4, PT, R0, UR8, PT ;  /* 0x0000000800007c0c */ /* 0x000fe2000bf86270 */
[----:B------:R-:W-:Y:S01]  /*1ae80*/  VIADD R0, R124, 0x67 ;  /* 0x000000677c007836 */ /* 0x000fe20000000000 */
[----:B--2---:R-:W-:Y:S01]  /*1ae90*/  ISETP.LT.AND P0, PT, R125, UR22, !P0 ;  /* 0x000000167d007c0c */ /* 0x004fe2000c701270 */
[C---:B----4-:R-:W-:Y:S01]  /*1aea0*/  IMAD.WIDE R8, R17.reuse, 0x2, R2 ;  /* 0x0000000211087825 */ /* 0x050fe200078e0202 */
[----:B------:R-:W-:Y:S01]  /*1aeb0*/  ISETP.LT.AND P6, PT, R122, UR24, !P4 ;  /* 0x000000187a007c0c */ /* 0x000fe2000e7c1270 */
[----:B------:R-:W2:Y:S01]  /*1aec0*/  LDCU UR8, c[0x0][0x39c] ;  /* 0x00007380ff0877ac */ /* 0x000ea20008000800 */
[----:B-1----:R-:W-:Y:S01]  /*1aed0*/  ISETP.GE.AND P1, PT, R0, UR4, PT ;  /* 0x0000000400007c0c */ /* 0x002fe2000bf26270 */
[C---:B------:R-:W-:Y:S01]  /*1aee0*/  VIADD R15, R17.reuse, UR7 ;  /* 0x00000007110f7c36 */ /* 0x040fe20008000000 */
[----:B0-----:R-:W-:Y:S01]  /*1aef0*/  PRMT R13, R10, 0x7632, R13 ;  /* 0x000076320a0d7816 */ /* 0x001fe2000000000d */
[----:B------:R-:W0:Y:S01]  /*1af00*/  LDCU UR4, c[0x0][0x39c] ;  /* 0x00007380ff0477ac */ /* 0x000e220008000800 */
[----:B------:R-:W-:-:S03]  /*1af10*/  IMAD.WIDE R4, R17, 0x2, R116 ;  /* 0x0000000211047825 */ /* 0x000fc600078e0274 */
[----:B------:R1:W-:Y:S01]  /*1af20*/  @P5 STG.E.U16 desc[UR16][R8.64], R13 ;  /* 0x0000000d08005986 */ /* 0x0003e2000c101510 */
[----:B------:R-:W-:Y:S01]  /*1af30*/  VIADD R0, R124, 0x68 ;  /* 0x000000687c007836 */ /* 0x000fe20000000000 */
[----:B------:R-:W-:Y:S01]  /*1af40*/  ISETP.LT.AND P4, PT, R125, UR26, !P4 ;  /* 0x0000001a7d007c0c */ /* 0x000fe2000e781270 */
[C---:B------:R-:W-:Y:S01]  /*1af50*/  VIADD R17, R15.reuse, UR7 ;  /* 0x000000070f117c36 */ /* 0x040fe20008000000 */
[----:B------:R4:W-:Y:S01]  /*1af60*/  @P0 STG.E.U16 desc[UR16][R4.64], R14 ;  /* 0x0000000e04000986 */ /* 0x0009e2000c101510 */
[----:B------:R-:W5:Y:S01]  /*1af70*/  LDCU UR20, c[0x0][0x398] ;  /* 0x00007300ff1477ac */ /* 0x000f620008000800 */
[----:B------:R-:W0:Y:S01]  /*1af80*/  LDCU UR22, c[0x0][0x398] ;  /* 0x00007300ff1677ac */ /* 0x000e220008000800 */
[C---:B-1----:R-:W-:Y:S01]  /*1af90*/  IMAD.WIDE R12, R15.reuse, 0x2, R2 ;  /* 0x000000020f0c7825 */ /* 0x042fe200078e0202 */
[----:B------:R-:W-:Y:S01]  /*1afa0*/  ISETP.GE.AND P2, PT, R0, UR10, PT ;  /* 0x0000000a00007c0c */ /* 0x000fe2000bf46270 */
[----:B------:R-:W1:Y:S03]  /*1afb0*/  LDCU UR10, c[0x0][0x39c] ;  /* 0x00007380ff0a77ac */ /* 0x000e660008000800 */
[----:B------:R1:W-:Y:S01]  /*1afc0*/  @P6 STG.E.U16 desc[UR16][R12.64], R11 ;  /* 0x0000000b0c006986 */ /* 0x0003e2000c101510 */
[----:B------:R-:W-:Y:S01]  /*1afd0*/  ISETP.LT.AND P6, PT, R122, UR28, !P1 ;  /* 0x0000001c7a007c0c */ /* 0x000fe2000cfc1270 */
[----:B------:R-:W-:Y:S01]  /*1afe0*/  VIADD R0, R124, 0x69 ;  /* 0x000000697c007836 */ /* 0x000fe20000000000 */
[----:B------:R-:W2:Y:S01]  /*1aff0*/  LDCU UR24, c[0x0][0x398] ;  /* 0x00007300ff1877ac */ /* 0x000ea20008000800 */
[----:B------:R-:W-:Y:S01]  /*1b000*/  IMAD.WIDE R8, R15, 0x2, R116 ;  /* 0x000000020f087825 */ /* 0x000fe200078e0274 */
[----:B------:R-:W-:Y:S01]  /*1b010*/  PRMT R15, R11, 0x7632, R15 ;  /* 0x000076320b0f7816 */ /* 0x000fe2000000000f */
[----:B------:R-:W5:Y:S02]  /*1b020*/  LDCU UR26, c[0x0][0x398] ;  /* 0x00007300ff1a77ac */ /* 0x000f640008000800 */
[----:B----4-:R-:W-:Y:S01]  /*1b030*/  IMAD.WIDE R4, R17, 0x2, R2 ;  /* 0x0000000211047825 */ /* 0x010fe200078e0202 */
[----:B0-----:R-:W-:Y:S01]  /*1b040*/  ISETP.GE.AND P3, PT, R0, UR4, PT ;  /* 0x0000000400007c0c */ /* 0x001fe2000bf66270 */
[----:B------:R0:W-:Y:S01]  /*1b050*/  @P4 STG.E.U16 desc[UR16][R8.64], R7 ;  /* 0x0000000708004986 */ /* 0x0001e2000c101510 */
[----:B------:R-:W4:Y:S01]  /*1b060*/  LDCU UR4, c[0x0][0x39c] ;  /* 0x00007380ff0477ac */ /* 0x000f220008000800 */
[----:B------:R-:W-:-:S02]  /*1b070*/  ISETP.LT.AND P1, PT, R125, UR12, !P1 ;  /* 0x0000000c7d007c0c */ /* 0x000fc4000cf21270 */
[----:B------:R5:W-:Y:S01]  /*1b080*/  @P6 STG.E.U16 desc[UR16][R4.64], R15 ;  /* 0x0000000f04006986 */ /* 0x000be2000c101510 */
[----:B------:R-:W-:Y:S01]  /*1b090*/  ISETP.LT.AND P6, PT, R122, UR14, !P2 ;  /* 0x0000000e7a007c0c */ /* 0x000fe2000d7c1270 */
[----:B------:R-:W-:Y:S01]  /*1b0a0*/  VIADD R0, R124, 0x6a ;  /* 0x0000006a7c007836 */ /* 0x000fe20000000000 */
[----:B---3--:R-:W-:Y:S01]  /*1b0b0*/  ISETP.LT.AND P2, PT, R125, UR15, !P2 ;  /* 0x0000000f7d007c0c */ /* 0x008fe2000d741270 */
[C---:B-1----:R-:W-:Y:S01]  /*1b0c0*/  VIADD R13, R17.reuse, UR7 ;  /* 0x00000007110d7c36 */ /* 0x042fe20008000000 */
[----:B------:R-:W1:Y:S01]  /*1b0d0*/  LDCU UR12, c[0x0][0x398] ;  /* 0x00007300ff0c77ac */ /* 0x000e620008000800 */
[--C-:B------:R-:W-:Y:S01]  /*1b0e0*/  IMAD.WIDE R10, R17, 0x2, R116.reuse ;  /* 0x00000002110a7825 */ /* 0x100fe200078e0274 */
[----:B--2---:R-:W-:Y:S01]  /*1b0f0*/  ISETP.GE.AND P5, PT, R0, UR8, PT ;  /* 0x0000000800007c0c */ /* 0x004fe2000bfa6270 */
[----:B------:R-:W2:Y:S02]  /*1b100*/  LDCU UR8, c[0x0][0x39c] ;  /* 0x00007380ff0877ac */ /* 0x000ea40008000800 */
[----:B0-----:R-:W-:Y:S01]  /*1b110*/  IMAD.WIDE R8, R13, 0x2, R116 ;  /* 0x000000020d087825 */ /* 0x001fe200078e0274 */
[----:B-----5:R-:W-:Y:S01]  /*1b120*/  PRMT R5, R7, 0x7632, R5 ;  /* 0x0000763207057816 */ /* 0x020fe20000000005 */
[----:B------:R-:W0:Y:S02]  /*1b130*/  LDCU UR14, c[0x0][0x398] ;  /* 0x00007300ff0e77ac */ /* 0x000e240008000800 */
[C---:B------:R-:W-:Y:S01]  /*1b140*/  IMAD.WIDE R6, R13.reuse, 0x2, R2 ;  /* 0x000000020d067825 */ /* 0x040fe200078e0202 */
[----:B------:R-:W3:Y:S03]  /*1b150*/  LDCU UR15, c[0x0][0x398] ;  /* 0x00007300ff0f77ac */ /* 0x000ee60008000800 */
[----:B------:R-:W-:Y:S01]  /*1b160*/  VIADD R0, R124, 0x6b ;  /* 0x0000006b7c007836 */ /* 0x000fe20000000000 */
[----:B------:R5:W-:Y:S04]  /*1b170*/  @P1 STG.E.U16 desc[UR16][R10.64], R5 ;  /* 0x000000050a001986 */ /* 0x000be8000c101510 */
[----:B------:R-:W-:Y:S01]  /*1b180*/  @P6 STG.E.U16 desc[UR16][R6.64], R44 ;  /* 0x0000002c06006986 */ /* 0x000fe2000c101510 */
[----:B----4-:R-:W-:Y:S01]  /*1b190*/  ISETP.GE.AND P0, PT, R0, UR4, PT ;  /* 0x0000000400007c0c */ /* 0x010fe2000bf06270 */
[----:B------:R-:W4:Y:S02]  /*1b1a0*/  LDCU UR4, c[0x0][0x39c] ;  /* 0x00007380ff0477ac */ /* 0x000f240008000800 */
[----:B------:R0:W-:Y:S01]  /*1b1b0*/  @P2 STG.E.U16 desc[UR16][R8.64], R104 ;  /* 0x0000006808002986 */ /* 0x0001e2000c101510 */
[----:B------:R-:W-:Y:S01]  /*1b1c0*/  ISETP.LT.AND P2, PT, R122, UR18, !P3 ;  /* 0x000000127a007c0c */ /* 0x000fe2000df41270 */
[----:B------:R-:W-:Y:S01]  /*1b1d0*/  VIADD R13, R13, UR7 ;  /* 0x000000070d0d7c36 */ /* 0x000fe20008000000 */
[----:B------:R-:W-:-:S02]  /*1b1e0*/  ISETP.LT.AND P3, PT, R125, UR20, !P3 ;  /* 0x000000147d007c0c */ /* 0x000fc4000df61270 */
[----:B------:R-:W-:Y:S01]  /*1b1f0*/  ISETP.LT.AND P6, PT, R122, UR22, !P5 ;  /* 0x000000167a007c0c */ /* 0x000fe2000efc1270 */
[----:B------:R-:W-:Y:S01]  /*1b200*/  VIADD R0, R124, 0x6c ;  /* 0x0000006c7c007836 */ /* 0x000fe20000000000 */
[----:B-----5:R-:W-:Y:S01]  /*1b210*/  PRMT R10, R104, 0x7632, R10 ;  /* 0x00007632680a7816 */ /* 0x020fe2000000000a */
[C---:B------:R-:W-:Y:S01]  /*1b220*/  IMAD.WIDE R4, R13.reuse, 0x2, R2 ;  /* 0x000000020d047825 */ /* 0x040fe200078e0202 */
[----:B------:R-:W5:Y:S01]  /*1b230*/  LDCU UR18, c[0x0][0x398] ;  /* 0x00007300ff1277ac */ /* 0x000f620008000800 */
[----:B0-----:R-:W-:Y:S02]  /*1b240*/  PRMT R9, R44, 0x7632, R9 ;  /* 0x000076322c097816 */ /* 0x001fe40000000009 */
[C---:B------:R-:W-:Y:S01]  /*1b250*/  VIADD R11, R13.reuse, UR7 ;  /* 0x000000070d0b7c36 */ /* 0x040fe20008000000 */
[----:B------:R-:W-:Y:S01]  /*1b260*/  ISETP.GE.AND P4, PT, R0, UR10, PT ;  /* 0x0000000a00007c0c */ /* 0x000fe2000bf86270 */
[----:B------:R-:W-:Y:S01]  /*1b270*/  IMAD.WIDE R6, R13, 0x2, R116 ;  /* 0x000000020d067825 */ /* 0x000fe200078e0274 */
[----:B------:R-:W-:Y:S01]  /*1b280*/  ISETP.LT.AND P5, PT, R125, UR24, !P5 ;  /* 0x000000187d007c0c */ /* 0x000fe2000efa1270 */
[----:B------:R0:W-:Y:S01]  /*1b290*/  @P2 STG.E.U16 desc[UR16][R4.64], R9 ;  /* 0x0000000904002986 */ /* 0x0001e2000c101510 */
[----:B------:R-:W1:Y:S01]  /*1b2a0*/  LDCU UR10, c[0x0][0x39c] ;  /* 0x00007380ff0a77ac */ /* 0x000e620008000800 */
[----:B------:R-:W-:-:S02]  /*1b2b0*/  VIADD R0, R124, 0x6d ;  /* 0x0000006d7c007836 */ /* 0x000fc40000000000 */
[----:B------:R1:W-:Y:S01]  /*1b2c0*/  @P3 STG.E.U16 desc[UR16][R6.64], R10 ;  /* 0x0000000a06003986 */ /* 0x0003e2000c101510 */
[C---:B------:R-:W-:Y:S01]  /*1b2d0*/  VIADD R13, R11.reuse, UR7 ;  /* 0x000000070b0d7c36 */ /* 0x040fe20008000000 */
[----:B------:R-:W1:Y:S01]  /*1b2e0*/  LDCU UR20, c[0x0][0x398] ;  /* 0x00007300ff1477ac */ /* 0x000e620008000800 */
[----:B----4-:R-:W-:Y:S01]  /*1b2f0*/  ISETP.GE.AND P1, PT, R0, UR4, PT ;  /* 0x0000000400007c0c */ /* 0x010fe2000bf26270 */
[----:B------:R-:W4:Y:S01]  /*1b300*/  LDCU UR4, c[0x0][0x39c] ;  /* 0x00007380ff0477ac */ /* 0x000f220008000800 */
[C---:B0-----:R-:W-:Y:S01]  /*1b310*/  IMAD.WIDE R8, R11.reuse, 0x2, R2 ;  /* 0x000000020b087825 */ /* 0x041fe200078e0202 */
[----:B------:R-:W0:Y:S04]  /*1b320*/  LDCU UR22, c[0x0][0x398] ;  /* 0x00007300ff1677ac */ /* 0x000e280008000800 */
[----:B------:R2:W-:Y:S01]  /*1b330*/  @P6 STG.E.U16 desc[UR16][R8.64], R45 ;  /* 0x0000002d08006986 */ /* 0x0005e2000c101510 */
[----:B------:R-:W-:Y:S01]  /*1b340*/  ISETP.LT.AND P6, PT, R122, UR26, !P0 ;  /* 0x0000001a7a007c0c */ /* 0x000fe2000c7c1270 */
[----:B------:R-:W-:Y:S01]  /*1b350*/  VIADD R0, R124, 0x6e ;  /* 0x0000006e7c007836 */ /* 0x000fe20000000000 */
[----:B------:R-:W0:Y:S01]  /*1b360*/  LDCU UR24, c[0x0][0x398] ;  /* 0x00007300ff1877ac */ /* 0x000e220008000800 */
[----:B------:R-:W-:-:S04]  /*1b370*/  IMAD.WIDE R4, R11, 0x2, R116 ;  /* 0x000000020b047825 */ /* 0x000fc800078e0274 */
[----:B-1----:R-:W-:Y:S01]  /*1b380*/  IMAD.WIDE R6, R13, 0x2, R2 ;  /* 0x000000020d067825 */ /* 0x002fe200078e0202 */
[----:B--2---:R-:W-:Y:S01]  /*1b390*/  PRMT R9, R45, 0x7632, R9 ;  /* 0x000076322d097816 */ /* 0x004fe20000000009 */
[----:B------:R1:W-:Y:S01]  /*1b3a0*/  @P5 STG.E.U16 desc[UR16][R4.64], R105 ;  /* 0x0000006904005986 */ /* 0x0003e2000c101510 */
[----:B------:R-:W-:Y:S01]  /*1b3b0*/  ISETP.GE.AND P2, PT, R0, UR8, PT ;  /* 0x0000000800007c0c */ /* 0x000fe2000bf46270 */
[----:B------:R-:W-:Y:S01]  /*1b3c0*/  VIADD R0, R124, 0x6f ;  /* 0x0000006f7c007836 */ /* 0x000fe20000000000 */
[----:B------:R-:W-:Y:S01]  /*1b3d0*/  ISETP.LT.AND P0, PT, R125, UR12, !P0 ;  /* 0x0000000c7d007c0c */ /* 0x000fe2000c701270 */
[----:B------:R2:W-:Y:S01]  /*1b3e0*/  @P6 STG.E.U16 desc[UR16][R6.64], R9 ;  /* 0x0000000906006986 */ /* 0x0005e2000c101510 */
[----:B------:R-:W-:Y:S01]  /*1b3f0*/  ISETP.LT.AND P6, PT, R122, UR14, !P4 ;  /* 0x0000000e7a007c0c */ /* 0x000fe2000e7c1270 */
[----:B------:R-:W-:Y:S01]  /*1b400*/  VIADD R15, R13, UR7 ;  /* 0x000000070d0f7c36 */ /* 0x000fe20008000000 */
[----:B---3--:R-:W-:Y:S01]  /*1b410*/  ISETP.LT.AND P4, PT, R125, UR15, !P4 ;  /* 0x0000000f7d007c0c */ /* 0x008fe2000e781270 */
[----:B------:R-:W3:Y:S01]  /*1b420*/  LDCU UR8, c[0x0][0x39c] ;  /* 0x00007380ff0877ac */ /* 0x000ee20008000800 */
[----:B----4-:R-:W-:Y:S01]  /*1b430*/  ISETP.GE.AND P3, PT, R0, UR4, PT ;  /* 0x0000000400007c0c */ /* 0x010fe2000bf66270 */
[----:B------:R-:W4:Y:S01]  /*1b440*/  LDCU UR4, c[0x0][0x39c] ;  /* 0x00007380ff0477ac */ /* 0x000f220008000800 */
[----:B------:R-:W-:-:S02]  /*1b450*/  VIADD R0, R124, 0x70 ;  /* 0x000000707c007836 */ /* 0x000fc40000000000 */
[----:B-1----:R-:W-:Y:S01]  /*1b460*/  IMAD.WIDE R4, R15, 0x2, R2 ;  /* 0x000000020f047825 */ /* 0x002fe200078e0202 */
[----:B--2---:R-:W-:Y:S01]  /*1b470*/  PRMT R7, R105, 0x7632, R7 ;  /* 0x0000763269077816 */ /* 0x004fe20000000007 */
[----:B------:R-:W1:Y:S02]  /*1b480*/  LDCU UR12, c[0x0][0x398] ;  /* 0x00007300ff0c77ac */ /* 0x000e640008000800 */
[--C-:B------:R-:W-:Y:S01]  /*1b490*/  IMAD.WIDE R8, R13, 0x2, R116.reuse ;  /* 0x000000020d087825 */ /* 0x100fe200078e0274 */
[----:B------:R-:W2:Y:S03]  /*1b4a0*/  LDCU UR14, c[0x0][0x398] ;  /* 0x00007300ff0e77ac */ /* 0x000ea60008000800 */
[----:B------:R-:W-:Y:S01]  /*1b4b0*/  IMAD.WIDE R10, R15, 0x2, R116 ;  /* 0x000000020f0a7825 */ /* 0x000fe200078e0274 */
[----:B------:R0:W-:Y:S01]  /*1b4c0*/  @P0 STG.E.U16 desc[UR16][R8.64], R7 ;  /* 0x0000000708000986 */ /* 0x0001e2000c101510 */
[----:B------:R-:W-:Y:S01]  /*1b4d0*/  ISETP.GE.AND P5, PT, R0, UR10, PT ;  /* 0x0000000a00007c0c */ /* 0x000fe2000bfa6270 */
[----:B------:R-:W1:Y:S02]  /*1b4e0*/  LDCU UR10, c[0x0][0x398] ;  /* 0x00007300ff0a77ac */ /* 0x000e640008000800 */
[----:B------:R-:W-:Y:S01]  /*1b4f0*/  @P6 STG.E.U16 desc[UR16][R4.64], R46 ;  /* 0x0000002e04006986 */ /* 0x000fe2000c101510 */
[----:B------:R-:W1:Y:S03]  /*1b500*/  LDCU UR15, c[0x0][0x398] ;  /* 0x00007300ff0f77ac */ /* 0x000e660008000800 */
[----:B------:R2:W-:Y:S01]  /*1b510*/  @P4 STG.E.U16 desc[UR16][R10.64], R106 ;  /* 0x0000006a0a004986 */ /* 0x0005e2000c101510 */
[----:B-----5:R-:W-:Y:S01]  /*1b520*/  ISETP.LT.AND P4, PT, R122, UR18, !P1 ;  /* 0x000000127a007c0c */ /* 0x020fe2000cf81270 */
[----:B------:R-:W-:Y:S01]  /*1b530*/  VIADD R0, R124, 0x71 ;  /* 0x000000717c007836 */ /* 0x000fe20000000000 */
[----:B------:R-:W-:Y:S01]  /*1b540*/  ISETP.LT.AND P1, PT, R125, UR20, !P1 ;  /* 0x000000147d007c0c */ /* 0x000fe2000cf21270 */
[----:B------:R-:W-:Y:S01]  /*1b550*/  VIADD R15, R15, UR7 ;  /* 0x000000070f0f7c36 */ /* 0x000fe20008000000 */
[----:B0-----:R-:W-:Y:S01]  /*1b560*/  PRMT R9, R46, 0x7632, R9 ;  /* 0x000076322e097816 */ /* 0x001fe20000000009 */
[----:B------:R-:W0:Y:S01]  /*1b570*/  LDCU UR18, c[0x0][0x398] ;  /* 0x00007300ff1277ac */ /* 0x000e220008000800 */
[----:B----4-:R-:W-:Y:S01]  /*1b580*/  ISETP.GE.AND P0, PT, R0, UR4, PT ;  /* 0x0000000400007c0c */ /* 0x010fe2000bf06270 */
[C---:B------:R-:W-:Y:S01]  /*1b590*/  IMAD.WIDE R6, R15.reuse, 0x2, R2 ;  /* 0x000000020f067825 */ /* 0x040fe200078e0202 */
[----:B------:R-:W4:Y:S03]  /*1b5a0*/  LDCU UR4, c[0x0][0x39c] ;  /* 0x00007380ff0477ac */ /* 0x000f260008000800 */
[----:B------:R-:W-:Y:S01]  /*1b5b0*/  VIADD R0, R124, 0x72 ;  /* 0x000000727c007836 */ /* 0x000fe20000000000 */
[----:B--2---:R-:W-:Y:S01]  /*1b5c0*/  PRMT R11, R106, 0x7632, R11 ;  /* 0x000076326a0b7816 */ /* 0x004fe2000000000b */
[C---:B------:R-:W-:Y:S01]  /*1b5d0*/  IMAD.WIDE R4, R15.reuse, 0x2, R116 ;  /* 0x000000020f047825 */ /* 0x040fe200078e0274 */
[----:B------:R-:W-:Y:S01]  /*1b5e0*/  ISETP.LT.AND P6, PT, R122, UR22, !P2 ;  /* 0x000000167a007c0c */ /* 0x000fe2000d7c1270 */
[----:B------:R2:W-:Y:S01]  /*1b5f0*/  @P4 STG.E.U16 desc[UR16][R6.64], R9 ;  /* 0x0000000906004986 */ /* 0x0005e2000c101510 */
[----:B---3--:R-:W-:Y:S01]  /*1b600*/  ISETP.GE.AND P4, PT, R0, UR8, PT ;  /* 0x0000000800007c0c */ /* 0x008fe2000bf86270 */
[----:B------:R-:W3:Y:S01]  /*1b610*/  LDCU UR8, c[0x0][0x39c] ;  /* 0x00007380ff0877ac */ /* 0x000ee20008000800 */
[----:B------:R-:W-:Y:S01]  /*1b620*/  VIADD R15, R15, UR7 ;  /* 0x000000070f0f7c36 */ /* 0x000fe20008000000 */
[----:B------:R5:W-:Y:S01]  /*1b630*/  @P1 STG.E.U16 desc[UR16][R4.64], R11 ;  /* 0x0000000b04001986 */ /* 0x000be2000c101510 */
[----:B------:R-:W-:-:S02]  /*1b640*/  ISETP.LT.AND P2, PT, R125, UR24, !P2 ;  /* 0x000000187d007c0c */ /* 0x000fc4000d741270 */
[----:B-1----:R-:W-:Y:S01]  /*1b650*/  ISETP.LT.AND P1, PT, R122, UR10, !P3 ;  /* 0x0000000a7a007c0c */ /* 0x002fe2000df21270 */
[----:B------:R-:W1:Y:S01]  /*1b660*/  LDCU UR10, c[0x0][0x398] ;  /* 0x00007300ff0a77ac */ /* 0x000e620008000800 */
[----:B------:R-:W-:Y:S01]  /*1b670*/  ISETP.LT.AND P3, PT, R125, UR12, !P3 ;  /* 0x0000000c7d007c0c */ /* 0x000fe2000df61270 */
[C---:B------:R-:W-:Y:S02]  /*1b680*/  VIADD R13, R15.reuse, UR7 ;  /* 0x000000070f0d7c36 */ /* 0x040fe40008000000 */
[----:B--2---:R-:W-:Y:S01]  /*1b690*/  IMAD.WIDE R8, R15, 0x2, R2 ;  /* 0x000000020f087825 */ /* 0x004fe200078e0202 */
[----:B------:R-:W-:Y:S01]  /*1b6a0*/  PRMT R12, R47, 0x7632, R12 ;  /* 0x000076322f0c7816 */ /* 0x000fe2000000000c */
[----:B------:R-:W2:Y:S02]  /*1b6b0*/  LDCU UR12, c[0x0][0x398] ;  /* 0x00007300ff0c77ac */ /* 0x000ea40008000800 */
[----:B------:R-:W-:Y:S01]  /*1b6c0*/  VIADD R0, R124, 0x73 ;  /* 0x000000737c007836 */ /* 0x000fe20000000000 */
[----:B------:R0:W-:Y:S01]  /*1b6d0*/  @P6 STG.E.U16 desc[UR16][R8.64], R47 ;  /* 0x0000002f08006986 */ /* 0x0001e2000c101510 */
[----:B-----5:R-:W-:-:S04]  /*1b6e0*/  IMAD.WIDE R4, R15, 0x2, R116 ;  /* 0x000000020f047825 */ /* 0x020fc800078e0274 */
[C---:B------:R-:W-:Y:S01]  /*1b6f0*/  IMAD.WIDE R6, R13.reuse, 0x2, R2 ;  /* 0x000000020d067825 */ /* 0x040fe200078e0202 */
[----:B----4-:R-:W-:Y:S01]  /*1b700*/  ISETP.GE.AND P6, PT, R0, UR4, PT ;  /* 0x0000000400007c0c */ /* 0x010fe2000bfc6270 */
[----:B------:R-:W4:Y:S02]  /*1b710*/  LDCU UR4, c[0x0][0x398] ;  /* 0x00007300ff0477ac */ /* 0x000f240008000800 */
[----:B------:R-:W-:Y:S01]  /*1b720*/  IMAD.WIDE R10, R13, 0x2, R116 ;  /* 0x000000020d0a7825 */ /* 0x000fe200078e0274 */
[----:B0-----:R-:W-:-:S03]  /*1b730*/  PRMT R9, R107, 0x7632, R9 ;  /* 0x000076326b097816 */ /* 0x001fc60000000009 */
[----:B------:R-:W-:Y:S01]  /*1b740*/  VIADD R0, R124, 0x74 ;  /* 0x000000747c007836 */ /* 0x000fe20000000000 */
[----:B------:R0:W-:Y:S01]  /*1b750*/  @P2 STG.E.U16 desc[UR16][R4.64], R107 ;  /* 0x0000006b04002986 */ /* 0x0001e2000c101510 */
[----:B------:R-:W-:Y:S01]  /*1b760*/  ISETP.LT.AND P2, PT, R122, UR14, !P5 ;  /* 0x0000000e7a007c0c */ /* 0x000fe2000ef41270 */
[----:B------:R-:W-:Y:S01]  /*1b770*/  VIADD R13, R13, UR7 ;  /* 0x000000070d0d7c36 */ /* 0x000fe20008000000 */
[----:B------:R-:W-:Y:S01]  /*1b780*/  ISETP.LT.AND P5, PT, R125, UR15, !P5 ;  /* 0x0000000f7d007c0c */ /* 0x000fe2000efa1270 */
[----:B------:R5:W-:Y:S01]  /*1b790*/  @P1 STG.E.U16 desc[UR16][R6.64], R12 ;  /* 0x0000000c06001986 */ /* 0x000be2000c101510 */
[----:B---3--:R-:W-:Y:S01]  /*1b7a0*/  ISETP.GE.AND P1, PT, R0, UR8, PT ;  /* 0x0000000800007c0c */ /* 0x008fe2000bf26270 */
[----:B------:R-:W3:Y:S02]  /*1b7b0*/  LDCU UR8, c[0x0][0x398] ;  /* 0x00007300ff0877ac */ /* 0x000ee40008000800 */
[----:B------:R2:W-:Y:S01]  /*1b7c0*/  @P3 STG.E.U16 desc[UR16][R10.64], R9 ;  /* 0x000000090a003986 */ /* 0x0005e2000c101510 */
[----:B------:R-:W-:Y:S01]  /*1b7d0*/  ISETP.LT.AND P3, PT, R122, UR18, !P0 ;  /* 0x000000127a007c0c */ /* 0x000fe2000c761270 */
[----:B------:R-:W-:Y:S01]  /*1b7e0*/  VIADD R15, R13, UR7 ;  /* 0x000000070d0f7c36 */ /* 0x000fe20008000000 */
[----:B-1----:R-:W-:Y:S01]  /*1b7f0*/  ISETP.LT.AND P0, PT, R125, UR10, !P0 ;  /* 0x0000000a7d007c0c */ /* 0x002fe2000c701270 */
[C---:B0-----:R-:W-:Y:S01]  /*1b800*/  IMAD.WIDE R4, R13.reuse, 0x2, R2 ;  /* 0x000000020d047825 */ /* 0x041fe200078e0202 */
[----:B------:R-:W0:Y:S03]  /*1b810*/  LDCU UR10, c[0x0][0x398] ;  /* 0x00007300ff0a77ac */ /* 0x000e260008000800 */
[----:B-----5:R-:W-:Y:S01]  /*1b820*/  IMAD.WIDE R6, R13, 0x2, R116 ;  /* 0x000000020d067825 */ /* 0x020fe200078e0274 */
[----:B------:R1:W-:Y:S01]  /*1b830*/  @P2 STG.E.U16 desc[UR16][R4.64], R108 ;  /* 0x0000006c04002986 */ /* 0x0003e2000c101510 */
[----:B------:R-:W-:Y:S01]  /*1b840*/  PRMT R17, R110, 0x7632, R17 ;  /* 0x000076326e117816 */ /* 0x000fe20000000011 */
[----:B------:R-:W5:Y:S01]  /*1b850*/  LDCU UR14, c[0x0][0x398] ;  /* 0x00007300ff0e77ac */ /* 0x000f620008000800 */
[----:B--2---:R-:W-:Y:S01]  /*1b860*/  PRMT R10, R108, 0x7632, R10 ;  /* 0x000076326c0a7816 */ /* 0x004fe2000000000a */
[C---:B------:R-:W-:Y:S01]  /*1b870*/  IMAD.WIDE R8, R15.reuse, 0x2, R2 ;  /* 0x000000020f087825 */ /* 0x040fe200078e0202 */
[----:B------:R-:W-:Y:S01]  /*1b880*/  @P5 STG.E.U16 desc[UR16][R6.64], R112 ;  /* 0x0000007006005986 */ /* 0x000fe2000c101510 */
[----:B------:R-:W-:Y:S01]  /*1b890*/  PRMT R18, R114, 0x7632, R18 ;  /* 0x0000763272127816 */ /* 0x000fe20000000012 */
[----:B------:R-:W2:Y:S01]  /*1b8a0*/  LDCU UR15, c[0x0][0x398] ;  /* 0x00007300ff0f77ac */ /* 0x000ea20008000800 */
[----:B------:R-:W-:Y:S01]  /*1b8b0*/  VIADD R0, R124, 0x75 ;  /* 0x000000757c007836 */ /* 0x000fe20000000000 */
[----:B------:R0:W-:Y:S01]  /*1b8c0*/  @P3 STG.E.U16 desc[UR16][R8.64], R10 ;  /* 0x0000000a08003986 */ /* 0x0001e2000c101510 */
[----:B----4-:R-:W-:Y:S01]  /*1b8d0*/  ISETP.LT.AND P5, PT, R122, UR4, !P4 ;  /* 0x000000047a007c0c */ /* 0x010fe2000e7a1270 */
[----:B------:R-:W4:Y:S01]  /*1b8e0*/  LDCU UR4, c[0x0][0x398] ;  /* 0x00007300ff0477ac */ /* 0x000f220008000800 */
[C---:B-1----:R-:W-:Y:S01]  /*1b8f0*/  IMAD.WIDE R4, R15.reuse, 0x2, R116 ;  /* 0x000000020f047825 */ /* 0x042fe200078e0274 */
[----:B------:R-:W-:Y:S01]  /*1b900*/  ISETP.GE.AND P2, PT, R0, UR5, PT ;  /* 0x0000000500007c0c */ /* 0x000fe2000bf46270 */
[----:B------:R-:W1:Y:S02]  /*1b910*/  LDCU UR5, c[0x0][0x398] ;  /* 0x00007300ff0577ac */ /* 0x000e640008000800 */
[----:B------:R-:W-:Y:S01]  /*1b920*/  VIADD R0, R124, 0x76 ;  /* 0x000000767c007836 */ /* 0x000fe20000000000 */
[----:B0-----:R-:W-:Y:S01]  /*1b930*/  PRMT R9, R112, 0x7632, R9 ;  /* 0x0000763270097816 */ /* 0x001fe20000000009 */
[----:B------:R-:W-:Y:S01]  /*1b940*/  VIADD R11, R15, UR7 ;  /* 0x000000070f0b7c36 */ /* 0x000fe20008000000 */
[----:B------:R-:W-:Y:S01]  /*1b950*/  ISETP.LT.AND P4, PT, R125, UR12, !P4 ;  /* 0x0000000c7d007c0c */ /* 0x000fe2000e781270 */
[----:B------:R-:W0:Y:S02]  /*1b960*/  LDCU UR12, c[0x0][0x398] ;  /* 0x00007300ff0c77ac */ /* 0x000e240008000800 */
[----:B------:R1:W-:Y:S01]  /*1b970*/  @P0 STG.E.U16 desc[UR16][R4.64], R9 ;  /* 0x0000000904000986 */ /* 0x0003e2000c101510 */
[----:B---3--:R-:W-:Y:S01]  /*1b980*/  ISETP.LT.AND P0, PT, R122, UR8, !P6 ;  /* 0x000000087a007c0c */ /* 0x008fe2000f701270 */
[C---:B------:R-:W-:Y:S01]  /*1b990*/  VIADD R13, R11.reuse, UR7 ;  /* 0x000000070b0d7c36 */ /* 0x040fe20008000000 */
[----:B------:R-:W-:Y:S01]  /*1b9a0*/  ISETP.GE.AND P3, PT, R0, UR9, PT ;  /* 0x0000000900007c0c */ /* 0x000fe2000bf66270 */
[----:B------:R-:W3:Y:S01]  /*1b9b0*/  LDCU UR9, c[0x0][0x398] ;  /* 0x00007300ff0977ac */ /* 0x000ee20008000800 */
[C---:B------:R-:W-:Y:S01]  /*1b9c0*/  IMAD.WIDE R6, R11.reuse, 0x2, R2 ;  /* 0x000000020b067825 */ /* 0x040fe200078e0202 */
[----:B------:R-:W0:Y:S03]  /*1b9d0*/  LDCU UR8, c[0x0][0x398] ;  /* 0x00007300ff0877ac */ /* 0x000e260008000800 */
[----:B-1----:R-:W-:Y:S01]  /*1b9e0*/  IMAD.WIDE R8, R11, 0x2, R116 ;  /* 0x000000020b087825 */ /* 0x002fe200078e0274 */
[----:B------:R-:W-:-:S03]  /*1b9f0*/  PRMT R5, R109, 0x7632, R5 ;  /* 0x000076326d057816 */ /* 0x000fc60000000005 */
[--C-:B------:R-:W-:Y:S01]  /*1ba00*/  IMAD.WIDE R10, R13, 0x2, R2.reuse ;  /* 0x000000020d0a7825 */ /* 0x100fe200078e0202 */
[----:B------:R1:W-:Y:S04]  /*1ba10*/  @P5 STG.E.U16 desc[UR16][R6.64], R109 ;  /* 0x0000006d06005986 */ /* 0x0003e8000c101510 */
[----:B------:R-:W-:Y:S04]  /*1ba20*/  @P4 STG.E.U16 desc[UR16][R8.64], R113 ;  /* 0x0000007108004986 */ /* 0x000fe8000c101510 */
[----:B------:R0:W-:Y:S01]  /*1ba30*/  @P0 STG.E.U16 desc[UR16][R10.64], R5 ;  /* 0x000000050a000986 */ /* 0x0001e2000c101510 */
[----:B----4-:R-:W-:Y:S01]  /*1ba40*/  ISETP.LT.AND P0, PT, R122, UR4, !P1 ;  /* 0x000000047a007c0c */ /* 0x010fe2000cf01270 */
[----:B------:R-:W4:Y:S01]  /*1ba50*/  LDCU UR4, c[0x0][0x398] ;  /* 0x00007300ff0477ac */ /* 0x000f220008000800 */
[----:B------:R-:W-:Y:S01]  /*1ba60*/  ISETP.LT.AND P6, PT, R125, UR5, !P6 ;  /* 0x000000057d007c0c */ /* 0x000fe2000f7c1270 */
[----:B------:R-:W-:Y:S01]  /*1ba70*/  VIADD R15, R13, UR7 ;  /* 0x000000070d0f7c36 */ /* 0x000fe20008000000 */
[----:B---3--:R-:W-:Y:S01]  /*1ba80*/  ISETP.LT.AND P1, PT, R125, UR9, !P1 ;  /* 0x000000097d007c0c */ /* 0x008fe2000cf21270 */
[----:B------:R-:W3:Y:S02]  /*1ba90*/  LDCU UR5, c[0x0][0x398] ;  /* 0x00007300ff0577ac */ /* 0x000ee40008000800 */
[----:B-1----:R-:W-:Y:S01]  /*1baa0*/  IMAD.WIDE R6, R15, 0x2, R2 ;  /* 0x000000020f067825 */ /* 0x002fe200078e0202 */
[----:B------:R-:W1:Y:S01]  /*1bab0*/  LDCU UR9, c[0x0][0x398] ;  /* 0x00007300ff0977ac */ /* 0x000e620008000800 */
[----:B0-----:R-:W-:-:S02]  /*1bac0*/  PRMT R11, R113, 0x7632, R11 ;  /* 0x00007632710b7816 */ /* 0x001fc4000000000b */
[----:B------:R-:W-:-:S04]  /*1bad0*/  IMAD.WIDE R4, R13, 0x2, R116 ;  /* 0x000000020d047825 */ /* 0x000fc800078e0274 */
[C---:B------:R-:W-:Y:S01]  /*1bae0*/  IMAD.WIDE R8, R15.reuse, 0x2, R116 ;  /* 0x000000020f087825 */ /* 0x040fe200078e0274 */
[----:B------:R-:W-:Y:S04]  /*1baf0*/  @P6 STG.E.U16 desc[UR16][R4.64], R11 ;  /* 0x0000000b04006986 */ /* 0x000fe8000c101510 */
[----:B------:R-:W-:Y:S01]  /*1bb00*/  @P0 STG.E.U16 desc[UR16][R6.64], R110 ;  /* 0x0000006e06000986 */ /* 0x000fe2000c101510 */
[----:B------:R-:W-:Y:S01]  /*1bb10*/  ISETP.LT.AND P0, PT, R122, UR8, !P2 ;  /* 0x000000087a007c0c */ /* 0x000fe2000d701270 */
[----:B------:R-:W-:Y:S01]  /*1bb20*/  VIADD R15, R15, UR7 ;  /* 0x000000070f0f7c36 */ /* 0x000fe20008000000 */
[----:B----4-:R-:W-:Y:S01]  /*1bb30*/  ISETP.LT.AND P2, PT, R125, UR4, !P2 ;  /* 0x000000047d007c0c */ /* 0x010fe2000d741270 */
[----:B------:R-:W0:Y:S01]  /*1bb40*/  LDS.128 R4, [R118] ;  /* 0x0000000076047984 */ /* 0x000e220000000c00 */
[----:B------:R-:W-:Y:S01]  /*1bb50*/  VIADD R0, R124, 0x77 ;  /* 0x000000777c007836 */ /* 0x000fe20000000000 */
[----:B------:R-:W4:Y:S02]  /*1bb60*/  LDCU UR8, c[0x0][0x398] ;  /* 0x00007300ff0877ac */ /* 0x000f240008000800 */
[----:B------:R-:W-:Y:S01]  /*1bb70*/  @P1 STG.E.U16 desc[UR16][R8.64], R114 ;  /* 0x0000007208001986 */ /* 0x000fe2000c101510 */
[C---:B------:R-:W-:Y:S01]  /*1bb80*/  IMAD.WIDE R12, R15.reuse, 0x2, R2 ;  /* 0x000000020f0c7825 */ /* 0x040fe200078e0202 */
[----:B------:R-:W0:Y:S02]  /*1bb90*/  LDCU UR4, c[0x0][0x398] ;  /* 0x00007300ff0477ac */ /* 0x000e240008000800 */
[----:B------:R-:W0:Y:S01]  /*1bba0*/  LDS.128 R8, [R118+0x1000] ;  /* 0x0010000076087984 */ /* 0x000e220000000c00 */
[C---:B------:R-:W-:Y:S01]  /*1bbb0*/  VIADD R19, R15.reuse, UR7 ;  /* 0x000000070f137c36 */ /* 0x040fe20008000000 */
[----:B---3--:R-:W-:Y:S01]  /*1bbc0*/  ISETP.LT.AND P1, PT, R122, UR5, !P3 ;  /* 0x000000057a007c0c */ /* 0x008fe2000df21270 */
[----:B------:R-:W-:Y:S01]  /*1bbd0*/  IMAD.WIDE R14, R15, 0x2, R116 ;  /* 0x000000020f0e7825 */ /* 0x000fe200078e0274 */
[----:B------:R-:W-:Y:S01]  /*1bbe0*/  ISETP.GE.AND P5, PT, R0, UR11, PT ;  /* 0x0000000b00007c0c */ /* 0x000fe2000bfa6270 */
[----:B------:R3:W-:Y:S01]  /*1bbf0*/  @P0 STG.E.U16 desc[UR16][R12.64], R17 ;  /* 0x000000110c000986 */ /* 0x0007e2000c101510 */
[----:B------:R-:W0:Y:S01]  /*1bc00*/  LDCU UR5, c[0x0][0x398] ;  /* 0x00007300ff0577ac */ /* 0x000e220008000800 */
[----:B-1----:R-:W-:Y:S01]  /*1bc10*/  ISETP.LT.AND P3, PT, R125, UR9, !P3 ;  /* 0x000000097d007c0c */ /* 0x002fe2000df61270 */
[----:B------:R-:W-:Y:S01]  /*1bc20*/  VIADD R0, R124, 0x78 ;  /* 0x000000787c007836 */ /* 0x000fe20000000000 */
[----:B------:R1:W-:Y:S01]  /*1bc30*/  @P2 STG.E.U16 desc[UR16][R14.64], R18 ;  /* 0x000000120e002986 */ /* 0x0003e2000c101510 */
[----:B------:R-:W-:Y:S01]  /*1bc40*/  ISETP.LT.AND P2, PT, R122, UR10, !P5 ;  /* 0x0000000a7a007c0c */ /* 0x000fe2000ef41270 */
[C---:B------:R-:W-:Y:S01]  /*1bc50*/  VIADD R21, R19.reuse, UR7 ;  /* 0x0000000713157c36 */ /* 0x040fe20008000000 */
[----:B------:R-:W0:Y:S01]  /*1bc60*/  LDCU UR9, c[0x0][0x398] ;  /* 0x00007300ff0977ac */ /* 0x000e220008000800 */
[----:B------:R-:W-:Y:S01]  /*1bc70*/  ISETP.GE.AND P4, PT, R0, UR23, PT ;  /* 0x0000001700007c0c */ /* 0x000fe2000bf86270 */
[----:B------:R-:W0:Y:S01]  /*1bc80*/  LDCU UR11, c[0x0][0x398] ;  /* 0x00007300ff0b77ac */ /* 0x000e220008000800 */
[C---:B---3--:R-:W-:Y:S01]  /*1bc90*/  IMAD.WIDE R16, R19.reuse, 0x2, R2 ;  /* 0x0000000213107825 */ /* 0x048fe200078e0202 */
[----:B------:R-:W3:Y:S03]  /*1bca0*/  LDCU UR10, c[0x0][0x398] ;  /* 0x00007300ff0a77ac */ /* 0x000ee60008000800 */
[----:B------:R-:W-:Y:S01]  /*1bcb0*/  VIADD R0, R124, 0x79 ;  /* 0x000000797c007836 */ /* 0x000fe20000000000 */
[----:B------:R2:W-:Y:S01]  /*1bcc0*/  @P1 STG.E.U16 desc[UR16][R16.64], R111 ;  /* 0x0000006f10001986 */ /* 0x0005e2000c101510 */
[----:B------:R-:W-:-:S04]  /*1bcd0*/  IMAD.WIDE R12, R19, 0x2, R116 ;  /* 0x00000002130c7825 */ /* 0x000fc800078e0274 */
[----:B-1----:R-:W-:Y:S01]  /*1bce0*/  IMAD.WIDE R14, R21, 0x2, R2 ;  /* 0x00000002150e7825 */ /* 0x002fe200078e0202 */
[----:B------:R-:W-:Y:S01]  /*1bcf0*/  ISETP.GE.AND P6, PT, R0, UR13, PT ;  /* 0x0000000d00007c0c */ /* 0x000fe2000bfc6270 */
[----:B------:R1:W-:Y:S01]  /*1bd00*/  @P3 STG.E.U16 desc[UR16][R12.64], R115 ;  /* 0x000000730c003986 */ /* 0x0003e2000c101510 */
[----:B----4-:R-:W-:Y:S02]  /*1bd10*/  ISETP.LT.AND P5, PT, R125, UR8, !P5 ;  /* 0x000000087d007c0c */ /* 0x010fe4000efa1270 */
[----:B--2---:R-:W-:Y:S01]  /*1bd20*/  PRMT R17, R111, 0x7632, R17 ;  /* 0x000076326f117816 */ /* 0x004fe20000000011 */
[----:B------:R-:W-:Y:S01]  /*1bd30*/  VIADD R0, R124, 0x7a ;  /* 0x0000007a7c007836 */ /* 0x000fe20000000000 */
[----:B------:R-:W-:Y:S01]  /*1bd40*/  PRMT R18, R115, 0x7632, R18 ;  /* 0x0000763273127816 */ /* 0x000fe20000000012 */
[----:B------:R-:W-:Y:S01]  /*1bd50*/  VIADD R19, R21, UR7 ;  /* 0x0000000715137c36 */ /* 0x000fe20008000000 */
[----:B------:R-:W2:Y:S01]  /*1bd60*/  LDCU UR8, c[0x0][0x398] ;  /* 0x00007300ff0877ac */ /* 0x000ea20008000800 */
[----:B------:R4:W-:Y:S01]  /*1bd70*/  @P2 STG.E.U16 desc[UR16][R14.64], R17 ;  /* 0x000000110e002986 */ /* 0x0009e2000c101510 */
[----:B0-----:R-:W-:-:S02]  /*1bd80*/  ISETP.LT.AND P2, PT, R122, UR4, !P4 ;  /* 0x000000047a007c0c */ /* 0x001fc4000e741270 */
[----:B------:R-:W-:Y:S01]  /*1bd90*/  ISETP.LT.AND P4, PT, R125, UR5, !P4 ;  /* 0x000000057d007c0c */ /* 0x000fe2000e781270 */
[----:B-1----:R-:W-:Y:S01]  /*1bda0*/  IMAD.WIDE R12, R21, 0x2, R116 ;  /* 0x00000002150c7825 */ /* 0x002fe200078e0274 */
[----:B------:R-:W-:Y:S01]  /*1bdb0*/  ISETP.GE.AND P0, PT, R0, UR19, PT ;  /* 0x0000001300007c0c */ /* 0x000fe2000bf06270 */
[----:B------:R-:W0:Y:S02]  /*1bdc0*/  LDCU UR4, c[0x0][0x398] ;  /* 0x00007300ff0477ac */ /* 0x000e240008000800 */
[----:B------:R-:W-:Y:S01]  /*1bdd0*/  VIADD R0, R124, 0x7b ;  /* 0x0000007b7c007836 */ /* 0x000fe20000000000 */
[----:B------:R-:W1:Y:S01]  /*1bde0*/  LDCU UR13, c[0x0][0x398] ;  /* 0x00007300ff0d77ac */ /* 0x000e620008000800 */
[----:B----4-:R-:W-:-:S03]  /*1bdf0*/  IMAD.WIDE R16, R19, 0x2, R2 ;  /* 0x0000000213107825 */ /* 0x010fc600078e0202 */
[----:B------:R-:W-:Y:S01]  /*1be00*/  ISETP.GE.AND P1, PT, R0, UR25, PT ;  /* 0x0000001900007c0c */ /* 0x000fe2000bf26270 */
[----:B------:R4:W-:Y:S01]  /*1be10*/  @P5 STG.E.U16 desc[UR16][R12.64], R18 ;  /* 0x000000120c005986 */ /* 0x0009e2000c101510 */
[----:B------:R-:W0:Y:S01]  /*1be20*/  LDCU UR5, c[0x0][0x398] ;  /* 0x00007300ff0577ac */ /* 0x000e220008000800 */
[----:B------:R-:W-:Y:S02]  /*1be30*/  VIADD R0, R124, 0x7c ;  /* 0x0000007c7c007836 */ /* 0x000fe40000000000 */
[----:B------:R-:W-:Y:S01]  /*1be40*/  IMAD.WIDE R14, R19, 0x2, R116 ;  /* 0x00000002130e7825 */ /* 0x000fe200078e0274 */
[----:B------:R-:W-:Y:S01]  /*1be50*/  @P2 STG.E.U16 desc[UR16][R16.64], R4 ;  /* 0x0000000410002986 */ /* 0x000fe2000c101510 */
[----:B------:R-:W-:Y:S01]  /*1be60*/  ISETP.LT.AND P2, PT, R122, UR9, !P6 ;  /* 0x000000097a007c0c */ /* 0x000fe2000f741270 */
[----:B------:R-:W0:Y:S01]  /*1be70*/  LDCU UR9, c[0x0][0x398] ;  /* 0x00007300ff0977ac */ /* 0x000e220008000800 */
[----:B------:R-:W-:Y:S01]  /*1be80*/  ISETP.GE.AND P3, PT, R0, UR27, PT ;  /* 0x0000001b00007c0c */ /* 0x000fe2000bf66270 */
[----:B------:R1:W-:Y:S01]  /*1be90*/  @P4 STG.E.U16 desc[UR16][R14.64], R8 ;  /* 0x000000080e004986 */ /* 0x0003e2000c101510 */
[----:B---3--:R-:W-:Y:S01]  /*1bea0*/  ISETP.LT.AND P6, PT, R125, UR10, !P6 ;  /* 0x0000000a7d007c0c */ /* 0x008fe2000f7c1270 */
[----:B------:R-:W-:Y:S01]  /*1beb0*/  VIADD R0, R124, 0x7d ;  /* 0x0000007d7c007836 */ /* 0x000fe20000000000 */
[----:B------:R-:W-:Y:S01]  /*1bec0*/  ISETP.LT.AND P4, PT, R122, UR11, !P0 ;  /* 0x0000000b7a007c0c */ /* 0x000fe2000c781270 */
[----:B------:R-:W-:Y:S01]  /*1bed0*/  VIADD R19, R19, UR7 ;  /* 0x0000000713137c36 */ /* 0x000fe20008000000 */
[----:B----4-:R-:W-:Y:S01]  /*1bee0*/  PRMT R18, R8, 0x7632, R18 ;  /* 0x0000763208127816 */ /* 0x010fe20000000012 */
[----:B------:R-:W3:Y:S01]  /*1bef0*/  LDCU UR10, c[0x0][0x398] ;  /* 0x00007300ff0a77ac */ /* 0x000ee20008000800 */
[----:B------:R-:W-:Y:S01]  /*1bf00*/  ISETP.GE.AND P5, PT, R0, UR21, PT ;  /* 0x0000001500007c0c */ /* 0x000fe2000bfa6270 */
[C---:B------:R-:W-:Y:S01]  /*1bf10*/  VIADD R21, R19.reuse, UR7 ;  /* 0x0000000713157c36 */ /* 0x040fe20008000000 */
[----:B------:R-:W-:Y:S01]  /*1bf20*/  PRMT R0, R4, 0x7632, R0 ;  /* 0x0000763204007816 */ /* 0x000fe20000000000 */
[C---:B------:R-:W-:Y:S01]  /*1bf30*/  IMAD.WIDE R12, R19.reuse, 0x2, R2 ;  /* 0x00000002130c7825 */ /* 0x040fe200078e0202 */
[----:B------:R-:W4:Y:S03]  /*1bf40*/  LDCU UR11, c[0x0][0x398] ;  /* 0x00007300ff0b77ac */ /* 0x000f260008000800 */
[----:B-1----:R-:W-:Y:S01]  /*1bf50*/  IMAD.WIDE R14, R19, 0x2, R116 ;  /* 0x00000002130e7825 */ /* 0x002fe200078e0274 */
[----:B------:R1:W-:Y:S03]  /*1bf60*/  @P2 STG.E.U16 desc[UR16][R12.64], R0 ;  /* 0x000000000c002986 */ /* 0x0003e6000c101510 */
[----:B------:R-:W-:Y:S01]  /*1bf70*/  IMAD.WIDE R16, R21, 0x2, R2 ;  /* 0x0000000215107825 */ /* 0x000fe200078e0202 */
[----:B------:R-:W-:Y:S01]  /*1bf80*/  @P6 STG.E.U16 desc[UR16][R14.64], R18 ;  /* 0x000000120e006986 */ /* 0x000fe2000c101510 */
[----:B------:R-:W-:-:S03]  /*1bf90*/  ISETP.LT.AND P0, PT, R125, UR12, !P0 ;  /* 0x0000000c7d007c0c */ /* 0x000fc6000c701270 */
[----:B------:R3:W-:Y:S01]  /*1bfa0*/  @P4 STG.E.U16 desc[UR16][R16.64], R5 ;  /* 0x0000000510004986 */ /* 0x0007e2000c101510 */
[----:B0-----:R-:W-:Y:S01]  /*1bfb0*/  ISETP.LT.AND P4, PT, R122, UR4, !P1 ;  /* 0x000000047a007c0c */ /* 0x001fe2000cf81270 */
[----:B------:R-:W-:Y:S01]  /*1bfc0*/  VIADD R4, R124, 0x7e ;  /* 0x0000007e7c047836 */ /* 0x000fe20000000000 */
[----:B------:R-:W-:Y:S01]  /*1bfd0*/  ISETP.LT.AND P1, PT, R125, UR5, !P1 ;  /* 0x000000057d007c0c */ /* 0x000fe2000cf21270 */
[----:B------:R-:W-:Y:S01]  /*1bfe0*/  VIADD R19, R21, UR7 ;  /* 0x0000000715137c36 */ /* 0x000fe20008000000 */
[----:B--2---:R-:W-:Y:S01]  /*1bff0*/  ISETP.LT.AND P6, PT, R122, UR8, !P3 ;  /* 0x000000087a007c0c */ /* 0x004fe2000dfc1270 */
[----:B------:R-:W0:Y:S01]  /*1c000*/  LDCU UR4, c[0x0][0x398] ;  /* 0x00007300ff0477ac */ /* 0x000e220008000800 */
[----:B------:R-:W-:Y:S01]  /*1c010*/  ISETP.GE.AND P2, PT, R4, UR29, PT ;  /* 0x0000001d04007c0c */ /* 0x000fe2000bf46270 */
[----:B------:R-:W-:Y:S01]  /*1c020*/  VIADD R23, R19, UR7 ;  /* 0x0000000713177c36 */ /* 0x000fe20008000000 */
[----:B------:R-:W-:Y:S01]  /*1c030*/  PRMT R8, R5, 0x7632, R8 ;  /* 0x0000763205087816 */ /* 0x000fe20000000008 */
[----:B-1----:R-:W-:Y:S01]  /*1c040*/  IMAD.WIDE R12, R19, 0x2, R2 ;  /* 0x00000002130c7825 */ /* 0x002fe200078e0202 */
[----:B------:R-:W-:-:S03]  /*1c050*/  PRMT R0, R9, 0x7632, R0 ;  /* 0x0000763209007816 */ /* 0x000fc60000000000 */
[----:B---3--:R-:W-:-:S04]  /*1c060*/  IMAD.WIDE R4, R21, 0x2, R116 ;  /* 0x0000000215047825 */ /* 0x008fc800078e0274 */
[----:B------:R-:W-:Y:S01]  /*1c070*/  IMAD.WIDE R14, R19, 0x2, R116 ;  /* 0x00000002130e7825 */ /* 0x000fe200078e0274 */
[----:B------:R1:W-:Y:S03]  /*1c080*/  @P0 STG.E.U16 desc[UR16][R4.64], R9 ;  /* 0x0000000904000986 */ /* 0x0003e6000c101510 */
[----:B------:R-:W-:Y:S01]  /*1c090*/  IMAD.WIDE R16, R23, 0x2, R2 ;  /* 0x0000000217107825 */ /* 0x000fe200078e0202 */
[----:B------:R-:W-:Y:S03]  /*1c0a0*/  @P4 STG.E.U16 desc[UR16][R12.64], R8 ;  /* 0x000000080c004986 */ /* 0x000fe6000c101510 */
[----:B------:R-:W-:Y:S01]  /*1c0b0*/  VIADD R124, R124, 0x7f ;  /* 0x0000007f7c7c7836 */ /* 0x000fe20000000000 */
[----:B------:R2:W-:Y:S01]  /*1c0c0*/  @P1 STG.E.U16 desc[UR16][R14.64], R0 ;  /* 0x000000000e001986 */ /* 0x0005e2000c101510 */
[----:B------:R-:W-:Y:S01]  /*1c0d0*/  ISETP.LT.AND P3, PT, R125, UR13, !P3 ;  /* 0x0000000d7d007c0c */ /* 0x000fe2000df61270 */
[----:B------:R-:W-:-:S02]  /*1c0e0*/  VIADD R19, R23, UR7 ;  /* 0x0000000717137c36 */ /* 0x000fc40008000000 */
[----:B------:R3:W-:Y:S01]  /*1c0f0*/  @P6 STG.E.U16 desc[UR16][R16.64], R6 ;  /* 0x0000000610006986 */ /* 0x0007e2000c101510 */
[----:B------:R-:W-:Y:S02]  /*1c100*/  ISETP.GE.AND P0, PT, R124, UR31, PT ;  /* 0x0000001f7c007c0c */ /* 0x000fe4000bf06270 */
[C---:B------:R-:W-:Y:S02]  /*1c110*/  ISETP.LT.AND P6, PT, R122.reuse, UR9, !P5 ;  /* 0x000000097a007c0c */ /* 0x040fe4000efc1270 */
[----:B------:R-:W-:Y:S02]  /*1c120*/  ISETP.LT.AND P5, PT, R125, UR10, !P5 ;  /* 0x0000000a7d007c0c */ /* 0x000fe4000efa1270 */
[C---:B----4-:R-:W-:Y:S01]  /*1c130*/  ISETP.LT.AND P4, PT, R122.reuse, UR11, !P2 ;  /* 0x0000000b7a007c0c */ /* 0x050fe2000d781270 */
[----:B------:R-:W-:Y:S01]  /*1c140*/  VIADD R21, R19, UR7 ;  /* 0x0000000713157c36 */ /* 0x000fe20008000000 */
[----:B-----5:R-:W-:Y:S02]  /*1c150*/  ISETP.LT.AND P2, PT, R125, UR14, !P2 ;  /* 0x0000000e7d007c0c */ /* 0x020fe4000d741270 */
[----:B------:R-:W-:Y:S01]  /*1c160*/  ISETP.LT.AND P1, PT, R122, UR15, !P0 ;  /* 0x0000000f7a007c0c */ /* 0x000fe2000c721270 */
[----:B-1----:R-:W-:Y:S01]  /*1c170*/  IMAD.WIDE R4, R23, 0x2, R116 ;  /* 0x0000000217047825 */ /* 0x002fe200078e0274 */
[----:B0-----:R-:W-:-:S02]  /*1c180*/  ISETP.LT.AND P0, PT, R125, UR4, !P0 ;  /* 0x000000047d007c0c */ /* 0x001fc4000c701270 */
[----:B--2---:R-:W-:Y:S01]  /*1c190*/  PRMT R0, R6, 0x7632, R0 ;  /* 0x0000763206007816 */ /* 0x004fe20000000000 */
[----:B------:R-:W-:Y:S01]  /*1c1a0*/  VIADD R23, R21, UR7 ;  /* 0x0000000715177c36 */ /* 0x000fe20008000000 */
[----:B---3--:R-:W-:Y:S01]  /*1c1b0*/  PRMT R6, R10, 0x7632, R6 ;  /* 0x000076320a067816 */ /* 0x008fe20000000006 */
[C---:B------:R-:W-:Y:S01]  /*1c1c0*/  IMAD.WIDE R8, R19.reuse, 0x2, R2 ;  /* 0x0000000213087825 */ /* 0x040fe200078e0202 */
[----:B------:R0:W-:Y:S03]  /*1c1d0*/  @P3 STG.E.U16 desc[UR16][R4.64], R10 ;  /* 0x0000000a04003986 */ /* 0x0001e6000c101510 */
[----:B------:R-:W-:Y:S01]  /*1c1e0*/  IMAD.WIDE R12, R19, 0x2, R116 ;  /* 0x00000002130c7825 */ /* 0x000fe200078e0274 */
[----:B------:R1:W-:Y:S03]  /*1c1f0*/  @P6 STG.E.U16 desc[UR16][R8.64], R0 ;  /* 0x0000000008006986 */ /* 0x0003e6000c101510 */
[----:B------:R-:W-:Y:S01]  /*1c200*/  IMAD.WIDE R14, R21, 0x2, R2 ;  /* 0x00000002150e7825 */ /* 0x000fe200078e0202 */
[----:B------:R-:W-:-:S03]  /*1c210*/  PRMT R58, R11, 0x7632, R58 ;  /* 0x000076320b3a7816 */ /* 0x000fc6000000003a */
[----:B------:R-:W-:Y:S01]  /*1c220*/  IMAD.WIDE R16, R21, 0x2, R116 ;  /* 0x0000000215107825 */ /* 0x000fe200078e0274 */
[----:B0-----:R-:W-:Y:S01]  /*1c230*/  PRMT R5, R7, 0x7632, R5 ;  /* 0x0000763207057816 */ /* 0x001fe20000000005 */
[----:B------:R1:W-:Y:S02]  /*1c240*/  @P5 STG.E.U16 desc[UR16][R12.64], R6 ;  /* 0x000000060c005986 */ /* 0x0003e4000c101510 */
[C---:B------:R-:W-:Y:S02]  /*1c250*/  IMAD.WIDE R2, R23.reuse, 0x2, R2 ;  /* 0x0000000217027825 */ /* 0x040fe400078e0202 */
[----:B------:R1:W-:Y:S02]  /*1c260*/  @P4 STG.E.U16 desc[UR16][R14.64], R7 ;  /* 0x000000070e004986 */ /* 0x0003e4000c101510 */
[----:B------:R-:W-:Y:S02]  /*1c270*/  IMAD.WIDE R116, R23, 0x2, R116 ;  /* 0x0000000217747825 */ /* 0x000fe400078e0274 */
[----:B------:R1:W-:Y:S04]  /*1c280*/  @P2 STG.E.U16 desc[UR16][R16.64], R11 ;  /* 0x0000000b10002986 */ /* 0x0003e8000c101510 */
[----:B------:R1:W-:Y:S04]  /*1c290*/  @P1 STG.E.U16 desc[UR16][R2.64], R5 ;  /* 0x0000000502001986 */ /* 0x0003e8000c101510 */
[----:B------:R1:W-:Y:S01]  /*1c2a0*/  @P0 STG.E.U16 desc[UR16][R116.64], R58 ;  /* 0x0000003a74000986 */ /* 0x0003e2000c101510 */
[----:B------:R-:W-:Y:S06]  /*1c2b0*/  BAR.SYNC.DEFER_BLOCKING 0x0 ;  /* 0x0000000000007b1d */ /* 0x000fec0000010000 */
[----:B------:R-:W-:Y:S05]  /*1c2c0*/  BRA.U UP0, `(.L_x_13) ;  /* 0x0000000100a07547 */ /* 0x000fea000b800000 */
[----:B------:R-:W0:Y:S01]  /*1c2d0*/  S2UR UR5, SR_CgaCtaId ;  /* 0x00000000000579c3 */ /* 0x000e220000008800 */
[----:B------:R-:W-:Y:S01]  /*1c2e0*/  NOP ;  /* 0x0000000000007918 */ /* 0x000fe20000000000 */
[----:B------:R-:W-:Y:S01]  /*1c2f0*/  UMOV UR4, 0x50 ;  /* 0x0000005000047882 */ /* 0x000fe20000000000 */
[----:B-1----:R-:W-:Y:S02]  /*1c300*/  IMAD.U32 R0, RZ, RZ, UR6 ;  /* 0x00000006ff007e24 */ /* 0x002fe4000f8e00ff */
[----:B------:R-:W-:Y:S02]  /*1c310*/  IMAD.MOV.U32 R3, RZ, RZ, 0xffff ;  /* 0x0000ffffff037424 */ /* 0x000fe400078e00ff */
[----:B------:R-:W-:Y:S01]  /*1c320*/  IMAD.MOV.U32 R7, RZ, RZ, 0x1 ;  /* 0x00000001ff077424 */ /* 0x000fe200078e00ff */
[----:B------:R-:W-:-:S04]  /*1c330*/  LOP3.LUT R0, R0, 0xffff, RZ, 0xc0, !PT ;  /* 0x0000ffff00007812 */ /* 0x000fc800078ec0ff */
[----:B------:R-:W-:-:S05]  /*1c340*/  SHF.R.U32.HI R0, RZ, 0x5, R0 ;  /* 0x00000005ff007819 */ /* 0x000fca0000011600 */
[----:B------:R-:W-:Y:S01]  /*1c350*/  VIADD R2, R0, 0x10 ;  /* 0x0000001000027836 */ /* 0x000fe20000000000 */
[----:B------:R-:W-:Y:S01]  /*1c360*/  SHF.L.U32 R0, R3, R0, RZ ;  /* 0x0000000003007219 */ /* 0x000fe200000006ff */
[----:B0-----:R-:W-:-:S03]  /*1c370*/  ULEA UR7, UR5, UR4, 0x18 ;  /* 0x0000000405077291 */ /* 0x001fc6000f8ec0ff */
[----:B------:R-:W-:-:S04]  /*1c380*/  SHF.L.U32 R3, R7, R2, RZ ;  /* 0x0000000207037219 */ /* 0x000fc800000006ff */
[----:B------:R-:W-:Y:S02]  /*1c390*/  LOP3.LUT R0, R3, R0, RZ, 0xfc, !PT ;  /* 0x0000000003007212 */ /* 0x000fe400078efcff */
[----:B------:R-:W0:Y:S02]  /*1c3a0*/  LDS R5, [UR7] ;  /* 0x00000007ff057984 */ /* 0x000e240008000800 */
[C---:B------:R-:W-:Y:S02]  /*1c3b0*/  LOP3.LUT R2, R0.reuse, 0xffff, RZ, 0xc0, !PT ;  /* 0x0000ffff00027812 */ /* 0x040fe400078ec0ff */
[----:B0-----:R-:W-:-:S04]  /*1c3c0*/  LOP3.LUT R3, R0, 0xffff, R5, 0x80, !PT ;  /* 0x0000ffff00037812 */ /* 0x001fc800078e8005 */
[----:B------:R-:W-:-:S13]  /*1c3d0*/  ISETP.NE.AND P0, PT, R3, R2, PT ;  /* 0x000000020300720c */ /* 0x000fda0003f05270 */
[----:B------:R-:W-:Y:S05]  /*1c3e0*/  @P0 BRA `(.L_x_14) ;  /* 0x0000000000500947 */ /* 0x000fea0003800000 */
[----:B------:R-:W-:Y:S02]  /*1c3f0*/  SHF.R.U32.HI R5, RZ, 0x10, R5 ;  /* 0x00000010ff057819 */ /* 0x000fe40000011605 */
[----:B------:R-:W-:-:S04]  /*1c400*/  SHF.R.U32.HI R2, RZ, 0x10, R0 ;  /* 0x00000010ff027819 */ /* 0x000fc80000011600 */
[----:B------:R-:W-:-:S04]  /*1c410*/  LOP3.LUT R5, R5, R2, RZ, 0xc0, !PT ;  /* 0x0000000205057212 */ /* 0x000fc800078ec0ff */
[----:B------:R-:W-:-:S13]  /*1c420*/  ISETP.NE.AND P0, PT, R5, R2, PT ;  /* 0x000000020500720c */ /* 0x000fda0003f05270 */
[----:B------:R-:W-:Y:S05]  /*1c430*/  @P0 BRA `(.L_x_15) ;  /* 0x0000000000300947 */ /* 0x000fea0003800000 */
[----:B------:R-:W-:Y:S01]  /*1c440*/  R2UR UR4, R0 ;  /* 0x00000000000472ca */ /* 0x000fe200000e0000 */
[----:B------:R-:W-:Y:S01]  /*1c450*/  VOTEU.ANY UR5, UPT, PT ;  /* 0x0000000000057886 */ /* 0x000fe200038e0100 */
[----:B------:R-:W0:Y:S01]  /*1c460*/  S2R R0, SR_LANEID ;  /* 0x0000000000007919 */ /* 0x000e220000000000 */
[----:B------:R-:W-:-:S10]  /*1c470*/  UFLO.U32 UR5, UR5 ;  /* 0x00000005000572bd */ /* 0x000fd400080e0000 */
[----:B------:R-:W-:-:S06]  /*1c480*/  ULOP3.LUT UR4, URZ, UR4, URZ, 0x33, !UPT ;  /* 0x00000004ff047292 */ /* 0x000fcc000f8e33ff */
[----:B------:R-:W-:-:S04]  /*1c490*/  IMAD.U32 R2, RZ, RZ, UR4 ;  /* 0x00000004ff027e24 */ /* 0x000fc8000f8e00ff */
[----:B------:R-:W1:Y:S02]  /*1c4a0*/  REDUX UR6, R2 ;  /* 0x00000000020673c4 */ /* 0x000e640000000000 */
[----:B------:R2:W-:Y:S01]  /*1c4b0*/  UTCATOMSWS.AND URZ, UR4 ;  /* 0x0000000400ff79e3 */ /* 0x0005e20008000000 */
[----:B0-----:R-:W-:Y:S01]  /*1c4c0*/  ISETP.EQ.U32.AND P0, PT, R0, UR5, PT ;  /* 0x0000000500007c0c */ /* 0x001fe2000bf02070 */
[----:B-1----:R-:W-:-:S12]  /*1c4d0*/  IMAD.U32 R0, RZ, RZ, UR6 ;  /* 0x00000006ff007e24 */ /* 0x002fd8000f8e00ff */
[----:B------:R2:W-:Y:S01]  /*1c4e0*/  @P0 ATOMS.AND RZ, [UR7], R0 ;  /* 0x00000000ffff098c */ /* 0x0005e2000a800007 */
[----:B------:R-:W-:Y:S05]  /*1c4f0*/  BRA `(.L_x_13) ;  /* 0x0000000000147947 */ /* 0x000fea0003800000 */
.L_x_15:
[----:B------:R-:W-:-:S07]  /*1c500*/  MOV R2, 0x1c520 ;  /* 0x0001c52000027802 */ /* 0x000fce0000000f00 */
[----:B------:R-:W-:Y:S05]  /*1c510*/  CALL.REL.NOINC `($__internal_0_$__cuda_sm10x_tcgen05_guardrail_trap_col_being_dealloced_not_returned_by_alloc) ;  /* 0x00000000002c7944 */ /* 0x000fea0003c00000 */
[----:B------:R-:W-:Y:S05]  /*1c520*/  BRA `(.L_x_13) ;  /* 0x0000000000087947 */ /* 0x000fea0003800000 */
.L_x_14:
[----:B------:R-:W-:-:S07]  /*1c530*/  MOV R2, 0x1c550 ;  /* 0x0001c55000027802 */ /* 0x000fce0000000f00 */
[----:B------:R-:W-:Y:S05]  /*1c540*/  CALL.REL.NOINC `($__internal_2_$__cuda_sm10x_tcgen05_guardrail_trap_unallocated_columns_being_dealloced) ;  /* 0x0000000000387944 */ /* 0x000fea0003c00000 */
.L_x_13:
[----:B------:R-:W-:Y:S01]  /*1c550*/  NOP ;  /* 0x0000000000007918 */ /* 0x000fe20000000000 */
[----:B--2---:R-:W-:Y:S05]  /*1c560*/  EXIT ;  /* 0x000000000000794d */ /* 0x004fea0003800000 */
.L_x_8:
[----:B------:R-:W1:Y:S02]  /*1c570*/  SYNCS.PHASECHK.TRANS64.TRYWAIT P2, [UR8], R4 ;  /* 0x00000004ff0075a7 */ /* 0x000e640008041108 */
[----:B-1----:R-:W-:Y:S05]  /*1c580*/  @!P2 BRA `(.L_x_8) ;  /* 0xfffffffc00f8a947 */ /* 0x002fea000383ffff */
[----:B------:R-:W-:Y:S05]  /*1c590*/  BRA `(.L_x_16) ;  /* 0xfffffef8008c7947 */ /* 0x000fea000383ffff */
.L_x_12:
[----:B------:R-:W2:Y:S02]  /*1c5a0*/  SYNCS.PHASECHK.TRANS64.TRYWAIT P0, [UR8], R0 ;  /* 0x00000000ff0075a7 */ /* 0x000ea40008001108 */
[----:B--2---:R-:W-:Y:S05]  /*1c5b0*/  @!P0 BRA `(.L_x_12) ;  /* 0xfffffffc00f88947 */ /* 0x004fea000383ffff */
[----:B------:R-:W-:Y:S05]  /*1c5c0*/  BRA `(.L_x_11) ;  /* 0xffffff7000947947 */ /* 0x000fea000383ffff */
        .weak           $__internal_0_$__cuda_sm10x_tcgen05_guardrail_trap_col_being_dealloced_not_returned_by_alloc
        .type           $__internal_0_$__cuda_sm10x_tcgen05_guardrail_trap_col_being_dealloced_not_returned_by_alloc,@function
        .size           $__internal_0_$__cuda_sm10x_tcgen05_guardrail_trap_col_being_dealloced_not_returned_by_alloc,($__internal_1_$__cuda_sm10x_tcgen05_guardrail_trap_phase_invalid_during_alloc - $__internal_0_$__cuda_sm10x_tcgen05_guardrail_trap_col_being_dealloced_not_returned_by_alloc)
$__internal_0_$__cuda_sm10x_tcgen05_guardrail_trap_col_being_dealloced_not_returned_by_alloc:
[----:B------:R-:W-:Y:S05]  /*1c5d0*/  BPT.TRAP 0x1 ;  /* 0x000000040000795c */ /* 0x000fea0000300000 */
[----:B------:R-:W-:-:S04]  /*1c5e0*/  IMAD.MOV.U32 R3, RZ, RZ, 0x0 ;  /* 0x00000000ff037424 */ /* 0x000fc800078e00ff */
[----:B------:R-:W-:Y:S05]  /*1c5f0*/  RET.REL.NODEC R2 `(matmul_kernel) ;  /* 0xfffffe3802807950 */ /* 0x000fea0003c3ffff */
        .weak           $__internal_1_$__cuda_sm10x_tcgen05_guardrail_trap_phase_invalid_during_alloc
        .type           $__internal_1_$__cuda_sm10x_tcgen05_guardrail_trap_phase_invalid_during_alloc,@function
        .size           $__internal_1_$__cuda_sm10x_tcgen05_guardrail_trap_phase_invalid_during_alloc,($__internal_2_$__cuda_sm10x_tcgen05_guardrail_trap_unallocated_columns_being_dealloced - $__internal_1_$__cuda_sm10x_tcgen05_guardrail_trap_phase_invalid_during_alloc)
$__internal_1_$__cuda_sm10x_tcgen05_guardrail_trap_phase_invalid_during_alloc:
[----:B------:R-:W-:Y:S05]  /*1c600*/  BPT.TRAP 0x1 ;  /* 0x000000040000795c */ /* 0x000fea0000300000 */
[----:B------:R-:W-:-:S04]  /*1c610*/  IMAD.MOV.U32 R3, RZ, RZ, 0x0 ;  /* 0x00000000ff037424 */ /* 0x000fc800078e00ff */
[----:B------:R-:W-:Y:S05]  /*1c620*/  RET.REL.NODEC R2 `(matmul_kernel) ;  /* 0xfffffe3802747950 */ /* 0x000fea0003c3ffff */
        .weak           $__internal_2_$__cuda_sm10x_tcgen05_guardrail_trap_unallocated_columns_being_dealloced
        .type           $__internal_2_$__cuda_sm10x_tcgen05_guardrail_trap_unallocated_columns_being_dealloced,@function
        .size           $__internal_2_$__cuda_sm10x_tcgen05_guardrail_trap_unallocated_columns_being_dealloced,(.L_x_20 - $__internal_2_$__cuda_sm10x_tcgen05_guardrail_trap_unallocated_columns_being_dealloced)
$__internal_2_$__cuda_sm10x_tcgen05_guardrail_trap_unallocated_columns_being_dealloced:
[----:B------:R-:W-:Y:S05]  /*1c630*/  BPT.TRAP 0x1 ;  /* 0x000000040000795c */ /* 0x000fea0000300000 */
[----:B------:R-:W-:-:S04]  /*1c640*/  IMAD.MOV.U32 R3, RZ, RZ, 0x0 ;  /* 0x00000000ff037424 */ /* 0x000fc800078e00ff */
[----:B------:R-:W-:Y:S05]  /*1c650*/  RET.REL.NODEC R2 `(matmul_kernel) ;  /* 0xfffffe3802687950 */ /* 0x000fea0003c3ffff */
.L_x_17:
[----:B------:R-:W-:-:S00]  /*1c660*/  BRA `(.L_x_17) ;  /* 0xfffffffc00fc7947 */ /* 0x000fc0000383ffff */
[----:B------:R-:W-:-:S00]  /*1c670*/  NOP ;  /* 0x0000000000007918 */ /* 0x000fc00000000000 */
        /* <DEDUP_REMOVED lines=8> */
.L_x_20:


//--------------------- .nv.shared.matmul_kernel  --------------------------
	.section	.nv.shared.matmul_kernel,"aw",@nobits
	.sectionflags	@""
	.align	16
	.zero		1024


//--------------------- .nv.shared.reserved.0     --------------------------
	.section	.nv.shared.reserved.0,"aw",@nobits
	.align	8
	.weak		__nv_reservedSMEM_offset_0_alias
	.size		__nv_reservedSMEM_offset_0_alias, 0, 64
	.other		__nv_reservedSMEM_offset_0_alias,@"STO_CUDA_RESERVED_SHARED STV_DEFAULT"
__nv_reservedSMEM_offset_0_alias:
	.zero		0
.nv.shared.reserved.0:
	.zero		64
	.weak		__nv_reservedSMEM_allocation_phase
	.type		__nv_reservedSMEM_allocation_phase,@object
	.size		__nv_reservedSMEM_allocation_phase,(.L_0 - __nv_reservedSMEM_allocation_phase)
__nv_reservedSMEM_allocation_phase:
	.zero		1
.L_0:
	.zero		7
	.weak		__nv_reservedSMEM_devtool_atexit_pc
	.type		__nv_reservedSMEM_devtool_atexit_pc,@object
	.size		__nv_reservedSMEM_devtool_atexit_pc,(__nv_reservedSMEM_allocation_mask - __nv_reservedSMEM_devtool_atexit_pc)
__nv_reservedSMEM_devtool_atexit_pc:
	.zero		8
	.weak		__nv_reservedSMEM_allocation_mask
	.type		__nv_reservedSMEM_allocation_mask,@object
	.size		__nv_reservedSMEM_allocation_mask,(.L_2 - __nv_reservedSMEM_allocation_mask)
__nv_reservedSMEM_allocation_mask:
	.zero		4
.L_2:


//--------------------- .nv.constant0.matmul_kernel --------------------------
	.section	.nv.constant0.matmul_kernel,"a",@progbits
	.sectionflags	@""
	.align	4
.nv.constant0.matmul_kernel:
	.zero		976


//--------------------- SYMBOLS --------------------------

	.type		.nv.reservedSmem.offset0,@object
	.size		.nv.reservedSmem.offset0,0x4
	.type		.nv.reservedSmem.cap,@object
	.size		.nv.reservedSmem.cap,0x4
